def matmul_kernel(
    a_ptr,
    b_ptr,
    c_ptr,
    M,
    N,
    K,
    stride_am,
    stride_ak,
    stride_bk,
    stride_bn,
    stride_cm,
    stride_cn,
    BLOCK_M: tl.constexpr,
    BLOCK_N: tl.constexpr,
    BLOCK_K: tl.constexpr,
    GROUP_M: tl.constexpr,
):
    pid = tl.program_id(axis=0)
    num_pid_m = tl.cdiv(M, BLOCK_M)
    num_pid_n = tl.cdiv(N, BLOCK_N)
    num_pid_in_group = GROUP_M * num_pid_n
    group_id = pid // num_pid_in_group
    first_pid_m = group_id * GROUP_M
    group_size_m = min(num_pid_m - first_pid_m, GROUP_M)
    pid_m = first_pid_m + ((pid % num_pid_in_group) % group_size_m)
    pid_n = (pid % num_pid_in_group) // group_size_m

    offs_am = (pid_m * BLOCK_M + tl.arange(0, BLOCK_M)) % M
    offs_bn = (pid_n * BLOCK_N + tl.arange(0, BLOCK_N)) % N
    offs_k = tl.arange(0, BLOCK_K)
    a_ptrs = a_ptr + offs_am[:, None] * stride_am + offs_k[None, :] * stride_ak
    b_ptrs = b_ptr + offs_k[:, None] * stride_bk + offs_bn[None, :] * stride_bn

    acc = tl.zeros((BLOCK_M, BLOCK_N), dtype=tl.float32)
    for kk in range(0, tl.cdiv(K, BLOCK_K)):
        a = tl.load(a_ptrs, mask=offs_k[None, :] < K - kk * BLOCK_K, other=0.0)
        b = tl.load(b_ptrs, mask=offs_k[:, None] < K - kk * BLOCK_K, other=0.0)
        acc = tl.dot(a, b, acc)
        a_ptrs += BLOCK_K * stride_ak
        b_ptrs += BLOCK_K * stride_bk

    c = acc.to(c_ptr.dtype.element_ty)
    offs_cm = pid_m * BLOCK_M + tl.arange(0, BLOCK_M)
    offs_cn = pid_n * BLOCK_N + tl.arange(0, BLOCK_N)
    c_ptrs = c_ptr + offs_cm[:, None] * stride_cm + offs_cn[None, :] * stride_cn
    mask = (offs_cm[:, None] < M) & (offs_cn[None, :] < N)
    tl.store(c_ptrs, c, mask=mask)

# config = {"BLOCK_K": 128, "BLOCK_M": 128, "BLOCK_N": 256, "GROUP_M": 1, "arch": "sm_90", "dtype": "bf16", "num_ctas": 1, "num_stages": 3, "num_warps": 4}
# arch = sm_90


// ===== COMPILED SASS (sm_90a) =====

	.target	sm_90a

	.elftype	@"ET_EXEC"


//--------------------- .note.nv.tkinfo           --------------------------
	.section	.note.nv.tkinfo,"",@"SHT_NOTE"
	.sectionflags	@"SHF_NOTE_NV_TKINFO"
	.tkinfo
        /*0018*/ 	.word	0x00000002
        /*0030*/ 	.string	""
        /*0030*/ 	.string	"ptxas"
        /*0030*/ 	.string	"Cuda compilation tools, release 13.0, V13.0.88"
        /*0030*/ 	.string	"Build cuda_13.0.r13.0/compiler.36424714_0"
        /*0030*/ 	.string	"-v  -suppress-debug-info  -lineinfo  -arch sm_90a "



//--------------------- .note.nv.cuinfo           --------------------------
	.section	.note.nv.cuinfo,"",@"SHT_NOTE"
	.sectionflags	@"SHF_NOTE_NV_CUINFO"
        /*0018*/ 	.short	0x0002
        /*001a*/ 	.short	0x005a
        /*001c*/ 	.short	0x0082
	.zero		2


//--------------------- .nv.info                  --------------------------
	.section	.nv.info,"",@"SHT_CUDA_INFO"
	.align	4


	//----- nvinfo : EIATTR_REGCOUNT
	.align		4
        /*0000*/ 	.byte	0x04, 0x2f
        /*0002*/ 	.short	(.L_1 - .L_0)
	.align		4
.L_0:
        /*0004*/ 	.word	index@(matmul_kernel)
        /*0008*/ 	.word	0x000000ff


	//----- nvinfo : EIATTR_FRAME_SIZE
	.align		4
.L_1:
        /*000c*/ 	.byte	0x04, 0x11
        /*000e*/ 	.short	(.L_3 - .L_2)
	.align		4
.L_2:
        /*0010*/ 	.word	index@(matmul_kernel)
        /*0014*/ 	.word	0x00001450


	//----- nvinfo : EIATTR_MIN_STACK_SIZE
	.align		4
.L_3:
        /*0018*/ 	.byte	0x04, 0x12
        /*001a*/ 	.short	(.L_5 - .L_4)
	.align		4
.L_4:
        /*001c*/ 	.word	index@(matmul_kernel)
        /*0020*/ 	.word	0x00001450
.L_5:


//--------------------- .nv.compat                --------------------------
	.section	.nv.compat,"",@"SHT_CUDA_COMPAT_INFO"
	.align	4
        /*0000*/ 	.byte	0x02, 0x09, 0x01, 0x00, 0x02, 0x02, 0x04, 0x00, 0x02, 0x05, 0x05, 0x00, 0x03, 0x07, 0x01, 0x01
        /*0010*/ 	.byte	0x02, 0x03, 0x00, 0x00, 0x02, 0x06, 0x01, 0x00, 0x04, 0x0b, 0x08, 0x00, 0x00, 0x00, 0x00, 0x00
        /*0020*/ 	.byte	0x00, 0x00, 0x00, 0x00


//--------------------- .nv.info.matmul_kernel    --------------------------
	.section	.nv.info.matmul_kernel,"",@"SHT_CUDA_INFO"
	.sectionflags	@""
	.align	4


	//----- nvinfo : EIATTR_CUDA_API_VERSION
	.align		4
        /*0000*/ 	.byte	0x04, 0x37
        /*0002*/ 	.short	(.L_7 - .L_6)
.L_6:
        /*0004*/ 	.word	0x00000082


	//----- nvinfo : EIATTR_KPARAM_INFO
	.align		4
.L_7:
        /*0008*/ 	.byte	0x04, 0x17
        /*000a*/ 	.short	(.L_9 - .L_8)
.L_8:
        /*000c*/ 	.word	0x00000000
        /*0010*/ 	.short	0x000d
        /*0012*/ 	.short	0x0048
        /*0014*/ 	.byte	0x00, 0xf4, 0x21, 0x00


	//----- nvinfo : EIATTR_KPARAM_INFO
	.align		4
.L_9:
        /*0018*/ 	.byte	0x04, 0x17
        /*001a*/ 	.short	(.L_11 - .L_10)
.L_10:
        /*001c*/ 	.word	0x00000000
        /*0020*/ 	.short	0x000c
        /*0022*/ 	.short	0x0040
        /*0024*/ 	.byte	0x00, 0xf4, 0x21, 0x00


	//----- nvinfo : EIATTR_KPARAM_INFO
	.align		4
.L_11:
        /*0028*/ 	.byte	0x04, 0x17
        /*002a*/ 	.short	(.L_13 - .L_12)
.L_12:
        /*002c*/ 	.word	0x00000000
        /*0030*/ 	.short	0x000b
        /*0032*/ 	.short	0x0038
        /*0034*/ 	.byte	0x00, 0xf0, 0x11, 0x00


	//----- nvinfo : EIATTR_KPARAM_INFO
	.align		4
.L_13:
        /*0038*/ 	.byte	0x04, 0x17
        /*003a*/ 	.short	(.L_15 - .L_14)
.L_14:
        /*003c*/ 	.word	0x00000000
        /*0040*/ 	.short	0x000a
        /*0042*/ 	.short	0x0034
        /*0044*/ 	.byte	0x00, 0xf0, 0x11, 0x00


	//----- nvinfo : EIATTR_KPARAM_INFO
	.align		4
.L_15:
        /*0048*/ 	.byte	0x04, 0x17
        /*004a*/ 	.short	(.L_17 - .L_16)
.L_16:
        /*004c*/ 	.word	0x00000000
        /*0050*/ 	.short	0x0009
        /*0052*/ 	.short	0x0030
        /*0054*/ 	.byte	0x00, 0xf0, 0x11, 0x00


	//----- nvinfo : EIATTR_KPARAM_INFO
	.align		4
.L_17:
        /*0058*/ 	.byte	0x04, 0x17
        /*005a*/ 	.short	(.L_19 - .L_18)
.L_18:
        /*005c*/ 	.word	0x00000000
        /*0060*/ 	.short	0x0008
        /*0062*/ 	.short	0x002c
        /*0064*/ 	.byte	0x00, 0xf0, 0x11, 0x00


	//----- nvinfo : EIATTR_KPARAM_INFO
	.align		4
.L_19:
        /*0068*/ 	.byte	0x04, 0x17
        /*006a*/ 	.short	(.L_21 - .L_20)
.L_20:
        /*006c*/ 	.word	0x00000000
        /*0070*/ 	.short	0x0007
        /*0072*/ 	.short	0x0028
        /*0074*/ 	.byte	0x00, 0xf0, 0x11, 0x00


	//----- nvinfo : EIATTR_KPARAM_INFO
	.align		4
.L_21:
        /*0078*/ 	.byte	0x04, 0x17
        /*007a*/ 	.short	(.L_23 - .L_22)
.L_22:
        /*007c*/ 	.word	0x00000000
        /*0080*/ 	.short	0x0006
        /*0082*/ 	.short	0x0024
        /*0084*/ 	.byte	0x00, 0xf0, 0x11, 0x00


	//----- nvinfo : EIATTR_KPARAM_INFO
	.align		4
.L_23:
        /*0088*/ 	.byte	0x04, 0x17
        /*008a*/ 	.short	(.L_25 - .L_24)
.L_24:
        /*008c*/ 	.word	0x00000000
        /*0090*/ 	.short	0x0005
        /*0092*/ 	.short	0x0020
        /*0094*/ 	.byte	0x00, 0xf0, 0x11, 0x00


	//----- nvinfo : EIATTR_KPARAM_INFO
	.align		4
.L_25:
        /*0098*/ 	.byte	0x04, 0x17
        /*009a*/ 	.short	(.L_27 - .L_26)
.L_26:
        /*009c*/ 	.word	0x00000000
        /*00a0*/ 	.short	0x0004
        /*00a2*/ 	.short	0x001c
        /*00a4*/ 	.byte	0x00, 0xf0, 0x11, 0x00


	//----- nvinfo : EIATTR_KPARAM_INFO
	.align		4
.L_27:
        /*00a8*/ 	.byte	0x04, 0x17
        /*00aa*/ 	.short	(.L_29 - .L_28)
.L_28:
        /*00ac*/ 	.word	0x00000000
        /*00b0*/ 	.short	0x0003
        /*00b2*/ 	.short	0x0018
        /*00b4*/ 	.byte	0x00, 0xf0, 0x11, 0x00


	//----- nvinfo : EIATTR_KPARAM_INFO
	.align		4
.L_29:
        /*00b8*/ 	.byte	0x04, 0x17
        /*00ba*/ 	.short	(.L_31 - .L_30)
.L_30:
        /*00bc*/ 	.word	0x00000000
        /*00c0*/ 	.short	0x0002
        /*00c2*/ 	.short	0x0010
        /*00c4*/ 	.byte	0x00, 0xf4, 0x21, 0x00


	//----- nvinfo : EIATTR_KPARAM_INFO
	.align		4
.L_31:
        /*00c8*/ 	.byte	0x04, 0x17
        /*00ca*/ 	.short	(.L_33 - .L_32)
.L_32:
        /*00cc*/ 	.word	0x00000000
        /*00d0*/ 	.short	0x0001
        /*00d2*/ 	.short	0x0008
        /*00d4*/ 	.byte	0x00, 0xf4, 0x21, 0x00


	//----- nvinfo : EIATTR_KPARAM_INFO
	.align		4
.L_33:
        /*00d8*/ 	.byte	0x04, 0x17
        /*00da*/ 	.short	(.L_35 - .L_34)
.L_34:
        /*00dc*/ 	.word	0x00000000
        /*00e0*/ 	.short	0x0000
        /*00e2*/ 	.short	0x0000
        /*00e4*/ 	.byte	0x00, 0xf4, 0x21, 0x00


	//----- nvinfo : EIATTR_SPARSE_MMA_MASK
	.align		4
.L_35:
        /*00e8*/ 	.byte	0x03, 0x50
        /*00ea*/ 	.short	0x0000


	//----- nvinfo : EIATTR_MAXREG_COUNT
	.align		4
        /*00ec*/ 	.byte	0x03, 0x1b
        /*00ee*/ 	.short	0x00ff


	//----- nvinfo : EIATTR_NUM_BARRIERS
	.align		4
        /*00f0*/ 	.byte	0x02, 0x4c
        /*00f2*/ 	.byte	0x01
	.zero		1


	//----- nvinfo : EIATTR_ANNOTATIONS
	.align		4
        /*00f4*/ 	.byte	0x04, 0x55
        /*00f6*/ 	.short	(.L_37 - .L_36)


	//   ....[0]....
.L_36:
        /*00f8*/ 	.word	0x00000001
        /*00fc*/ 	.byte	0x30, 0x0d, 0x00, 0x00, 0x01, 0x00, 0x00, 0x00, 0x80, 0x19, 0x00, 0x00, 0x01, 0x00, 0x00, 0x00
        /* <DEDUP_REMOVED lines=2074> */
        /*82ac*/ 	.byte	0x20, 0xf9, 0x02, 0x00, 0x01, 0x00, 0x00, 0x00, 0xd0, 0x00, 0x03, 0x00


	//----- nvinfo : EIATTR_MERCURY_ISA_VERSION
	.align		4
.L_37:
        /*82b8*/ 	.byte	0x03, 0x5f
        /*82ba*/ 	.short	0x0101


	//----- nvinfo : EIATTR_EXIT_INSTR_OFFSETS
	.align		4
        /*82bc*/ 	.byte	0x04, 0x1c
        /*82be*/ 	.short	(.L_39 - .L_38)


	//   ....[0]....
.L_38:
        /*82c0*/ 	.word	0x000388d0


	//   ....[1]....
        /*82c4*/ 	.word	0x00038900


	//----- nvinfo : EIATTR_REQNTID
	.align		4
.L_39:
        /*82c8*/ 	.byte	0x04, 0x10
        /*82ca*/ 	.short	(.L_41 - .L_40)
.L_40:
        /*82cc*/ 	.word	0x00000080
        /*82d0*/ 	.word	0x00000001
        /*82d4*/ 	.word	0x00000001


	//----- nvinfo : EIATTR_CBANK_PARAM_SIZE
	.align		4
.L_41:
        /*82d8*/ 	.byte	0x03, 0x19
        /*82da*/ 	.short	0x0050


	//----- nvinfo : EIATTR_PARAM_CBANK
	.align		4
        /*82dc*/ 	.byte	0x04, 0x0a
        /*82de*/ 	.short	(.L_43 - .L_42)
	.align		4
.L_42:
        /*82e0*/ 	.word	index@(.nv.constant0.matmul_kernel)
        /*82e4*/ 	.short	0x0210
        /*82e6*/ 	.short	0x0050


	//----- nvinfo : EIATTR_SW_WAR
	.align		4
.L_43:
        /*82e8*/ 	.byte	0x04, 0x36
        /*82ea*/ 	.short	(.L_45 - .L_44)
.L_44:
        /*82ec*/ 	.word	0x00000008
.L_45:


//--------------------- .nv.callgraph             --------------------------
	.section	.nv.callgraph,"",@"SHT_CUDA_CALLGRAPH"
	.align	4
	.sectionentsize	8
	.align		4
        /*0000*/ 	.word	0x00000000
	.align		4
        /*0004*/ 	.word	0xffffffff
	.align		4
        /*0008*/ 	.word	0x00000000
	.align		4
        /*000c*/ 	.word	0xfffffffe
	.align		4
        /*0010*/ 	.word	0x00000000
	.align		4
        /*0014*/ 	.word	0xfffffffd
	.align		4
        /*0018*/ 	.word	0x00000000
	.align		4
        /*001c*/ 	.word	0xfffffffc


//--------------------- .text.matmul_kernel       --------------------------
	.section	.text.matmul_kernel,"ax",@progbits
	.align	128
        .global         matmul_kernel
        .type           matmul_kernel,@function
        .size           matmul_kernel,(.L_x_3 - matmul_kernel)
        .other          matmul_kernel,@"STO_CUDA_ENTRY STV_DEFAULT"
matmul_kernel:
.text.matmul_kernel:
[----:B------:R-:W0:Y:S08]  /*0000*/  LDC R1, c[0x0][0x28] ;  /* 0x00000a00ff017b82 */ /* 0x000e300000000800 */
[----:B------:R-:W1:Y:S01]  /*0010*/  LDC.64 R6, c[0x0][0x228] ;  /* 0x00008a00ff067b82 */ /* 0x000e620000000a00 */
[----:B------:R-:W2:Y:S01]  /*0020*/  S2R R5, SR_CTAID.X ;  /* 0x0000000000057919 */ /* 0x000ea20000002500 */
[----:B0-----:R-:W-:Y:S01]  /*0030*/  VIADD R1, R1, 0xffffebb0 ;  /* 0xffffebb001017836 */ /* 0x001fe20000000000 */
[----:B------:R-:W-:Y:S01]  /*0040*/  UMOV UR4, 0x400 ;  /* 0x0000040000047882 */ /* 0x000fe20000000000 */
[----:B------:R-:W-:Y:S01]  /*0050*/  ULDC.64 UR6, c[0x0][0x208] ;  /* 0x0000820000067ab9 */ /* 0x000fe20000000a00 */
[----:B------:R-:W0:Y:S01]  /*0060*/  S2R R15, SR_TID.X ;  /* 0x00000000000f7919 */ /* 0x000e220000002100 */
[----:B------:R-:W-:-:S02]  /*0070*/  CS2R R176, SRZ ;  /* 0x0000000000b07805 */ /* 0x000fc4000001ff00 */
[----:B------:R-:W-:Y:S01]  /*0080*/  CS2R R178, SRZ ;  /* 0x0000000000b27805 */ /* 0x000fe2000001ff00 */
[----:B------:R-:W3:Y:S01]  /*0090*/  S2UR UR5, SR_CgaCtaId ;  /* 0x00000000000579c3 */ /* 0x000ee20000008800 */
[----:B------:R-:W-:Y:S02]  /*00a0*/  CS2R R168, SRZ ;  /* 0x0000000000a87805 */ /* 0x000fe4000001ff00 */
[----:B------:R-:W-:Y:S02]  /*00b0*/  CS2R R170, SRZ ;  /* 0x0000000000aa7805 */ /* 0x000fe4000001ff00 */
[----:B------:R-:W-:Y:S02]  /*00c0*/  CS2R R160, SRZ ;  /* 0x0000000000a07805 */ /* 0x000fe4000001ff00 */
[----:B------:R-:W-:Y:S02]  /*00d0*/  CS2R R162, SRZ ;  /* 0x0000000000a27805 */ /* 0x000fe4000001ff00 */
[----:B------:R-:W-:-:S02]  /*00e0*/  CS2R R156, SRZ ;  /* 0x00000000009c7805 */ /* 0x000fc4000001ff00 */
[----:B------:R-:W-:Y:S02]  /*00f0*/  CS2R R158, SRZ ;  /* 0x00000000009e7805 */ /* 0x000fe4000001ff00 */
        /* <DEDUP_REMOVED lines=8> */
[----:B------:R-:W-:Y:S01]  /*0180*/  CS2R R56, SRZ ;  /* 0x0000000000387805 */ /* 0x000fe2000001ff00 */
[----:B-1----:R-:W-:Y:S01]  /*0190*/  VIADD R0, R7, 0xff ;  /* 0x000000ff07007836 */ /* 0x002fe20000000000 */
[----:B------:R-:W-:Y:S02]  /*01a0*/  CS2R R58, SRZ ;  /* 0x00000000003a7805 */ /* 0x000fe4000001ff00 */
[----:B------:R-:W-:-:S02]  /*01b0*/  CS2R R60, SRZ ;  /* 0x00000000003c7805 */ /* 0x000fc4000001ff00 */
[----:B------:R-:W-:Y:S02]  /*01c0*/  CS2R R62, SRZ ;  /* 0x00000000003e7805 */ /* 0x000fe4000001ff00 */
[----:B------:R-:W-:Y:S02]  /*01d0*/  CS2R R64, SRZ ;  /* 0x0000000000407805 */ /* 0x000fe4000001ff00 */
[----:B------:R-:W-:Y:S02]  /*01e0*/  SHF.R.S32.HI R3, RZ, 0x1f, R0 ;  /* 0x0000001fff037819 */ /* 0x000fe40000011400 */
[----:B------:R-:W-:Y:S02]  /*01f0*/  CS2R R66, SRZ ;  /* 0x0000000000427805 */ /* 0x000fe4000001ff00 */
[----:B------:R-:W-:Y:S01]  /*0200*/  CS2R R68, SRZ ;  /* 0x0000000000447805 */ /* 0x000fe2000001ff00 */
[----:B---3--:R-:W-:Y:S01]  /*0210*/  ULEA UR4, UR5, UR4, 0x18 ;  /* 0x0000000405047291 */ /* 0x008fe2000f8ec03f */
[----:B------:R-:W-:-:S02]  /*0220*/  LEA.HI R3, R3, R0, RZ, 0x8 ;  /* 0x0000000003037211 */ /* 0x000fc400078f40ff */
[----:B------:R-:W-:Y:S02]  /*0230*/  CS2R R70, SRZ ;  /* 0x0000000000467805 */ /* 0x000fe4000001ff00 */
[----:B--2---:R-:W-:Y:S02]  /*0240*/  IABS R10, R5 ;  /* 0x00000005000a7213 */ /* 0x004fe40000000000 */
[----:B------:R-:W-:Y:S02]  /*0250*/  CS2R R72, SRZ ;  /* 0x0000000000487805 */ /* 0x000fe4000001ff00 */
[----:B------:R-:W-:Y:S02]  /*0260*/  SHF.R.S32.HI R4, RZ, 0x8, R3 ;  /* 0x00000008ff047819 */ /* 0x000fe40000011403 */
[----:B------:R-:W-:Y:S02]  /*0270*/  CS2R R74, SRZ ;  /* 0x00000000004a7805 */ /* 0x000fe4000001ff00 */
[----:B------:R-:W-:-:S02]  /*0280*/  CS2R R76, SRZ ;  /* 0x00000000004c7805 */ /* 0x000fc4000001ff00 */
[----:B------:R-:W-:Y:S02]  /*0290*/  CS2R R78, SRZ ;  /* 0x00000000004e7805 */ /* 0x000fe4000001ff00 */
[-C--:B------:R-:W-:Y:S02]  /*02a0*/  IABS R9, R4.reuse ;  /* 0x0000000400097213 */ /* 0x080fe40000000000 */
[----:B------:R-:W-:Y:S02]  /*02b0*/  CS2R R80, SRZ ;  /* 0x0000000000507805 */ /* 0x000fe4000001ff00 */
[----:B------:R-:W-:Y:S02]  /*02c0*/  IABS R12, R4 ;  /* 0x00000004000c7213 */ /* 0x000fe40000000000 */
[----:B------:R-:W-:Y:S01]  /*02d0*/  CS2R R82, SRZ ;  /* 0x0000000000527805 */ /* 0x000fe2000001ff00 */
[----:B------:R-:W1:Y:S01]  /*02e0*/  I2F.RP R0, R9 ;  /* 0x0000000900007306 */ /* 0x000e620000209400 */
        /* <DEDUP_REMOVED lines=13> */
[----:B------:R-:W-:Y:S01]  /*03c0*/  CS2R R110, SRZ ;  /* 0x00000000006e7805 */ /* 0x000fe2000001ff00 */
[----:B-1----:R-:W1:Y:S01]  /*03d0*/  MUFU.RCP R0, R0 ;  /* 0x0000000000007308 */ /* 0x002e620000001000 */
        /* <DEDUP_REMOVED lines=15> */
[----:B------:R-:W-:Y:S01]  /*04d0*/  CS2R R142, SRZ ;  /* 0x00000000008e7805 */ /* 0x000fe2000001ff00 */
[----:B-1----:R-:W-:Y:S01]  /*04e0*/  VIADD R2, R0, 0xffffffe ;  /* 0x0ffffffe00027836 */ /* 0x002fe20000000000 */
[----:B------:R-:W-:Y:S01]  /*04f0*/  CS2R R144, SRZ ;  /* 0x0000000000907805 */ /* 0x000fe2000001ff00 */
[----:B------:R-:W-:Y:S01]  /*0500*/  IMAD.MOV R0, RZ, RZ, -R12 ;  /* 0x000000ffff007224 */ /* 0x000fe200078e0a0c */
[----:B------:R-:W-:Y:S01]  /*0510*/  CS2R R146, SRZ ;  /* 0x0000000000927805 */ /* 0x000fe2000001ff00 */
[----:B------:R1:W2:Y:S01]  /*0520*/  F2I.FTZ.U32.TRUNC.NTZ R3, R2 ;  /* 0x0000000200037305 */ /* 0x0002a2000021f000 */
[----:B------:R-:W-:-:S02]  /*0530*/  CS2R R148, SRZ ;  /* 0x0000000000947805 */ /* 0x000fc4000001ff00 */
[----:B------:R-:W-:Y:S01]  /*0540*/  CS2R R150, SRZ ;  /* 0x0000000000967805 */ /* 0x000fe2000001ff00 */
[----:B-1----:R-:W-:Y:S02]  /*0550*/  IMAD.MOV.U32 R2, RZ, RZ, RZ ;  /* 0x000000ffff027224 */ /* 0x002fe400078e00ff */
[----:B--2---:R-:W-:-:S04]  /*0560*/  IMAD.MOV R8, RZ, RZ, -R3 ;  /* 0x000000ffff087224 */ /* 0x004fc800078e0a03 */
[----:B------:R-:W-:Y:S02]  /*0570*/  IMAD R11, R8, R9, RZ ;  /* 0x00000009080b7224 */ /* 0x000fe400078e02ff */
[----:B------:R-:W-:Y:S02]  /*0580*/  IMAD.MOV.U32 R8, RZ, RZ, R10 ;  /* 0x000000ffff087224 */ /* 0x000fe400078e000a */
[----:B------:R-:W-:-:S06]  /*0590*/  IMAD.HI.U32 R3, R3, R11, R2 ;  /* 0x0000000b03037227 */ /* 0x000fcc00078e0002 */
[----:B------:R-:W-:-:S04]  /*05a0*/  IMAD.HI.U32 R3, R3, R8, RZ ;  /* 0x0000000803037227 */ /* 0x000fc800078e00ff */
[----:B------:R-:W-:-:S05]  /*05b0*/  IMAD R0, R3, R0, R8 ;  /* 0x0000000003007224 */ /* 0x000fca00078e0208 */
[----:B------:R-:W-:-:S13]  /*05c0*/  ISETP.GT.U32.AND P1, PT, R9, R0, PT ;  /* 0x000000000900720c */ /* 0x000fda0003f24070 */
[----:B------:R-:W-:Y:S02]  /*05d0*/  @!P1 IMAD.IADD R0, R0, 0x1, -R9 ;  /* 0x0000000100009824 */ /* 0x000fe400078e0a09 */
[----:B------:R-:W-:Y:S01]  /*05e0*/  @!P1 VIADD R3, R3, 0x1 ;  /* 0x0000000103039836 */ /* 0x000fe20000000000 */
[----:B------:R-:W-:Y:S02]  /*05f0*/  ISETP.NE.AND P1, PT, R4, RZ, PT ;  /* 0x000000ff0400720c */ /* 0x000fe40003f25270 */
[----:B------:R-:W-:Y:S02]  /*0600*/  ISETP.GE.U32.AND P0, PT, R0, R9, PT ;  /* 0x000000090000720c */ /* 0x000fe40003f06070 */
[----:B------:R-:W-:-:S04]  /*0610*/  LOP3.LUT R0, R5, R4, RZ, 0x3c, !PT ;  /* 0x0000000405007212 */ /* 0x000fc800078e3cff */
[----:B------:R-:W-:Y:S01]  /*0620*/  ISETP.GE.AND P2, PT, R0, RZ, PT ;  /* 0x000000ff0000720c */ /* 0x000fe20003f46270 */
[----:B------:R-:W-:-:S06]  /*0630*/  VIADD R0, R6, 0x7f ;  /* 0x0000007f06007836 */ /* 0x000fcc0000000000 */
[----:B------:R-:W-:-:S04]  /*0640*/  @P0 VIADD R3, R3, 0x1 ;  /* 0x0000000103030836 */ /* 0x000fc80000000000 */
[----:B------:R-:W-:Y:S01]  /*0650*/  IMAD.MOV.U32 R10, RZ, RZ, R3 ;  /* 0x000000ffff0a7224 */ /* 0x000fe200078e0003 */
[----:B------:R-:W-:-:S03]  /*0660*/  SHF.R.S32.HI R3, RZ, 0x1f, R0 ;  /* 0x0000001fff037819 */ /* 0x000fc60000011400 */
[----:B------:R-:W-:Y:S01]  /*0670*/  @!P2 IMAD.MOV R10, RZ, RZ, -R10 ;  /* 0x000000ffff0aa224 */ /* 0x000fe200078e0a0a */
[----:B------:R-:W-:Y:S02]  /*0680*/  LEA.HI R3, R3, R0, RZ, 0x7 ;  /* 0x0000000003037211 */ /* 0x000fe400078f38ff */
[----:B------:R-:W-:-:S04]  /*0690*/  @!P1 LOP3.LUT R10, RZ, R4, RZ, 0x33, !PT ;  /* 0x00000004ff0a9212 */ /* 0x000fc800078e33ff */
[----:B------:R-:W-:Y:S01]  /*06a0*/  LEA.HI.SX32 R3, R3, -R10, 0x19 ;  /* 0x8000000a03037211 */ /* 0x000fe200078fcaff */
[----:B------:R-:W-:-:S03]  /*06b0*/  IMAD.MOV R8, RZ, RZ, -R10 ;  /* 0x000000ffff087224 */ /* 0x000fc600078e0a0a */
[----:B------:R-:W-:Y:S01]  /*06c0*/  VIMNMX R11, R3, 0x1, PT ;  /* 0x00000001030b7848 */ /* 0x000fe20003fe0100 */
[----:B------:R-:W-:-:S03]  /*06d0*/  IMAD R8, R4, R8, R5 ;  /* 0x0000000804087224 */ /* 0x000fc600078e0205 */
[-C--:B------:R-:W-:Y:S02]  /*06e0*/  IABS R9, R11.reuse ;  /* 0x0000000b00097213 */ /* 0x080fe40000000000 */
[----:B------:R-:W-:Y:S02]  /*06f0*/  IABS R13, R11 ;  /* 0x0000000b000d7213 */ /* 0x000fe40000000000 */
[----:B------:R-:W1:Y:S08]  /*0700*/  I2F.RP R0, R9 ;  /* 0x0000000900007306 */ /* 0x000e700000209400 */
[----:B-1----:R-:W1:Y:S02]  /*0710*/  MUFU.RCP R0, R0 ;  /* 0x0000000000007308 */ /* 0x002e640000001000 */
[----:B-1----:R-:W-:-:S02]  /*0720*/  VIADD R2, R0, 0xffffffe ;  /* 0x0ffffffe00027836 */ /* 0x002fc40000000000 */
[----:B------:R-:W-:-:S04]  /*0730*/  IMAD.MOV R0, RZ, RZ, -R13 ;  /* 0x000000ffff007224 */ /* 0x000fc800078e0a0d */
[----:B------:R1:W2:Y:S02]  /*0740*/  F2I.FTZ.U32.TRUNC.NTZ R3, R2 ;  /* 0x0000000200037305 */ /* 0x0002a4000021f000 */
[----:B-1----:R-:W-:Y:S02]  /*0750*/  IMAD.MOV.U32 R2, RZ, RZ, RZ ;  /* 0x000000ffff027224 */ /* 0x002fe400078e00ff */
[----:B--2---:R-:W-:-:S04]  /*0760*/  IMAD.MOV R12, RZ, RZ, -R3 ;  /* 0x000000ffff0c7224 */ /* 0x004fc800078e0a03 */
[----:B------:R-:W-:Y:S01]  /*0770*/  IMAD.MOV.U32 R4, RZ, RZ, R12 ;  /* 0x000000ffff047224 */ /* 0x000fe200078e000c */
[----:B------:R-:W-:-:S03]  /*0780*/  IABS R12, R8 ;  /* 0x00000008000c7213 */ /* 0x000fc60000000000 */
[----:B------:R-:W-:Y:S02]  /*0790*/  IMAD R5, R4, R9, RZ ;  /* 0x0000000904057224 */ /* 0x000fe400078e02ff */
[----:B------:R-:W-:Y:S02]  /*07a0*/  IMAD.MOV.U32 R4, RZ, RZ, R12 ;  /* 0x000000ffff047224 */ /* 0x000fe400078e000c */
[----:B------:R-:W-:Y:S01]  /*07b0*/  IMAD.HI.U32 R3, R3, R5, R2 ;  /* 0x0000000503037227 */ /* 0x000fe200078e0002 */
[----:B0-----:R-:W-:-:S05]  /*07c0*/  LOP3.LUT R5, R15, 0x7f, RZ, 0xc0, !PT ;  /* 0x0000007f0f057812 */ /* 0x001fca00078ec0ff */
        /* <DEDUP_REMOVED lines=8> */
[----:B------:R-:W-:Y:S02]  /*0850*/  ISETP.GE.AND P2, PT, R0, RZ, PT ;  /* 0x000000ff0000720c */ /* 0x000fe40003f46270 */
[----:B------:R-:W0:Y:S05]  /*0860*/  LDC R0, c[0x0][0x230] ;  /* 0x00008c00ff007b82 */ /* 0x000e2a0000000800 */
[----:B------:R-:W-:-:S06]  /*0870*/  @P0 VIADD R3, R3, 0x1 ;  /* 0x0000000103030836 */ /* 0x000fcc0000000000 */
[----:B------:R-:W-:Y:S01]  /*0880*/  @!P2 IMAD.MOV R3, RZ, RZ, -R3 ;  /* 0x000000ffff03a224 */ /* 0x000fe200078e0a03 */
[----:B------:R-:W-:-:S05]  /*0890*/  @!P1 LOP3.LUT R3, RZ, R11, RZ, 0x33, !PT ;  /* 0x0000000bff039212 */ /* 0x000fca00078e33ff */
[----:B------:R-:W-:Y:S02]  /*08a0*/  IMAD.MOV R2, RZ, RZ, -R3 ;  /* 0x000000ffff027224 */ /* 0x000fe400078e0a03 */
[----:B------:R-:W-:Y:S02]  /*08b0*/  IMAD.SHL.U32 R4, R3, 0x100, RZ ;  /* 0x0000010003047824 */ /* 0x000fe400078e00ff */
[----:B------:R-:W-:Y:S02]  /*08c0*/  IMAD R2, R11, R2, R8 ;  /* 0x000000020b027224 */ /* 0x000fe400078e0208 */
[----:B------:R-:W-:Y:S02]  /*08d0*/  VIADD R3, R4, 0x1 ;  /* 0x0000000104037836 */ /* 0x000fe40000000000 */
[----:B0-----:R-:W-:Y:S02]  /*08e0*/  VIADD R14, R0, 0x7f ;  /* 0x0000007f000e7836 */ /* 0x001fe40000000000 */
[----:B------:R-:W-:-:S02]  /*08f0*/  VIADD R8, R4, 0x2 ;  /* 0x0000000204087836 */ /* 0x000fc40000000000 */
[----:B------:R-:W-:Y:S01]  /*0900*/  VIADD R0, R4, 0x3 ;  /* 0x0000000304007836 */ /* 0x000fe20000000000 */
[----:B------:R-:W-:Y:S01]  /*0910*/  ISETP.GE.AND P0, PT, R14, 0x80, PT ;  /* 0x000000800e00780c */ /* 0x000fe20003f06270 */
[C---:B------:R-:W-:Y:S02]  /*0920*/  VIADD R3, R4.reuse, 0x4 ;  /* 0x0000000404037836 */ /* 0x040fe40000000000 */
[C---:B------:R-:W-:Y:S02]  /*0930*/  VIADD R8, R4.reuse, 0x5 ;  /* 0x0000000504087836 */ /* 0x040fe40000000000 */
[C---:B------:R-:W-:Y:S02]  /*0940*/  VIADD R0, R4.reuse, 0x6 ;  /* 0x0000000604007836 */ /* 0x040fe40000000000 */
[C---:B------:R-:W-:Y:S02]  /*0950*/  VIADD R3, R4.reuse, 0x7 ;  /* 0x0000000704037836 */ /* 0x040fe40000000000 */
[----:B------:R-:W-:-:S02]  /*0960*/  VIADD R8, R4, 0x8 ;  /* 0x0000000804087836 */ /* 0x000fc40000000000 */
[C---:B------:R-:W-:Y:S02]  /*0970*/  VIADD R0, R4.reuse, 0x9 ;  /* 0x0000000904007836 */ /* 0x040fe40000000000 */
        /* <DEDUP_REMOVED lines=39> */
[----:B------:R-:W-:Y:S02]  /*0bf0*/  VIADD R3, R4, 0x31 ;  /* 0x0000003104037836 */ /* 0x000fe40000000000 */
[----:B------:R-:W-:-:S02]  /*0c00*/  IMAD.IADD R2, R10, 0x1, R2 ;  /* 0x000000010a027824 */ /* 0x000fc400078e0202 */
        /* <DEDUP_REMOVED lines=14> */
[----:B------:R-:W-:Y:S02]  /*0cf0*/  VIADD R3, R4, 0x40 ;  /* 0x0000004004037836 */ /* 0x000fe40000000000 */
[----:B------:R-:W-:Y:S02]  /*0d00*/  IMAD R2, R2, 0x80, R5 ;  /* 0x0000008002027824 */ /* 0x000fe400078e0205 */
[C---:B------:R-:W-:Y:S02]  /*0d10*/  VIADD R8, R4.reuse, 0x41 ;  /* 0x0000004104087836 */ /* 0x040fe40000000000 */
[C---:B------:R-:W-:Y:S01]  /*0d20*/  VIADD R0, R4.reuse, 0x42 ;  /* 0x0000004204007836 */ /* 0x040fe20000000000 */
[----:B------:R0:W-:Y:S01]  /*0d30*/  STL [R1+0xf4c], R2 ;  /* 0x000f4c0201007387 */ /* 0x0001e20000100800 */
        /* <DEDUP_REMOVED lines=188> */
[----:B------:R-:W-:Y:S01]  /*1900*/  VIADD R252, R4, 0xff ;  /* 0x000000ff04fc7836 */ /* 0x000fe20000000000 */
[----:B0-----:R-:W-:Y:S06]  /*1910*/  @!P0 BRA `(.L_x_0) ;  /* 0x000002e400ec8947 */ /* 0x001fec0003800000 */
[----:B------:R-:W-:Y:S01]  /*1920*/  IABS R8, R6 ;  /* 0x0000000600087213 */ /* 0x000fe20000000000 */
[----:B------:R-:W-:Y:S01]  /*1930*/  IMAD.MOV.U32 R151, RZ, RZ, R2 ;  /* 0x000000ffff977224 */ /* 0x000fe200078e0002 */
[----:B------:R-:W-:Y:S01]  /*1940*/  IABS R5, R7 ;  /* 0x0000000700057213 */ /* 0x000fe20000000000 */
[----:B------:R-:W-:Y:S01]  /*1950*/  IMAD.MOV.U32 R40, RZ, RZ, RZ ;  /* 0x000000ffff287224 */ /* 0x000fe200078e00ff */
[----:B------:R-:W0:Y:S01]  /*1960*/  I2F.RP R2, R8 ;  /* 0x0000000800027306 */ /* 0x000e220000209400 */
[----:B------:R-:W-:Y:S01]  /*1970*/  ISETP.GE.AND P4, PT, R252, RZ, PT ;  /* 0x000000fffc00720c */ /* 0x000fe20003f86270 */
[----:B------:R1:W-:Y:S01]  /*1980*/  STL [R1+0xf94], R7 ;  /* 0x000f940701007387 */ /* 0x0003e20000100800 */
[----:B------:R-:W-:Y:S01]  /*1990*/  ISETP.GE.AND P1, PT, R151, RZ, PT ;  /* 0x000000ff9700720c */ /* 0x000fe20003f26270 */
[C---:B------:R-:W-:Y:S01]  /*19a0*/  VIADD R143, R4.reuse, 0x89 ;  /* 0x00000089048f7836 */ /* 0x040fe20000000000 */
[----:B------:R-:W-:Y:S01]  /*19b0*/  IABS R49, R21 ;  /* 0x0000001500317213 */ /* 0x000fe20000000000 */
[C---:B------:R-:W-:Y:S01]  /*19c0*/  VIADD R149, R4.reuse, 0x88 ;  /* 0x0000008804957836 */ /* 0x040fe20000000000 */
[----:B------:R-:W-:Y:S01]  /*19d0*/  IABS R52, R235 ;  /* 0x000000eb00347213 */ /* 0x000fe20000000000 */
[----:B------:R-:W2:Y:S01]  /*19e0*/  I2F.RP R42, R5 ;  /* 0x00000005002a7306 */ /* 0x000ea20000209400 */
[----:B------:R-:W-:Y:S01]  /*19f0*/  IABS R54, R236 ;  /* 0x000000ec00367213 */ /* 0x000fe20000000000 */
[C---:B------:R-:W-:Y:S01]  /*1a00*/  VIADD R145, R4.reuse, 0x86 ;  /* 0x0000008604917836 */ /* 0x040fe20000000000 */
[----:B------:R-:W-:Y:S01]  /*1a10*/  IABS R56, R237 ;  /* 0x000000ed00387213 */ /* 0x000fe20000000000 */
[C---:B------:R-:W-:Y:S01]  /*1a20*/  VIADD R147, R4.reuse, 0x85 ;  /* 0x0000008504937836 */ /* 0x040fe20000000000 */
[----:B------:R-:W-:Y:S01]  /*1a30*/  IABS R58, R230 ;  /* 0x000000e6003a7213 */ /* 0x000fe20000000000 */
[C---:B------:R-:W-:Y:S01]  /*1a40*/  VIADD R141, R4.reuse, 0x79 ;  /* 0x00000079048d7836 */ /* 0x040fe20000000000 */
[----:B------:R-:W-:Y:S01]  /*1a50*/  IABS R60, R231 ;  /* 0x000000e7003c7213 */ /* 0x000fe20000000000 */
[----:B0-----:R-:W0:Y:S01]  /*1a60*/  MUFU.RCP R2, R2 ;  /* 0x0000000200027308 */ /* 0x001e220000001000 */
[----:B------:R-:W-:Y:S01]  /*1a70*/  IABS R66, R228 ;  /* 0x000000e400427213 */ /* 0x000fe20000000000 */
[C---:B------:R-:W-:Y:S01]  /*1a80*/  VIADD R139, R4.reuse, 0x5a ;  /* 0x0000005a048b7836 */ /* 0x040fe20000000000 */
[----:B------:R-:W-:Y:S01]  /*1a90*/  IABS R68, R229 ;  /* 0x000000e500447213 */ /* 0x000fe20000000000 */
[C---:B------:R-:W-:Y:S01]  /*1aa0*/  VIADD R132, R4.reuse, 0x56 ;  /* 0x0000005604847836 */ /* 0x040fe20000000000 */
[----:B------:R-:W-:Y:S01]  /*1ab0*/  IABS R70, R226 ;  /* 0x000000e200467213 */ /* 0x000fe20000000000 */
[C---:B------:R-:W-:Y:S01]  /*1ac0*/  VIADD R128, R4.reuse, 0x4c ;  /* 0x0000004c04807836 */ /* 0x040fe20000000000 */
[----:B------:R-:W-:Y:S01]  /*1ad0*/  IABS R72, R227 ;  /* 0x000000e300487213 */ /* 0x000fe20000000000 */
[----:B--2---:R-:W2:Y:S01]  /*1ae0*/  MUFU.RCP R42, R42 ;  /* 0x0000002a002a7308 */ /* 0x004ea20000001000 */
[----:B------:R-:W-:Y:S01]  /*1af0*/  IABS R74, R225 ;  /* 0x000000e1004a7213 */ /* 0x000fe20000000000 */
[C---:B------:R-:W-:Y:S01]  /*1b00*/  VIADD R116, R4.reuse, 0x3c ;  /* 0x0000003c04747836 */ /* 0x040fe20000000000 */
[----:B------:R-:W-:Y:S01]  /*1b10*/  IABS R76, R221 ;  /* 0x000000dd004c7213 */ /* 0x000fe20000000000 */
[C---:B------:R-:W-:Y:S01]  /*1b20*/  VIADD R120, R4.reuse, 0x3b ;  /* 0x0000003b04787836 */ /* 0x040fe20000000000 */
[----:B------:R-:W-:Y:S01]  /*1b30*/  IABS R78, R222 ;  /* 0x000000de004e7213 */ /* 0x000fe20000000000 */
[C---:B------:R-:W-:Y:S01]  /*1b40*/  VIADD R124, R4.reuse, 0x39 ;  /* 0x00000039047c7836 */ /* 0x040fe20000000000 */
[----:B------:R-:W-:Y:S01]  /*1b50*/  IABS R80, R223 ;  /* 0x000000df00507213 */ /* 0x000fe20000000000 */
[----:B------:R-:W-:Y:S01]  /*1b60*/  VIADD R89, R4, 0x29 ;  /* 0x0000002904597836 */ /* 0x000fe20000000000 */
[----:B------:R-:W-:Y:S01]  /*1b70*/  IABS R82, R224 ;  /* 0x000000e000527213 */ /* 0x000fe20000000000 */
[----:B0-----:R-:W-:Y:S01]  /*1b80*/  VIADD R2, R2, 0xffffffe ;  /* 0x0ffffffe02027836 */ /* 0x001fe20000000000 */
[----:B------:R-:W-:Y:S01]  /*1b90*/  IABS R84, R217 ;  /* 0x000000d900547213 */ /* 0x000fe20000000000 */
[C---:B------:R-:W-:Y:S01]  /*1ba0*/  VIADD R97, R4.reuse, 0x28 ;  /* 0x0000002804617836 */ /* 0x040fe20000000000 */
[----:B------:R-:W-:Y:S01]  /*1bb0*/  IABS R86, R218 ;  /* 0x000000da00567213 */ /* 0x000fe20000000000 */
[----:B------:R-:W0:Y:S01]  /*1bc0*/  F2I.FTZ.U32.TRUNC.NTZ R41, R2 ;  /* 0x0000000200297305 */ /* 0x000e22000021f000 */
[----:B------:R-:W-:Y:S01]  /*1bd0*/  IABS R92, R215 ;  /* 0x000000d7005c7213 */ /* 0x000fe20000000000 */
[----:B------:R-:W-:Y:S01]  /*1be0*/  VIADD R112, R4, 0x27 ;  /* 0x0000002704707836 */ /* 0x000fe20000000000 */
[----:B------:R-:W-:Y:S01]  /*1bf0*/  IABS R94, R216 ;  /* 0x000000d8005e7213 */ /* 0x000fe20000000000 */
[----:B--2---:R-:W-:Y:S01]  /*1c00*/  VIADD R42, R42, 0xffffffe ;  /* 0x0ffffffe2a2a7836 */ /* 0x004fe20000000000 */
[----:B------:R-:W-:Y:S01]  /*1c10*/  IABS R96, R213 ;  /* 0x000000d500607213 */ /* 0x000fe20000000000 */
[----:B------:R-:W-:Y:S01]  /*1c20*/  VIADD R73, R4, 0x15 ;  /* 0x0000001504497836 */ /* 0x000fe20000000000 */
[----:B------:R-:W-:Y:S01]  /*1c30*/  IABS R98, R214 ;  /* 0x000000d600627213 */ /* 0x000fe20000000000 */
[----:B------:R2:W3:Y:S01]  /*1c40*/  F2I.FTZ.U32.TRUNC.NTZ R43, R42 ;  /* 0x0000002a002b7305 */ /* 0x0004e2000021f000 */
[----:B------:R-:W-:Y:S01]  /*1c50*/  IABS R100, R212 ;  /* 0x000000d400647213 */ /* 0x000fe20000000000 */
[----:B------:R-:W-:Y:S01]  /*1c60*/  ULDC UR60, c[0x0][0x23c] ;  /* 0x00008f00003c7ab9 */ /* 0x000fe20000000800 */
[----:B------:R-:W-:Y:S01]  /*1c70*/  IABS R102, R208 ;  /* 0x000000d000667213 */ /* 0x000fe20000000000 */
[----:B------:R-:W-:Y:S01]  /*1c80*/  ULDC.64 UR8, c[0x0][0x218] ;  /* 0x0000860000087ab9 */ /* 0x000fe20000000a00 */
[----:B------:R-:W-:Y:S01]  /*1c90*/  IABS R104, R209 ;  /* 0x000000d100687213 */ /* 0x000fe20000000000 */
[----:B------:R-:W-:Y:S01]  /*1ca0*/  ULDC UR5, c[0x0][0x234] ;  /* 0x00008d0000057ab9 */ /* 0x000fe20000000800 */
[--C-:B0-----:R-:W-:Y:S01]  /*1cb0*/  IMAD.MOV R2, RZ, RZ, -R41.reuse ;  /* 0x000000ffff027224 */ /* 0x101fe200078e0a29 */
[----:B------:R-:W-:Y:S01]  /*1cc0*/  IABS R105, R210 ;  /* 0x000000d200697213 */ /* 0x000fe20000000000 */
[----:B------:R-:W-:Y:S01]  /*1cd0*/  ULDC UR10, c[0x0][0x240] ;  /* 0x00009000000a7ab9 */ /* 0x000fe20000000800 */
[----:B--2---:R-:W-:Y:S01]  /*1ce0*/  IABS R42, R151 ;  /* 0x00000097002a7213 */ /* 0x004fe20000000000 */
[----:B------:R-:W-:Y:S01]  /*1cf0*/  IMAD R2, R2, R8, RZ ;  /* 0x0000000802027224 */ /* 0x000fe200078e02ff */
[----:B------:R-:W-:Y:S01]  /*1d00*/  IABS R107, R211 ;  /* 0x000000d3006b7213 */ /* 0x000fe20000000000 */
[----:B------:R-:W-:Y:S01]  /*1d10*/  VIADD R151, R4, 0x87 ;  /* 0x0000008704977836 */ /* 0x000fe20000000000 */
[----:B------:R-:W-:Y:S01]  /*1d20*/  IABS R109, R204 ;  /* 0x000000cc006d7213 */ /* 0x000fe20000000000 */
[----:B------:R-:W-:Y:S01]  /*1d30*/  IMAD.HI.U32 R2, R41, R2, R40 ;  /* 0x0000000229027227 */ /* 0x000fe200078e0028 */
[----:B------:R-:W-:-:S02]  /*1d40*/  IABS R40, R252 ;  /* 0x000000fc00287213 */ /* 0x000fc40000000000 */
[----:B------:R-:W-:Y:S02]  /*1d50*/  IABS R41, R250 ;  /* 0x000000fa00297213 */ /* 0x000fe40000000000 */
[----:B------:R-:W-:Y:S01]  /*1d60*/  IABS R111, R205 ;  /* 0x000000cd006f7213 */ /* 0x000fe20000000000 */
[----:B------:R-:W-:Y:S01]  /*1d70*/  IMAD.HI.U32 R44, R2, R42, RZ ;  /* 0x0000002a022c7227 */ /* 0x000fe200078e00ff */
[----:B------:R-:W-:Y:S02]  /*1d80*/  IABS R117, R202 ;  /* 0x000000ca00757213 */ /* 0x000fe40000000000 */
[----:B------:R-:W-:Y:S01]  /*1d90*/  IABS R119, R203 ;  /* 0x000000cb00777213 */ /* 0x000fe20000000000 */
[----:B------:R-:W-:Y:S01]  /*1da0*/  IMAD.MOV R44, RZ, RZ, -R44 ;  /* 0x000000ffff2c7224 */ /* 0x000fe200078e0a2c */
[----:B------:R-:W-:Y:S01]  /*1db0*/  IABS R121, R200 ;  /* 0x000000c800797213 */ /* 0x000fe20000000000 */
[----:B---3--:R-:W-:Y:S01]  /*1dc0*/  IMAD.MOV R2, RZ, RZ, -R43 ;  /* 0x000000ffff027224 */ /* 0x008fe200078e0a2b */
[----:B------:R-:W-:Y:S01]  /*1dd0*/  IABS R123, R201 ;  /* 0x000000c9007b7213 */ /* 0x000fe20000000000 */
[----:B------:R-:W-:Y:S01]  /*1de0*/  IMAD R44, R8, R44, R42 ;  /* 0x0000002c082c7224 */ /* 0x000fe200078e022a */
[----:B------:R-:W-:Y:S01]  /*1df0*/  IABS R125, R199 ;  /* 0x000000c7007d7213 */ /* 0x000fe20000000000 */
[----:B------:R-:W-:Y:S01]  /*1e00*/  IMAD R2, R2, R5, RZ ;  /* 0x0000000502027224 */ /* 0x000fe200078e02ff */
[----:B------:R-:W-:Y:S01]  /*1e10*/  IABS R127, R195 ;  /* 0x000000c3007f7213 */ /* 0x000fe20000000000 */
[----:B------:R-:W-:Y:S01]  /*1e20*/  IMAD.MOV.U32 R42, RZ, RZ, RZ ;  /* 0x000000ffff2a7224 */ /* 0x000fe200078e00ff */
[----:B------:R-:W-:-:S02]  /*1e30*/  ISETP.GT.U32.AND P0, PT, R8, R44, PT ;  /* 0x0000002c0800720c */ /* 0x000fc40003f04070 */
[----:B------:R-:W-:Y:S01]  /*1e40*/  IABS R129, R196 ;  /* 0x000000c400817213 */ /* 0x000fe20000000000 */
[----:B------:R-:W-:Y:S01]  /*1e50*/  IMAD.HI.U32 R2, R43, R2, R42 ;  /* 0x000000022b027227 */ /* 0x000fe200078e002a */
[----:B------:R-:W-:Y:S02]  /*1e60*/  IABS R42, R251 ;  /* 0x000000fb002a7213 */ /* 0x000fe40000000000 */
[----:B------:R-:W-:Y:S01]  /*1e70*/  IABS R131, R197 ;  /* 0x000000c500837213 */ /* 0x000fe20000000000 */
[----:B------:R-:W-:Y:S01]  /*1e80*/  IMAD.MOV.U32 R43, RZ, RZ, R40 ;  /* 0x000000ffff2b7224 */ /* 0x000fe200078e0028 */
[----:B------:R-:W-:Y:S01]  /*1e90*/  IABS R40, R246 ;  /* 0x000000f600287213 */ /* 0x000fe20000000000 */
[C---:B------:R-:W-:Y:S01]  /*1ea0*/  IMAD.HI.U32 R48, R2.reuse, R42, RZ ;  /* 0x0000002a02307227 */ /* 0x040fe200078e00ff */
[----:B------:R-:W-:Y:S02]  /*1eb0*/  IABS R133, R198 ;  /* 0x000000c600857213 */ /* 0x000fe40000000000 */
[----:B------:R-:W-:Y:S01]  /*1ec0*/  IABS R135, R191 ;  /* 0x000000bf00877213 */ /* 0x000fe20000000000 */
[----:B------:R-:W-:Y:S01]  /*1ed0*/  IMAD.HI.U32 R45, R2, R43, RZ ;  /* 0x0000002b022d7227 */ /* 0x000fe200078e00ff */
[----:B------:R-:W-:-:S02]  /*1ee0*/  IABS R136, R192 ;  /* 0x000000c000887213 */ /* 0x000fc40000000000 */
[----:B------:R-:W-:Y:S01]  /*1ef0*/  IABS R142, R189 ;  /* 0x000000bd008e7213 */ /* 0x000fe20000000000 */
[----:B------:R-:W-:Y:S01]  /*1f00*/  IMAD.MOV R45, RZ, RZ, -R45 ;  /* 0x000000ffff2d7224 */ /* 0x000fe200078e0a2d */
[----:B------:R-:W-:Y:S01]  /*1f10*/  IABS R144, R190 ;  /* 0x000000be00907213 */ /* 0x000fe20000000000 */
[----:B------:R-:W-:Y:S01]  /*1f20*/  @!P0 IMAD.IADD R44, R44, 0x1, -R8 ;  /* 0x000000012c2c8824 */ /* 0x000fe200078e0a08 */
[----:B------:R-:W-:Y:S01]  /*1f30*/  IABS R146, R187 ;  /* 0x000000bb00927213 */ /* 0x000fe20000000000 */
[C---:B------:R-:W-:Y:S01]  /*1f40*/  IMAD R43, R5.reuse, R45, R43 ;  /* 0x0000002d052b7224 */ /* 0x040fe200078e022b */
[----:B------:R-:W-:Y:S01]  /*1f50*/  IABS R45, R247 ;  /* 0x000000f7002d7213 */ /* 0x000fe20000000000 */
[----:B------:R-:W-:Y:S01]  /*1f60*/  IMAD.HI.U32 R47, R2, R41, RZ ;  /* 0x00000029022f7227 */ /* 0x000fe200078e00ff */
[----:B------:R-:W-:Y:S02]  /*1f70*/  ISETP.GT.U32.AND P0, PT, R8, R44, PT ;  /* 0x0000002c0800720c */ /* 0x000fe40003f04070 */
[C---:B------:R-:W-:Y:S01]  /*1f80*/  ISETP.GT.U32.AND P2, PT, R5.reuse, R43, PT ;  /* 0x0000002b0500720c */ /* 0x040fe20003f44070 */
[----:B------:R-:W-:Y:S01]  /*1f90*/  IMAD.MOV R48, RZ, RZ, -R48 ;  /* 0x000000ffff307224 */ /* 0x000fe200078e0a30 */
[----:B------:R-:W-:Y:S01]  /*1fa0*/  IABS R148, R188 ;  /* 0x000000bc00947213 */ /* 0x000fe20000000000 */
[----:B------:R-:W-:Y:S01]  /*1fb0*/  IMAD.MOV R47, RZ, RZ, -R47 ;  /* 0x000000ffff2f7224 */ /* 0x000fe200078e0a2f */
[----:B------:R-:W-:Y:S01]  /*1fc0*/  IABS R150, R186 ;  /* 0x000000ba00967213 */ /* 0x000fe20000000000 */
[C---:B------:R-:W-:Y:S01]  /*1fd0*/  IMAD R42, R5.reuse, R48, R42 ;  /* 0x00000030052a7224 */ /* 0x040fe200078e022a */
[----:B------:R-:W-:Y:S01]  /*1fe0*/  IABS R156, R184 ;  /* 0x000000b8009c7213 */ /* 0x000fe20000000000 */
[C---:B------:R-:W-:Y:S01]  /*1ff0*/  IMAD R41, R5.reuse, R47, R41 ;  /* 0x0000002f05297224 */ /* 0x040fe200078e0229 */
[----:B------:R-:W-:Y:S01]  /*2000*/  IABS R158, R185 ;  /* 0x000000b9009e7213 */ /* 0x000fe20000000000 */
[----:B------:R-:W-:Y:S01]  /*2010*/  IMAD.HI.U32 R46, R2, R40, RZ ;  /* 0x00000028022e7227 */ /* 0x000fe200078e00ff */
[----:B------:R-:W-:-:S02]  /*2020*/  ISETP.GT.U32.AND P3, PT, R5, R42, PT ;  /* 0x0000002a0500720c */ /* 0x000fc40003f64070 */
[----:B------:R-:W-:Y:S01]  /*2030*/  ISETP.GT.U32.AND P5, PT, R5, R41, PT ;  /* 0x000000290500720c */ /* 0x000fe20003fa4070 */
[----:B------:R-:W-:Y:S01]  /*2040*/  @!P0 IMAD.IADD R44, R44, 0x1, -R8 ;  /* 0x000000012c2c8824 */ /* 0x000fe200078e0a08 */
[----:B------:R-:W-:Y:S01]  /*2050*/  ISETP.NE.AND P0, PT, R6, RZ, PT ;  /* 0x000000ff0600720c */ /* 0x000fe20003f05270 */
[--C-:B------:R-:W-:Y:S01]  /*2060*/  @!P2 IMAD.IADD R43, R43, 0x1, -R5.reuse ;  /* 0x000000012b2ba824 */ /* 0x100fe200078e0a05 */
[----:B------:R-:W-:Y:S01]  /*2070*/  IABS R160, R180 ;  /* 0x000000b400a07213 */ /* 0x000fe20000000000 */
[----:B------:R-:W-:Y:S01]  /*2080*/  IMAD.MOV R46, RZ, RZ, -R46 ;  /* 0x000000ffff2e7224 */ /* 0x000fe200078e0a2e */
[----:B------:R-:W-:Y:S01]  /*2090*/  IABS R162, R181 ;  /* 0x000000b500a27213 */ /* 0x000fe20000000000 */
[----:B------:R-:W-:Y:S01]  /*20a0*/  IMAD.MOV.U32 R8, RZ, RZ, R44 ;  /* 0x000000ffff087224 */ /* 0x000fe200078e002c */
[C---:B------:R-:W-:Y:S01]  /*20b0*/  ISETP.GT.U32.AND P2, PT, R5.reuse, R43, PT ;  /* 0x0000002b0500720c */ /* 0x040fe20003f44070 */
[C---:B------:R-:W-:Y:S01]  /*20c0*/  IMAD R40, R5.reuse, R46, R40 ;  /* 0x0000002e05287224 */ /* 0x040fe200078e0228 */
[----:B------:R-:W-:Y:S01]  /*20d0*/  IABS R46, R248 ;  /* 0x000000f8002e7213 */ /* 0x000fe20000000000 */
[----:B------:R-:W-:Y:S01]  /*20e0*/  @!P3 IMAD.IADD R42, R42, 0x1, -R5 ;  /* 0x000000012a2ab824 */ /* 0x000fe200078e0a05 */
[----:B------:R-:W-:Y:S01]  /*20f0*/  ISETP.GE.AND P3, PT, R250, RZ, PT ;  /* 0x000000fffa00720c */ /* 0x000fe20003f66270 */
[----:B------:R-:W-:Y:S01]  /*2100*/  IMAD.HI.U32 R47, R2, R45, RZ ;  /* 0x0000002d022f7227 */ /* 0x000fe200078e00ff */
[----:B------:R-:W-:-:S02]  /*2110*/  ISETP.GT.U32.AND P6, PT, R5, R40, PT ;  /* 0x000000280500720c */ /* 0x000fc40003fc4070 */
[----:B------:R-:W-:Y:S01]  /*2120*/  IABS R169, R175 ;  /* 0x000000af00a97213 */ /* 0x000fe20000000000 */
[----:B------:R-:W-:Y:S01]  /*2130*/  @!P1 IMAD.MOV R8, RZ, RZ, -R8 ;  /* 0x000000ffff089224 */ /* 0x000fe200078e0a08 */
[----:B------:R-:W-:Y:S01]  /*2140*/  @!P0 LOP3.LUT R8, RZ, R6, RZ, 0x33, !PT ;  /* 0x00000006ff088212 */ /* 0x000fe200078e33ff */
[----:B------:R-:W-:Y:S01]  /*2150*/  @!P5 IMAD.IADD R41, R41, 0x1, -R5 ;  /* 0x000000012929d824 */ /* 0x000fe200078e0a05 */
[----:B------:R-:W-:Y:S01]  /*2160*/  ISETP.GT.U32.AND P5, PT, R5, R42, PT ;  /* 0x0000002a0500720c */ /* 0x000fe20003fa4070 */
[----:B------:R-:W-:Y:S01]  /*2170*/  IMAD.MOV R47, RZ, RZ, -R47 ;  /* 0x000000ffff2f7224 */ /* 0x000fe200078e0a2f */
[----:B------:R-:W-:Y:S01]  /*2180*/  ISETP.GE.AND P1, PT, R251, RZ, PT ;  /* 0x000000fffb00720c */ /* 0x000fe20003f26270 */
[----:B------:R-:W-:Y:S01]  /*2190*/  IMAD.HI.U32 R6, R2, R46, RZ ;  /* 0x0000002e02067227 */ /* 0x000fe200078e00ff */
[----:B------:R-:W-:Y:S01]  /*21a0*/  ISETP.GT.U32.AND P0, PT, R5, R41, PT ;  /* 0x000000290500720c */ /* 0x000fe20003f04070 */
[----:B------:R-:W-:Y:S01]  /*21b0*/  STL [R1+0xf78], R8 ;  /* 0x000f780801007387 */ /* 0x000fe20000100800 */
[----:B------:R-:W-:Y:S01]  /*21c0*/  IABS R171, R164 ;  /* 0x000000a400ab7213 */ /* 0x000fe20000000000 */
[----:B------:R-:W-:Y:S01]  /*21d0*/  @!P2 IMAD.IADD R43, R43, 0x1, -R5 ;  /* 0x000000012b2ba824 */ /* 0x000fe200078e0a05 */
[----:B------:R-:W-:Y:S01]  /*21e0*/  IABS R177, R155 ;  /* 0x0000009b00b17213 */ /* 0x000fe20000000000 */
[C---:B------:R-:W-:Y:S01]  /*21f0*/  IMAD R44, R5.reuse, R47, R45 ;  /* 0x0000002f052c7224 */ /* 0x040fe200078e022d */
[----:B------:R-:W-:Y:S01]  /*2200*/  IABS R45, R249 ;  /* 0x000000f9002d7213 */ /* 0x000fe20000000000 */
[----:B------:R-:W-:Y:S01]  /*2210*/  IMAD.MOV R6, RZ, RZ, -R6 ;  /* 0x000000ffff067224 */ /* 0x000fe200078e0a06 */
[----:B------:R-:W-:Y:S01]  /*2220*/  IABS R47, R245 ;  /* 0x000000f5002f7213 */ /* 0x000fe20000000000 */
[----:B-1----:R-:W-:Y:S01]  /*2230*/  IMAD.MOV.U32 R7, RZ, RZ, R43 ;  /* 0x000000ffff077224 */ /* 0x002fe200078e002b */
[C---:B------:R-:W-:Y:S01]  /*2240*/  ISETP.GT.U32.AND P2, PT, R5.reuse, R44, PT ;  /* 0x0000002c0500720c */ /* 0x040fe20003f44070 */
[C---:B------:R-:W-:Y:S01]  /*2250*/  IMAD R43, R5.reuse, R6, R46 ;  /* 0x00000006052b7224 */ /* 0x040fe200078e022e */
[----:B------:R-:W-:Y:S01]  /*2260*/  IABS R46, R244 ;  /* 0x000000f4002e7213 */ /* 0x000fe20000000000 */
[--C-:B------:R-:W-:Y:S01]  /*2270*/  @!P6 IMAD.IADD R40, R40, 0x1, -R5.reuse ;  /* 0x000000012828e824 */ /* 0x100fe200078e0a05 */
[----:B------:R-:W-:Y:S01]  /*2280*/  IABS R179, R165 ;  /* 0x000000a500b37213 */ /* 0x000fe20000000000 */
[----:B------:R-:W-:Y:S01]  /*2290*/  @!P5 IMAD.IADD R42, R42, 0x1, -R5 ;  /* 0x000000012a2ad824 */ /* 0x000fe200078e0a05 */
[C---:B------:R-:W-:Y:S01]  /*22a0*/  ISETP.GT.U32.AND P5, PT, R5.reuse, R43, PT ;  /* 0x0000002b0500720c */ /* 0x040fe20003fa4070 */
[----:B------:R-:W-:Y:S01]  /*22b0*/  @!P4 IMAD.MOV R7, RZ, RZ, -R7 ;  /* 0x000000ffff07c224 */ /* 0x000fe200078e0a07 */
[----:B------:R-:W-:Y:S01]  /*22c0*/  ISETP.GT.U32.AND P6, PT, R5, R40, PT ;  /* 0x000000280500720c */ /* 0x000fe20003fc4070 */
[----:B------:R-:W-:Y:S01]  /*22d0*/  IMAD.HI.U32 R6, R2, R45, RZ ;  /* 0x0000002d02067227 */ /* 0x000fe200078e00ff */
[----:B------:R-:W-:-:S02]  /*22e0*/  ISETP.GE.AND P4, PT, R246, RZ, PT ;  /* 0x000000fff600720c */ /* 0x000fc40003f86270 */
[----:B------:R0:W-:Y:S01]  /*22f0*/  STL [R1+0x24], R7 ;  /* 0x0000240701007387 */ /* 0x0001e20000100800 */
[--C-:B------:R-:W-:Y:S01]  /*2300*/  @!P0 IMAD.IADD R41, R41, 0x1, -R5.reuse ;  /* 0x0000000129298824 */ /* 0x100fe200078e0a05 */
[----:B------:R-:W-:Y:S01]  /*2310*/  ISETP.GE.AND P0, PT, R247, RZ, PT ;  /* 0x000000fff700720c */ /* 0x000fe20003f06270 */
[--C-:B------:R-:W-:Y:S01]  /*2320*/  @!P2 IMAD.IADD R44, R44, 0x1, -R5.reuse ;  /* 0x000000012c2ca824 */ /* 0x100fe200078e0a05 */
[----:B------:R-:W-:Y:S01]  /*2330*/  ISETP.GE.AND P2, PT, R249, RZ, PT ;  /* 0x000000fff900720c */ /* 0x000fe20003f46270 */
[----:B------:R-:W-:Y:S01]  /*2340*/  IMAD.MOV R6, RZ, RZ, -R6 ;  /* 0x000000ffff067224 */ /* 0x000fe200078e0a06 */
[----:B------:R-:W-:Y:S01]  /*2350*/  IABS R137, R139 ;  /* 0x0000008b00897213 */ /* 0x000fe20000000000 */
[----:B------:R-:W-:Y:S01]  /*2360*/  @!P5 IMAD.IADD R43, R43, 0x1, -R5 ;  /* 0x000000012b2bd824 */ /* 0x000fe200078e0a05 */
[C---:B------:R-:W-:Y:S01]  /*2370*/  ISETP.GT.U32.AND P5, PT, R5.reuse, R44, PT ;  /* 0x0000002c0500720c */ /* 0x040fe20003fa4070 */
[----:B------:R-:W-:Y:S01]  /*2380*/  IMAD R6, R5, R6, R45 ;  /* 0x0000000605067224 */ /* 0x000fe200078e022d */
[----:B------:R-:W-:Y:S01]  /*2390*/  IABS R163, R112 ;  /* 0x0000007000a37213 */ /* 0x000fe20000000000 */
[----:B0-----:R-:W-:Y:S01]  /*23a0*/  IMAD.MOV.U32 R7, RZ, RZ, R42 ;  /* 0x000000ffff077224 */ /* 0x001fe200078e002a */
[----:B------:R-:W-:Y:S01]  /*23b0*/  IABS R246, R4 ;  /* 0x0000000400f67213 */ /* 0x000fe20000000000 */
[----:B------:R-:W-:-:S02]  /*23c0*/  IMAD.MOV.U32 R8, RZ, RZ, R41 ;  /* 0x000000ffff087224 */ /* 0x000fc400078e0029 */
[----:B------:R-:W-:Y:S01]  /*23d0*/  @!P1 IMAD.MOV R7, RZ, RZ, -R7 ;  /* 0x000000ffff079224 */ /* 0x000fe200078e0a07 */
[C---:B------:R-:W-:Y:S01]  /*23e0*/  ISETP.GT.U32.AND P1, PT, R5.reuse, R43, PT ;  /* 0x0000002b0500720c */ /* 0x040fe20003f24070 */
[--C-:B------:R-:W-:Y:S01]  /*23f0*/  @!P6 IMAD.IADD R40, R40, 0x1, -R5.reuse ;  /* 0x000000012828e824 */ /* 0x100fe200078e0a05 */
[----:B------:R-:W-:Y:S01]  /*2400*/  ISETP.GE.AND P6, PT, R248, RZ, PT ;  /* 0x000000fff800720c */ /* 0x000fe20003fc6270 */
[----:B------:R-:W-:Y:S01]  /*2410*/  @!P3 IMAD.MOV R8, RZ, RZ, -R8 ;  /* 0x000000ffff08b224 */ /* 0x000fe200078e0a08 */
[----:B------:R-:W-:Y:S01]  /*2420*/  ISETP.GT.U32.AND P3, PT, R5, R6, PT ;  /* 0x000000060500720c */ /* 0x000fe20003f64070 */
[----:B------:R0:W-:Y:S01]  /*2430*/  STL [R1+0x20], R7 ;  /* 0x0000200701007387 */ /* 0x0001e20000100800 */
[----:B------:R-:W-:Y:S01]  /*2440*/  @!P5 IMAD.IADD R44, R44, 0x1, -R5 ;  /* 0x000000012c2cd824 */ /* 0x000fe200078e0a05 */
[----:B------:R-:W-:Y:S01]  /*2450*/  ISETP.GE.AND P5, PT, R245, RZ, PT ;  /* 0x000000fff500720c */ /* 0x000fe20003fa6270 */
[----:B------:R-:W-:Y:S01]  /*2460*/  IMAD.MOV.U32 R42, RZ, RZ, R47 ;  /* 0x000000ffff2a7224 */ /* 0x000fe200078e002f */
[----:B------:R-:W-:Y:S01]  /*2470*/  STL [R1+0x1c], R8 ;  /* 0x00001c0801007387 */ /* 0x000fe20000100800 */
[----:B------:R-:W-:Y:S01]  /*2480*/  IMAD.HI.U32 R45, R2, R46, RZ ;  /* 0x0000002e022d7227 */ /* 0x000fe200078e00ff */
[----:B------:R-:W-:-:S03]  /*2490*/  IABS R47, R243 ;  /* 0x000000f3002f7213 */ /* 0x000fc60000000000 */
[----:B------:R-:W-:-:S04]  /*24a0*/  IMAD.HI.U32 R41, R2, R42, RZ ;  /* 0x0000002a02297227 */ /* 0x000fc800078e00ff */
[----:B0-----:R-:W-:Y:S02]  /*24b0*/  IMAD.MOV.U32 R7, RZ, RZ, R40 ;  /* 0x000000ffff077224 */ /* 0x001fe400078e0028 */
[----:B------:R-:W-:Y:S01]  /*24c0*/  @!P3 IMAD.IADD R6, R6, 0x1, -R5 ;  /* 0x000000010606b824 */ /* 0x000fe200078e0a05 */
[----:B------:R-:W-:Y:S01]  /*24d0*/  ISETP.GE.AND P3, PT, R243, RZ, PT ;  /* 0x000000fff300720c */ /* 0x000fe20003f66270 */
[----:B------:R-:W-:Y:S01]  /*24e0*/  @!P4 IMAD.MOV R7, RZ, RZ, -R7 ;  /* 0x000000ffff07c224 */ /* 0x000fe200078e0a07 */
[----:B------:R-:W-:Y:S01]  /*24f0*/  ISETP.GE.AND P4, PT, R244, RZ, PT ;  /* 0x000000fff400720c */ /* 0x000fe20003f86270 */
[----:B------:R-:W-:Y:S02]  /*2500*/  IMAD.MOV R45, RZ, RZ, -R45 ;  /* 0x000000ffff2d7224 */ /* 0x000fe400078e0a2d */
[----:B------:R-:W-:Y:S01]  /*2510*/  @!P1 IMAD.IADD R43, R43, 0x1, -R5 ;  /* 0x000000012b2b9824 */ /* 0x000fe200078e0a05 */
[----:B------:R0:W-:Y:S01]  /*2520*/  STL [R1+0x18], R7 ;  /* 0x0000180701007387 */ /* 0x0001e20000100800 */
[----:B------:R-:W-:Y:S01]  /*2530*/  IMAD.MOV R41, RZ, RZ, -R41 ;  /* 0x000000ffff297224 */ /* 0x000fe200078e0a29 */
[----:B------:R-:W-:Y:S01]  /*2540*/  ISETP.GE.AND P1, PT, R242, RZ, PT ;  /* 0x000000fff200720c */ /* 0x000fe20003f26270 */
[C---:B------:R-:W-:Y:S01]  /*2550*/  IMAD R40, R5.reuse, R45, R46 ;  /* 0x0000002d05287224 */ /* 0x040fe200078e022e */
[----:B------:R-:W-:Y:S01]  /*2560*/  IABS R46, R241 ;  /* 0x000000f1002e7213 */ /* 0x000fe20000000000 */
[----:B------:R-:W-:Y:S01]  /*2570*/  IMAD R45, R5, R41, R42 ;  /* 0x00000029052d7224 */ /* 0x000fe200078e022a */
[----:B------:R-:W-:Y:S01]  /*2580*/  IABS R41, R23 ;  /* 0x0000001700297213 */ /* 0x000fe20000000000 */
[----:B------:R-:W-:-:S04]  /*2590*/  IMAD.HI.U32 R42, R2, R47, RZ ;  /* 0x0000002f022a7227 */ /* 0x000fc800078e00ff */
[----:B0-----:R-:W-:Y:S01]  /*25a0*/  IMAD.MOV.U32 R7, RZ, RZ, R44 ;  /* 0x000000ffff077224 */ /* 0x001fe200078e002c */
[----:B------:R-:W-:Y:S01]  /*25b0*/  IABS R44, R242 ;  /* 0x000000f2002c7213 */ /* 0x000fe20000000000 */
[----:B------:R-:W-:Y:S02]  /*25c0*/  IMAD.MOV R42, RZ, RZ, -R42 ;  /* 0x000000ffff2a7224 */ /* 0x000fe400078e0a2a */
[----:B------:R-:W-:Y:S01]  /*25d0*/  @!P0 IMAD.MOV R7, RZ, RZ, -R7 ;  /* 0x000000ffff078224 */ /* 0x000fe200078e0a07 */
[----:B------:R-:W-:Y:S01]  /*25e0*/  ISETP.GT.U32.AND P0, PT, R5, R6, PT ;  /* 0x000000060500720c */ /* 0x000fe20003f04070 */
[----:B------:R-:W-:-:S03]  /*25f0*/  IMAD.HI.U32 R48, R2, R44, RZ ;  /* 0x0000002c02307227 */ /* 0x000fc600078e00ff */
[----:B------:R0:W-:Y:S01]  /*2600*/  STL [R1+0x14], R7 ;  /* 0x0000140701007387 */ /* 0x0001e20000100800 */
[----:B------:R-:W-:Y:S02]  /*2610*/  IMAD.MOV R48, RZ, RZ, -R48 ;  /* 0x000000ffff307224 */ /* 0x000fe400078e0a30 */
[C---:B------:R-:W-:Y:S02]  /*2620*/  IMAD R47, R5.reuse, R42, R47 ;  /* 0x0000002a052f7224 */ /* 0x040fe400078e022f */
[----:B------:R-:W-:Y:S02]  /*2630*/  IMAD R44, R5, R48, R44 ;  /* 0x00000030052c7224 */ /* 0x000fe400078e022c */
[----:B------:R-:W-:-:S04]  /*2640*/  IMAD.HI.U32 R42, R2, R41, RZ ;  /* 0x00000029022a7227 */ /* 0x000fc800078e00ff */
[----:B0-----:R-:W-:Y:S02]  /*2650*/  IMAD.MOV.U32 R7, RZ, RZ, R43 ;  /* 0x000000ffff077224 */ /* 0x001fe400078e002b */
[----:B------:R-:W-:Y:S01]  /*2660*/  @!P0 IMAD.IADD R6, R6, 0x1, -R5 ;  /* 0x0000000106068824 */ /* 0x000fe200078e0a05 */
[C---:B------:R-:W-:Y:S01]  /*2670*/  ISETP.GT.U32.AND P0, PT, R5.reuse, R45, PT ;  /* 0x0000002d0500720c */ /* 0x040fe20003f04070 */
[----:B------:R-:W-:Y:S01]  /*2680*/  @!P6 IMAD.MOV R7, RZ, RZ, -R7 ;  /* 0x000000ffff07e224 */ /* 0x000fe200078e0a07 */
[----:B------:R-:W-:Y:S01]  /*2690*/  ISETP.GT.U32.AND P6, PT, R5, R40, PT ;  /* 0x000000280500720c */ /* 0x000fe20003fc4070 */
[----:B------:R-:W-:Y:S02]  /*26a0*/  IMAD.MOV.U32 R43, RZ, RZ, R49 ;  /* 0x000000ffff2b7224 */ /* 0x000fe400078e0031 */
[C---:B------:R-:W-:Y:S01]  /*26b0*/  IMAD.HI.U32 R49, R2.reuse, R46, RZ ;  /* 0x0000002e02317227 */ /* 0x040fe200078e00ff */
[----:B------:R0:W-:Y:S03]  /*26c0*/  STL [R1+0x10], R7 ;  /* 0x0000100701007387 */ /* 0x0001e60000100800 */
[----:B------:R-:W-:-:S04]  /*26d0*/  IMAD.HI.U32 R48, R2, R43, RZ ;  /* 0x0000002b02307227 */ /* 0x000fc800078e00ff */
[--C-:B------:R-:W-:Y:S02]  /*26e0*/  @!P0 IMAD.IADD R45, R45, 0x1, -R5.reuse ;  /* 0x000000012d2d8824 */ /* 0x100fe400078e0a05 */
[----:B------:R-:W-:Y:S01]  /*26f0*/  @!P6 IMAD.IADD R40, R40, 0x1, -R5 ;  /* 0x000000012828e824 */ /* 0x000fe200078e0a05 */
[C---:B------:R-:W-:Y:S01]  /*2700*/  ISETP.GT.U32.AND P6, PT, R5.reuse, R44, PT ;  /* 0x0000002c0500720c */ /* 0x040fe20003fc4070 */
[----:B0-----:R-:W-:Y:S01]  /*2710*/  IMAD.MOV.U32 R7, RZ, RZ, R6 ;  /* 0x000000ffff077224 */ /* 0x001fe200078e0006 */
[----:B------:R-:W-:Y:S01]  /*2720*/  IABS R6, R29 ;  /* 0x0000001d00067213 */ /* 0x000fe20000000000 */
[----:B------:R-:W-:Y:S01]  /*2730*/  IMAD.MOV R49, RZ, RZ, -R49 ;  /* 0x000000ffff317224 */ /* 0x000fe200078e0a31 */
[C---:B------:R-:W-:Y:S01]  /*2740*/  ISETP.GT.U32.AND P0, PT, R5.reuse, R40, PT ;  /* 0x000000280500720c */ /* 0x040fe20003f04070 */
[----:B------:R-:W-:Y:S01]  /*2750*/  @!P2 IMAD.MOV R7, RZ, RZ, -R7 ;  /* 0x000000ffff07a224 */ /* 0x000fe200078e0a07 */
[----:B------:R-:W-:Y:S01]  /*2760*/  ISETP.GT.U32.AND P2, PT, R5, R45, PT ;  /* 0x0000002d0500720c */ /* 0x000fe20003f44070 */
[----:B------:R-:W-:-:S02]  /*2770*/  IMAD.MOV R48, RZ, RZ, -R48 ;  /* 0x000000ffff307224 */ /* 0x000fc400078e0a30 */
[C---:B------:R-:W-:Y:S01]  /*2780*/  IMAD R46, R5.reuse, R49, R46 ;  /* 0x00000031052e7224 */ /* 0x040fe200078e022e */
[----:B------:R0:W-:Y:S01]  /*2790*/  STL [R1+0xc], R7 ;  /* 0x00000c0701007387 */ /* 0x0001e20000100800 */
[----:B------:R-:W-:Y:S02]  /*27a0*/  IMAD.MOV R42, RZ, RZ, -R42 ;  /* 0x000000ffff2a7224 */ /* 0x000fe400078e0a2a */
[----:B------:R-:W-:Y:S02]  /*27b0*/  @!P6 IMAD.IADD R44, R44, 0x1, -R5 ;  /* 0x000000012c2ce824 */ /* 0x000fe400078e0a05 */
[C---:B------:R-:W-:Y:S01]  /*27c0*/  IMAD R43, R5.reuse, R48, R43 ;  /* 0x00000030052b7224 */ /* 0x040fe200078e022b */
[----:B------:R-:W-:Y:S01]  /*27d0*/  IABS R48, R27 ;  /* 0x0000001b00307213 */ /* 0x000fe20000000000 */
[----:B------:R-:W-:Y:S01]  /*27e0*/  @!P0 IMAD.IADD R40, R40, 0x1, -R5 ;  /* 0x0000000128288824 */ /* 0x000fe200078e0a05 */
[C---:B------:R-:W-:Y:S01]  /*27f0*/  ISETP.GT.U32.AND P6, PT, R5.reuse, R44, PT ;  /* 0x0000002c0500720c */ /* 0x040fe20003fc4070 */
[C---:B------:R-:W-:Y:S01]  /*2800*/  IMAD R41, R5.reuse, R42, R41 ;  /* 0x0000002a05297224 */ /* 0x040fe200078e0229 */
[----:B------:R-:W-:Y:S01]  /*2810*/  ISETP.GT.U32.AND P0, PT, R5, R47, PT ;  /* 0x0000002f0500720c */ /* 0x000fe20003f04070 */
[----:B0-----:R-:W-:Y:S01]  /*2820*/  IMAD.MOV.U32 R7, RZ, RZ, R40 ;  /* 0x000000ffff077224 */ /* 0x001fe200078e0028 */
[----:B------:R-:W-:Y:S01]  /*2830*/  IABS R42, R25 ;  /* 0x00000019002a7213 */ /* 0x000fe20000000000 */
[----:B------:R-:W-:Y:S01]  /*2840*/  @!P2 IMAD.IADD R45, R45, 0x1, -R5 ;  /* 0x000000012d2da824 */ /* 0x000fe200078e0a05 */
[C---:B------:R-:W-:Y:S01]  /*2850*/  ISETP.GT.U32.AND P2, PT, R5.reuse, R43, PT ;  /* 0x0000002b0500720c */ /* 0x040fe20003f44070 */
[----:B------:R-:W-:Y:S01]  /*2860*/  @!P4 IMAD.MOV R7, RZ, RZ, -R7 ;  /* 0x000000ffff07c224 */ /* 0x000fe200078e0a07 */
[----:B------:R-:W-:Y:S01]  /*2870*/  ISETP.GT.U32.AND P4, PT, R5, R46, PT ;  /* 0x0000002e0500720c */ /* 0x000fe20003f84070 */
[----:B------:R-:W-:-:S03]  /*2880*/  IMAD.HI.U32 R50, R2, R42, RZ ;  /* 0x0000002a02327227 */ /* 0x000fc600078e00ff */
[----:B------:R0:W-:Y:S01]  /*2890*/  STL [R1+0x8], R7 ;  /* 0x0000080701007387 */ /* 0x0001e20000100800 */
[--C-:B------:R-:W-:Y:S01]  /*28a0*/  @!P6 IMAD.IADD R44, R44, 0x1, -R5.reuse ;  /* 0x000000012c2ce824 */ /* 0x100fe200078e0a05 */
[----:B------:R-:W-:Y:S01]  /*28b0*/  ISETP.GT.U32.AND P6, PT, R5, R41, PT ;  /* 0x000000290500720c */ /* 0x000fe20003fc4070 */
[----:B------:R-:W-:Y:S01]  /*28c0*/  @!P0 IMAD.IADD R47, R47, 0x1, -R5 ;  /* 0x000000012f2f8824 */ /* 0x000fe200078e0a05 */
[----:B------:R-:W-:Y:S01]  /*28d0*/  ISETP.GE.AND P0, PT, R241, RZ, PT ;  /* 0x000000fff100720c */ /* 0x000fe20003f06270 */
[----:B------:R-:W-:Y:S01]  /*28e0*/  IMAD.HI.U32 R40, R2, R48, RZ ;  /* 0x0000003002287227 */ /* 0x000fe200078e00ff */
[----:B------:R-:W-:-:S03]  /*28f0*/  IABS R241, R147 ;  /* 0x0000009300f17213 */ /* 0x000fc60000000000 */
[--C-:B------:R-:W-:Y:S01]  /*2900*/  @!P4 IMAD.IADD R46, R46, 0x1, -R5.reuse ;  /* 0x000000012e2ec824 */ /* 0x100fe200078e0a05 */
[----:B------:R-:W-:Y:S01]  /*2910*/  ISETP.GT.U32.AND P4, PT, R5, R47, PT ;  /* 0x0000002f0500720c */ /* 0x000fe20003f84070 */
[----:B------:R-:W-:Y:S02]  /*2920*/  @!P2 IMAD.IADD R43, R43, 0x1, -R5 ;  /* 0x000000012b2ba824 */ /* 0x000fe400078e0a05 */
[----:B------:R-:W-:Y:S01]  /*2930*/  IMAD.MOV R50, RZ, RZ, -R50 ;  /* 0x000000ffff327224 */ /* 0x000fe200078e0a32 */
[----:B------:R-:W-:Y:S01]  /*2940*/  ISETP.GT.U32.AND P2, PT, R5, R46, PT ;  /* 0x0000002e0500720c */ /* 0x000fe20003f44070 */
[----:B0-----:R-:W-:Y:S01]  /*2950*/  IMAD.MOV.U32 R7, RZ, RZ, R45 ;  /* 0x000000ffff077224 */ /* 0x001fe200078e002d */
[----:B------:R-:W-:Y:S01]  /*2960*/  IABS R45, R33 ;  /* 0x00000021002d7213 */ /* 0x000fe20000000000 */
[----:B------:R-:W-:Y:S01]  /*2970*/  @!P6 IMAD.IADD R41, R41, 0x1, -R5 ;  /* 0x000000012929e824 */ /* 0x000fe200078e0a05 */
[----:B------:R-:W-:Y:S01]  /*2980*/  ISETP.GT.U32.AND P6, PT, R5, R43, PT ;  /* 0x0000002b0500720c */ /* 0x000fe20003fc4070 */
[----:B------:R-:W-:-:S02]  /*2990*/  IMAD.MOV R40, RZ, RZ, -R40 ;  /* 0x000000ffff287224 */ /* 0x000fc400078e0a28 */
[C---:B------:R-:W-:Y:S01]  /*29a0*/  IMAD R42, R5.reuse, R50, R42 ;  /* 0x00000032052a7224 */ /* 0x040fe200078e022a */
[----:B------:R-:W-:Y:S01]  /*29b0*/  IABS R50, R234 ;  /* 0x000000ea00327213 */ /* 0x000fe20000000000 */
[----:B------:R-:W-:Y:S01]  /*29c0*/  @!P5 IMAD.MOV R7, RZ, RZ, -R7 ;  /* 0x000000ffff07d224 */ /* 0x000fe200078e0a07 */
[C---:B------:R-:W-:Y:S01]  /*29d0*/  ISETP.GT.U32.AND P5, PT, R5.reuse, R41, PT ;  /* 0x000000290500720c */ /* 0x040fe20003fa4070 */
[----:B------:R-:W-:Y:S01]  /*29e0*/  IMAD.MOV.U32 R8, RZ, RZ, R44 ;  /* 0x000000ffff087224 */ /* 0x000fe200078e002c */
[----:B------:R-:W-:Y:S01]  /*29f0*/  IABS R44, R31 ;  /* 0x0000001f002c7213 */ /* 0x000fe20000000000 */
[C---:B------:R-:W-:Y:S01]  /*2a00*/  IMAD R40, R5.reuse, R40, R48 ;  /* 0x0000002805287224 */ /* 0x040fe200078e0230 */
[----:B------:R-:W-:Y:S01]  /*2a10*/  IABS R48, R238 ;  /* 0x000000ee00307213 */ /* 0x000fe20000000000 */
[----:B------:R-:W-:Y:S01]  /*2a20*/  @!P1 IMAD.MOV R8, RZ, RZ, -R8 ;  /* 0x000000ffff089224 */ /* 0x000fe200078e0a08 */
[----:B------:R-:W-:Y:S01]  /*2a30*/  ISETP.GT.U32.AND P1, PT, R5, R42, PT ;  /* 0x0000002a0500720c */ /* 0x000fe20003f24070 */
[--C-:B------:R-:W-:Y:S01]  /*2a40*/  @!P4 IMAD.IADD R47, R47, 0x1, -R5.reuse ;  /* 0x000000012f2fc824 */ /* 0x100fe200078e0a05 */
[----:B------:R-:W-:Y:S01]  /*2a50*/  ISETP.GT.U32.AND P4, PT, R5, R40, PT ;  /* 0x000000280500720c */ /* 0x000fe20003f84070 */
[----:B------:R-:W-:Y:S01]  /*2a60*/  @!P2 IMAD.IADD R46, R46, 0x1, -R5 ;  /* 0x000000012e2ea824 */ /* 0x000fe200078e0a05 */
[----:B------:R-:W-:Y:S01]  /*2a70*/  ISETP.GE.AND P2, PT, R21, RZ, PT ;  /* 0x000000ff1500720c */ /* 0x000fe20003f46270 */
[C---:B------:R-:W-:Y:S01]  /*2a80*/  IMAD.HI.U32 R21, R2.reuse, R44, RZ ;  /* 0x0000002c02157227 */ /* 0x040fe200078e00ff */
[----:B------:R0:W-:Y:S03]  /*2a90*/  STL [R1+0x4], R7 ;  /* 0x0000040701007387 */ /* 0x0001e60000100800 */
[----:B------:R-:W-:Y:S01]  /*2aa0*/  IMAD.HI.U32 R49, R2, R6, RZ ;  /* 0x0000000602317227 */ /* 0x000fe200078e00ff */
[----:B------:R-:W-:Y:S03]  /*2ab0*/  STL [R1+0xf7c], R8 ;  /* 0x000f7c0801007387 */ /* 0x000fe60000100800 */
[----:B------:R-:W-:-:S02]  /*2ac0*/  IMAD.MOV R21, RZ, RZ, -R21 ;  /* 0x000000ffff157224 */ /* 0x000fc400078e0a15 */
[----:B------:R-:W-:Y:S02]  /*2ad0*/  IMAD.MOV R49, RZ, RZ, -R49 ;  /* 0x000000ffff317224 */ /* 0x000fe400078e0a31 */
[----:B------:R-:W-:Y:S01]  /*2ae0*/  @!P5 IMAD.IADD R41, R41, 0x1, -R5 ;  /* 0x000000012929d824 */ /* 0x000fe200078e0a05 */
[----:B------:R-:W-:Y:S01]  /*2af0*/  ISETP.GE.AND P5, PT, R23, RZ, PT ;  /* 0x000000ff1700720c */ /* 0x000fe20003fa6270 */
[----:B------:R-:W-:-:S04]  /*2b00*/  IMAD.HI.U32 R23, R2, R45, RZ ;  /* 0x0000002d02177227 */ /* 0x000fc800078e00ff */
[C---:B------:R-:W-:Y:S02]  /*2b10*/  IMAD R44, R5.reuse, R21, R44 ;  /* 0x00000015052c7224 */ /* 0x040fe400078e022c */
[----:B------:R-:W-:Y:S02]  /*2b20*/  IMAD R6, R5, R49, R6 ;  /* 0x0000003105067224 */ /* 0x000fe400078e0206 */
[----:B------:R-:W-:Y:S01]  /*2b30*/  @!P1 IMAD.IADD R42, R42, 0x1, -R5 ;  /* 0x000000012a2a9824 */ /* 0x000fe200078e0a05 */
[----:B------:R-:W-:Y:S01]  /*2b40*/  ISETP.GE.AND P1, PT, R25, RZ, PT ;  /* 0x000000ff1900720c */ /* 0x000fe20003f26270 */
[----:B------:R-:W-:Y:S02]  /*2b50*/  IMAD.MOV.U32 R21, RZ, RZ, R47 ;  /* 0x000000ffff157224 */ /* 0x000fe400078e002f */
[----:B------:R-:W-:Y:S02]  /*2b60*/  IMAD.MOV R47, RZ, RZ, -R23 ;  /* 0x000000ffff2f7224 */ /* 0x000fe400078e0a17 */
[--C-:B------:R-:W-:Y:S01]  /*2b70*/  @!P4 IMAD.IADD R40, R40, 0x1, -R5.reuse ;  /* 0x000000012828c824 */ /* 0x100fe200078e0a05 */
[----:B------:R-:W-:Y:S01]  /*2b80*/  ISETP.GE.AND P4, PT, R27, RZ, PT ;  /* 0x000000ff1b00720c */ /* 0x000fe20003f86270 */
[----:B------:R-:W-:Y:S01]  /*2b90*/  IMAD.MOV.U32 R23, RZ, RZ, R46 ;  /* 0x000000ffff177224 */ /* 0x000fe200078e002e */
[----:B------:R-:W-:Y:S01]  /*2ba0*/  IABS R46, R35 ;  /* 0x00000023002e7213 */ /* 0x000fe20000000000 */
[----:B------:R-:W-:Y:S01]  /*2bb0*/  @!P6 IMAD.IADD R43, R43, 0x1, -R5 ;  /* 0x000000012b2be824 */ /* 0x000fe200078e0a05 */
[C---:B------:R-:W-:Y:S01]  /*2bc0*/  ISETP.GT.U32.AND P6, PT, R5.reuse, R6, PT ;  /* 0x000000060500720c */ /* 0x040fe20003fc4070 */
[----:B------:R-:W-:Y:S01]  /*2bd0*/  @!P3 IMAD.MOV R21, RZ, RZ, -R21 ;  /* 0x000000ffff15b224 */ /* 0x000fe200078e0a15 */
[C---:B------:R-:W-:Y:S01]  /*2be0*/  ISETP.GT.U32.AND P3, PT, R5.reuse, R42, PT ;  /* 0x0000002a0500720c */ /* 0x040fe20003f64070 */
[----:B------:R-:W-:Y:S01]  /*2bf0*/  @!P0 IMAD.MOV R23, RZ, RZ, -R23 ;  /* 0x000000ffff178224 */ /* 0x000fe200078e0a17 */
[C---:B------:R-:W-:Y:S01]  /*2c00*/  ISETP.GT.U32.AND P0, PT, R5.reuse, R40, PT ;  /* 0x000000280500720c */ /* 0x040fe20003f04070 */
[----:B------:R-:W-:Y:S01]  /*2c10*/  IMAD.MOV.U32 R25, RZ, RZ, R43 ;  /* 0x000000ffff197224 */ /* 0x000fe200078e002b */
[----:B------:R-:W-:Y:S01]  /*2c20*/  IABS R43, R240 ;  /* 0x000000f0002b7213 */ /* 0x000fe20000000000 */
[C---:B------:R-:W-:Y:S01]  /*2c30*/  IMAD R45, R5.reuse, R47, R45 ;  /* 0x0000002f052d7224 */ /* 0x040fe200078e022d */
[----:B------:R-:W-:Y:S01]  /*2c40*/  STL [R1+0xf80], R21 ;  /* 0x000f801501007387 */ /* 0x000fe20000100800 */
[----:B------:R-:W-:Y:S01]  /*2c50*/  @!P2 IMAD.MOV R25, RZ, RZ, -R25 ;  /* 0x000000ffff19a224 */ /* 0x000fe200078e0a19 */
[----:B------:R-:W-:Y:S01]  /*2c60*/  ISETP.GT.U32.AND P2, PT, R5, R44, PT ;  /* 0x0000002c0500720c */ /* 0x000fe20003f44070 */
[----:B------:R-:W-:Y:S01]  /*2c70*/  IMAD.MOV.U32 R27, RZ, RZ, R41 ;  /* 0x000000ffff1b7224 */ /* 0x000fe200078e0029 */
[----:B------:R-:W-:Y:S01]  /*2c80*/  STL [R1+0xf84], R23 ;  /* 0x000f841701007387 */ /* 0x000fe20000100800 */
[----:B------:R-:W-:-:S02]  /*2c90*/  @!P6 IMAD.IADD R6, R6, 0x1, -R5 ;  /* 0x000000010606e824 */ /* 0x000fc400078e0a05 */
[--C-:B------:R-:W-:Y:S01]  /*2ca0*/  @!P3 IMAD.IADD R42, R42, 0x1, -R5.reuse ;  /* 0x000000012a2ab824 */ /* 0x100fe200078e0a05 */
[----:B------:R-:W-:Y:S01]  /*2cb0*/  ISETP.GT.U32.AND P3, PT, R5, R45, PT ;  /* 0x0000002d0500720c */ /* 0x000fe20003f64070 */
[----:B------:R-:W-:Y:S01]  /*2cc0*/  @!P0 IMAD.IADD R40, R40, 0x1, -R5 ;  /* 0x0000000128288824 */ /* 0x000fe200078e0a05 */
[----:B------:R-:W-:Y:S01]  /*2cd0*/  ISETP.GE.AND P0, PT, R31, RZ, PT ;  /* 0x000000ff1f00720c */ /* 0x000fe20003f06270 */
[----:B------:R-:W-:Y:S01]  /*2ce0*/  IMAD.HI.U32 R31, R2, R43, RZ ;  /* 0x0000002b021f7227 */ /* 0x000fe200078e00ff */
[C---:B------:R-:W-:Y:S01]  /*2cf0*/  ISETP.GT.U32.AND P6, PT, R5.reuse, R6, PT ;  /* 0x000000060500720c */ /* 0x040fe20003fc4070 */
[----:B------:R-:W-:Y:S02]  /*2d00*/  STL [R1+0xf88], R25 ;  /* 0x000f881901007387 */ /* 0x000fe40000100800 */
[----:B------:R-:W-:Y:S02]  /*2d10*/  IMAD.MOV R31, RZ, RZ, -R31 ;  /* 0x000000ffff1f7224 */ /* 0x000fe400078e0a1f */
[----:B------:R-:W-:Y:S01]  /*2d20*/  @!P2 IMAD.IADD R44, R44, 0x1, -R5 ;  /* 0x000000012c2ca824 */ /* 0x000fe200078e0a05 */
[----:B------:R-:W-:Y:S01]  /*2d30*/  ISETP.GE.AND P2, PT, R240, RZ, PT ;  /* 0x000000fff000720c */ /* 0x000fe20003f46270 */
[----:B------:R-:W-:-:S02]  /*2d40*/  IMAD R41, R5, R31, R43 ;  /* 0x0000001f05297224 */ /* 0x000fc400078e022b */
[----:B------:R-:W-:Y:S01]  /*2d50*/  @!P3 IMAD.IADD R45, R45, 0x1, -R5 ;  /* 0x000000012d2db824 */ /* 0x000fe200078e0a05 */
[----:B------:R-:W-:Y:S01]  /*2d60*/  ISETP.GT.U32.AND P3, PT, R5, R44, PT ;  /* 0x0000002c0500720c */ /* 0x000fe20003f64070 */
[----:B------:R-:W-:Y:S02]  /*2d70*/  IMAD.MOV.U32 R31, RZ, RZ, R40 ;  /* 0x000000ffff1f7224 */ /* 0x000fe400078e0028 */
[----:B------:R-:W-:Y:S01]  /*2d80*/  @!P5 IMAD.MOV R27, RZ, RZ, -R27 ;  /* 0x000000ffff1bd224 */ /* 0x000fe200078e0a1b */
[----:B------:R-:W-:Y:S01]  /*2d90*/  ISETP.GE.AND P5, PT, R29, RZ, PT ;  /* 0x000000ff1d00720c */ /* 0x000fe20003fa6270 */
[----:B------:R-:W-:Y:S01]  /*2da0*/  @!P6 IMAD.IADD R6, R6, 0x1, -R5 ;  /* 0x000000010606e824 */ /* 0x000fe200078e0a05 */
[----:B------:R-:W-:Y:S01]  /*2db0*/  ISETP.GE.AND P6, PT, R33, RZ, PT ;  /* 0x000000ff2100720c */ /* 0x000fe20003fc6270 */
[----:B------:R-:W-:Y:S01]  /*2dc0*/  @!P4 IMAD.MOV R31, RZ, RZ, -R31 ;  /* 0x000000ffff1fc224 */ /* 0x000fe200078e0a1f */
[C---:B------:R-:W-:Y:S01]  /*2dd0*/  ISETP.GT.U32.AND P4, PT, R5.reuse, R41, PT ;  /* 0x000000290500720c */ /* 0x040fe20003f84070 */
[----:B------:R-:W-:Y:S01]  /*2de0*/  IMAD.MOV.U32 R29, RZ, RZ, R42 ;  /* 0x000000ffff1d7224 */ /* 0x000fe200078e002a */
[----:B------:R-:W-:Y:S01]  /*2df0*/  IABS R33, R239 ;  /* 0x000000ef00217213 */ /* 0x000fe20000000000 */
[----:B------:R-:W-:Y:S01]  /*2e00*/  IMAD.HI.U32 R43, R2, R46, RZ ;  /* 0x0000002e022b7227 */ /* 0x000fe200078e00ff */
[----:B------:R1:W-:Y:S03]  /*2e10*/  STL [R1+0xf8c], R27 ;  /* 0x000f8c1b01007387 */ /* 0x0003e60000100800 */
[----:B------:R-:W-:Y:S01]  /*2e20*/  @!P1 IMAD.MOV R29, RZ, RZ, -R29 ;  /* 0x000000ffff1d9224 */ /* 0x000fe200078e0a1d */
[----:B------:R-:W-:Y:S01]  /*2e30*/  ISETP.GT.U32.AND P1, PT, R5, R45, PT ;  /* 0x0000002d0500720c */ /* 0x000fe20003f24070 */
[----:B------:R-:W-:-:S02]  /*2e40*/  IMAD.MOV.U32 R42, RZ, RZ, R33 ;  /* 0x000000ffff2a7224 */ /* 0x000fc400078e0021 */
[----:B------:R-:W-:Y:S01]  /*2e50*/  IMAD.MOV.U32 R33, RZ, RZ, R6 ;  /* 0x000000ffff217224 */ /* 0x000fe200078e0006 */
[----:B------:R2:W-:Y:S01]  /*2e60*/  STL [R1+0xf90], R29 ;  /* 0x000f901d01007387 */ /* 0x0005e20000100800 */
[----:B------:R-:W-:Y:S01]  /*2e70*/  @!P3 IMAD.IADD R44, R44, 0x1, -R5 ;  /* 0x000000012c2cb824 */ /* 0x000fe200078e0a05 */
[----:B------:R-:W-:Y:S01]  /*2e80*/  ISETP.GE.AND P3, PT, R239, RZ, PT ;  /* 0x000000ffef00720c */ /* 0x000fe20003f66270 */
[----:B------:R-:W-:Y:S01]  /*2e90*/  @!P5 IMAD.MOV R33, RZ, RZ, -R33 ;  /* 0x000000ffff21d224 */ /* 0x000fe200078e0a21 */
[----:B------:R-:W-:Y:S01]  /*2ea0*/  ISETP.GE.AND P5, PT, R35, RZ, PT ;  /* 0x000000ff2300720c */ /* 0x000fe20003fa6270 */
[----:B------:R-:W-:Y:S01]  /*2eb0*/  IMAD.MOV.U32 R35, RZ, RZ, R44 ;  /* 0x000000ffff237224 */ /* 0x000fe200078e002c */
[----:B------:R-:W-:Y:S01]  /*2ec0*/  IABS R44, R37 ;  /* 0x00000025002c7213 */ /* 0x000fe20000000000 */
[----:B------:R-:W-:Y:S01]  /*2ed0*/  @!P4 IMAD.IADD R41, R41, 0x1, -R5 ;  /* 0x000000012929c824 */ /* 0x000fe200078e0a05 */
[----:B------:R-:W-:Y:S01]  /*2ee0*/  ISETP.GE.AND P4, PT, R39, RZ, PT ;  /* 0x000000ff2700720c */ /* 0x000fe20003f86270 */
[----:B------:R-:W-:Y:S01]  /*2ef0*/  @!P0 IMAD.MOV R35, RZ, RZ, -R35 ;  /* 0x000000ffff238224 */ /* 0x000fe200078e0a23 */
[----:B------:R-:W-:Y:S01]  /*2f00*/  IABS R239, R145 ;  /* 0x0000009100ef7213 */ /* 0x000fe20000000000 */
[----:B------:R-:W-:Y:S01]  /*2f10*/  IMAD.HI.U32 R40, R2, R42, RZ ;  /* 0x0000002a02287227 */ /* 0x000fe200078e00ff */
[----:B------:R-:W-:-:S03]  /*2f20*/  ISETP.GT.U32.AND P0, PT, R5, R41, PT ;  /* 0x000000290500720c */ /* 0x000fc60003f04070 */
[----:B------:R-:W-:Y:S02]  /*2f30*/  IMAD.MOV R43, RZ, RZ, -R43 ;  /* 0x000000ffff2b7224 */ /* 0x000fe400078e0a2b */
[----:B------:R-:W-:Y:S01]  /*2f40*/  @!P1 IMAD.IADD R45, R45, 0x1, -R5 ;  /* 0x000000012d2d9824 */ /* 0x000fe200078e0a05 */
[----:B------:R-:W-:Y:S01]  /*2f50*/  ISETP.GE.AND P1, PT, R37, RZ, PT ;  /* 0x000000ff2500720c */ /* 0x000fe20003f26270 */
[----:B------:R-:W-:Y:S02]  /*2f60*/  IMAD.MOV R40, RZ, RZ, -R40 ;  /* 0x000000ffff287224 */ /* 0x000fe400078e0a28 */
[C---:B------:R-:W-:Y:S01]  /*2f70*/  IMAD R6, R5.reuse, R43, R46 ;  /* 0x0000002b05067224 */ /* 0x040fe200078e022e */
[----:B------:R-:W-:Y:S01]  /*2f80*/  IABS R46, R39 ;  /* 0x00000027002e7213 */ /* 0x000fe20000000000 */
[----:B------:R-:W-:Y:S02]  /*2f90*/  IMAD.MOV.U32 R37, RZ, RZ, R45 ;  /* 0x000000ffff257224 */ /* 0x000fe400078e002d */
[----:B------:R-:W-:-:S02]  /*2fa0*/  IMAD R42, R5, R40, R42 ;  /* 0x00000028052a7224 */ /* 0x000fc400078e022a */
[----:B------:R-:W-:Y:S01]  /*2fb0*/  @!P6 IMAD.MOV R37, RZ, RZ, -R37 ;  /* 0x000000ffff25e224 */ /* 0x000fe200078e0a25 */
[----:B------:R-:W-:Y:S01]  /*2fc0*/  ISETP.GT.U32.AND P6, PT, R5, R6, PT ;  /* 0x000000060500720c */ /* 0x000fe20003fc4070 */
[----:B------:R-:W-:Y:S01]  /*2fd0*/  @!P0 IMAD.IADD R41, R41, 0x1, -R5 ;  /* 0x0000000129298824 */ /* 0x000fe200078e0a05 */
[----:B------:R-:W-:Y:S01]  /*2fe0*/  ISETP.GT.U32.AND P0, PT, R5, R42, PT ;  /* 0x0000002a0500720c */ /* 0x000fe20003f04070 */
[----:B------:R-:W-:-:S04]  /*2ff0*/  IMAD.HI.U32 R39, R2, R46, RZ ;  /* 0x0000002e02277227 */ /* 0x000fc800078e00ff */
[----:B------:R-:W-:-:S04]  /*3000*/  IMAD.HI.U32 R40, R2, R44, RZ ;  /* 0x0000002c02287227 */ /* 0x000fc800078e00ff */
[----:B------:R-:W-:Y:S02]  /*3010*/  IMAD.MOV R39, RZ, RZ, -R39 ;  /* 0x000000ffff277224 */ /* 0x000fe400078e0a27 */
[----:B------:R-:W-:Y:S02]  /*3020*/  IMAD.MOV R40, RZ, RZ, -R40 ;  /* 0x000000ffff287224 */ /* 0x000fe400078e0a28 */
[----:B------:R-:W-:Y:S02]  /*3030*/  @!P6 IMAD.IADD R6, R6, 0x1, -R5 ;  /* 0x000000010606e824 */ /* 0x000fe400078e0a05 */
[----:B------:R-:W-:Y:S02]  /*3040*/  IMAD R46, R5, R39, R46 ;  /* 0x00000027052e7224 */ /* 0x000fe400078e022e */
[----:B------:R-:W-:-:S04]  /*3050*/  IMAD.HI.U32 R39, R2, R52, RZ ;  /* 0x0000003402277227 */ /* 0x000fc800078e00ff */
[C---:B------:R-:W-:Y:S02]  /*3060*/  IMAD R44, R5.reuse, R40, R44 ;  /* 0x00000028052c7224 */ /* 0x040fe400078e022c */
[----:B------:R-:W-:Y:S01]  /*3070*/  @!P0 IMAD.IADD R42, R42, 0x1, -R5 ;  /* 0x000000012a2a8824 */ /* 0x000fe200078e0a05 */
[C---:B------:R-:W-:Y:S01]  /*3080*/  ISETP.GT.U32.AND P0, PT, R5.reuse, R6, PT ;  /* 0x000000060500720c */ /* 0x040fe20003f04070 */
[----:B------:R-:W-:Y:S01]  /*3090*/  IMAD.MOV R39, RZ, RZ, -R39 ;  /* 0x000000ffff277224 */ /* 0x000fe200078e0a27 */
[----:B------:R-:W-:Y:S01]  /*30a0*/  ISETP.GT.U32.AND P6, PT, R5, R44, PT ;  /* 0x0000002c0500720c */ /* 0x000fe20003fc4070 */
[----:B------:R-:W-:-:S04]  /*30b0*/  IMAD.HI.U32 R43, R2, R48, RZ ;  /* 0x00000030022b7227 */ /* 0x000fc800078e00ff */
[----:B------:R-:W-:Y:S02]  /*30c0*/  IMAD R52, R5, R39, R52 ;  /* 0x0000002705347224 */ /* 0x000fe400078e0234 */
[----:B------:R-:W-:Y:S02]  /*30d0*/  IMAD.MOV.U32 R39, RZ, RZ, R41 ;  /* 0x000000ffff277224 */ /* 0x000fe400078e0029 */
[----:B------:R-:W-:-:S04]  /*30e0*/  IMAD.HI.U32 R40, R2, R50, RZ ;  /* 0x0000003202287227 */ /* 0x000fc800078e00ff */
[----:B------:R-:W-:Y:S01]  /*30f0*/  @!P2 IMAD.MOV R39, RZ, RZ, -R39 ;  /* 0x000000ffff27a224 */ /* 0x000fe200078e0a27 */
[C---:B------:R-:W-:Y:S01]  /*3100*/  ISETP.GT.U32.AND P2, PT, R5.reuse, R42, PT ;  /* 0x0000002a0500720c */ /* 0x040fe20003f44070 */
[----:B------:R-:W-:Y:S02]  /*3110*/  IMAD.MOV R43, RZ, RZ, -R43 ;  /* 0x000000ffff2b7224 */ /* 0x000fe400078e0a2b */
[--C-:B------:R-:W-:Y:S01]  /*3120*/  @!P0 IMAD.IADD R6, R6, 0x1, -R5.reuse ;  /* 0x0000000106068824 */ /* 0x100fe200078e0a05 */
[C---:B------:R-:W-:Y:S01]  /*3130*/  ISETP.GT.U32.AND P0, PT, R5.reuse, R46, PT ;  /* 0x0000002e0500720c */ /* 0x040fe20003f04070 */
[----:B------:R-:W-:Y:S02]  /*3140*/  IMAD.MOV R40, RZ, RZ, -R40 ;  /* 0x000000ffff287224 */ /* 0x000fe400078e0a28 */
[----:B------:R-:W-:Y:S02]  /*3150*/  IMAD R48, R5, R43, R48 ;  /* 0x0000002b05307224 */ /* 0x000fe400078e0230 */
[----:B------:R-:W-:-:S02]  /*3160*/  @!P6 IMAD.IADD R44, R44, 0x1, -R5 ;  /* 0x000000012c2ce824 */ /* 0x000fc400078e0a05 */
[----:B------:R-:W-:Y:S02]  /*3170*/  IMAD.MOV.U32 R41, RZ, RZ, R6 ;  /* 0x000000ffff297224 */ /* 0x000fe400078e0006 */
[C---:B------:R-:W-:Y:S01]  /*3180*/  IMAD R50, R5.reuse, R40, R50 ;  /* 0x0000002805327224 */ /* 0x040fe200078e0232 */
[C---:B------:R-:W-:Y:S01]  /*3190*/  ISETP.GT.U32.AND P6, PT, R5.reuse, R44, PT ;  /* 0x0000002c0500720c */ /* 0x040fe20003fc4070 */
[----:B------:R-:W-:Y:S01]  /*31a0*/  @!P5 IMAD.MOV R41, RZ, RZ, -R41 ;  /* 0x000000ffff29d224 */ /* 0x000fe200078e0a29 */
[C---:B------:R-:W-:Y:S01]  /*31b0*/  ISETP.GT.U32.AND P5, PT, R5.reuse, R48, PT ;  /* 0x000000300500720c */ /* 0x040fe20003fa4070 */
[----:B------:R-:W-:Y:S01]  /*31c0*/  @!P2 IMAD.IADD R42, R42, 0x1, -R5 ;  /* 0x000000012a2aa824 */ /* 0x000fe200078e0a05 */
[----:B------:R-:W-:Y:S01]  /*31d0*/  ISETP.GT.U32.AND P2, PT, R5, R50, PT ;  /* 0x000000320500720c */ /* 0x000fe20003f44070 */
[----:B------:R-:W-:-:S04]  /*31e0*/  IMAD.HI.U32 R43, R2, R54, RZ ;  /* 0x00000036022b7227 */ /* 0x000fc800078e00ff */
[----:B------:R-:W-:Y:S02]  /*31f0*/  IMAD.MOV R43, RZ, RZ, -R43 ;  /* 0x000000ffff2b7224 */ /* 0x000fe400078e0a2b */
[--C-:B------:R-:W-:Y:S01]  /*3200*/  @!P0 IMAD.IADD R46, R46, 0x1, -R5.reuse ;  /* 0x000000012e2e8824 */ /* 0x100fe200078e0a05 */
[----:B------:R-:W-:Y:S01]  /*3210*/  ISETP.GE.AND P0, PT, R238, RZ, PT ;  /* 0x000000ffee00720c */ /* 0x000fe20003f06270 */
[--C-:B------:R-:W-:Y:S01]  /*3220*/  @!P6 IMAD.IADD R44, R44, 0x1, -R5.reuse ;  /* 0x000000012c2ce824 */ /* 0x100fe200078e0a05 */
[C---:B------:R-:W-:Y:S01]  /*3230*/  ISETP.GT.U32.AND P6, PT, R5.reuse, R52, PT ;  /* 0x000000340500720c */ /* 0x040fe20003fc4070 */
[C---:B------:R-:W-:Y:S02]  /*3240*/  IMAD R54, R5.reuse, R43, R54 ;  /* 0x0000002b05367224 */ /* 0x040fe400078e0236 */
[----:B------:R-:W-:Y:S01]  /*3250*/  @!P5 IMAD.IADD R48, R48, 0x1, -R5 ;  /* 0x000000013030d824 */ /* 0x000fe200078e0a05 */
[----:B------:R-:W-:Y:S01]  /*3260*/  ISETP.GT.U32.AND P5, PT, R5, R46, PT ;  /* 0x0000002e0500720c */ /* 0x000fe20003fa4070 */
[----:B------:R-:W-:-:S04]  /*3270*/  IMAD.HI.U32 R40, R2, R56, RZ ;  /* 0x0000003802287227 */ /* 0x000fc800078e00ff */
[----:B------:R-:W-:Y:S01]  /*3280*/  @!P2 IMAD.IADD R50, R50, 0x1, -R5 ;  /* 0x000000013232a824 */ /* 0x000fe200078e0a05 */
[C---:B------:R-:W-:Y:S01]  /*3290*/  ISETP.GT.U32.AND P2, PT, R5.reuse, R48, PT ;  /* 0x000000300500720c */ /* 0x040fe20003f44070 */
[----:B------:R-:W-:Y:S01]  /*32a0*/  @!P1 IMAD.MOV R44, RZ, RZ, -R44 ;  /* 0x000000ffff2c9224 */ /* 0x000fe200078e0a2c */
[----:B------:R-:W-:Y:S01]  /*32b0*/  ISETP.GT.U32.AND P1, PT, R5, R54, PT ;  /* 0x000000360500720c */ /* 0x000fe20003f24070 */
[----:B------:R-:W-:Y:S02]  /*32c0*/  IMAD.MOV R40, RZ, RZ, -R40 ;  /* 0x000000ffff287224 */ /* 0x000fe400078e0a28 */
[----:B------:R-:W-:-:S04]  /*32d0*/  IMAD.HI.U32 R6, R2, R58, RZ ;  /* 0x0000003a02067227 */ /* 0x000fc800078e00ff */
[C---:B------:R-:W-:Y:S02]  /*32e0*/  IMAD R56, R5.reuse, R40, R56 ;  /* 0x0000002805387224 */ /* 0x040fe400078e0238 */
[----:B------:R-:W-:Y:S02]  /*32f0*/  IMAD.MOV R6, RZ, RZ, -R6 ;  /* 0x000000ffff067224 */ /* 0x000fe400078e0a06 */
[--C-:B------:R-:W-:Y:S01]  /*3300*/  @!P6 IMAD.IADD R52, R52, 0x1, -R5.reuse ;  /* 0x000000013434e824 */ /* 0x100fe200078e0a05 */
[C---:B------:R-:W-:Y:S01]  /*3310*/  ISETP.GT.U32.AND P6, PT, R5.reuse, R50, PT ;  /* 0x000000320500720c */ /* 0x040fe20003fc4070 */
[--C-:B------:R-:W-:Y:S01]  /*3320*/  @!P5 IMAD.IADD R46, R46, 0x1, -R5.reuse ;  /* 0x000000012e2ed824 */ /* 0x100fe200078e0a05 */
[C---:B------:R-:W-:Y:S01]  /*3330*/  ISETP.GT.U32.AND P5, PT, R5.reuse, R56, PT ;  /* 0x000000380500720c */ /* 0x040fe20003fa4070 */
[----:B------:R-:W-:Y:S01]  /*3340*/  IMAD R58, R5, R6, R58 ;  /* 0x00000006053a7224 */ /* 0x000fe200078e023a */
[----:B------:R-:W-:Y:S01]  /*3350*/  IABS R6, R232 ;  /* 0x000000e800067213 */ /* 0x000fe20000000000 */
[--C-:B------:R-:W-:Y:S01]  /*3360*/  @!P2 IMAD.IADD R48, R48, 0x1, -R5.reuse ;  /* 0x000000013030a824 */ /* 0x100fe200078e0a05 */
[----:B------:R-:W-:Y:S01]  /*3370*/  ISETP.GE.AND P2, PT, R234, RZ, PT ;  /* 0x000000ffea00720c */ /* 0x000fe20003f46270 */
[----:B------:R-:W-:Y:S01]  /*3380*/  @!P1 IMAD.IADD R54, R54, 0x1, -R5 ;  /* 0x0000000136369824 */ /* 0x000fe200078e0a05 */
[----:B------:R-:W-:Y:S01]  /*3390*/  ISETP.GE.AND P1, PT, R236, RZ, PT ;  /* 0x000000ffec00720c */ /* 0x000fe20003f26270 */
[----:B------:R-:W-:-:S04]  /*33a0*/  IMAD.HI.U32 R40, R2, R60, RZ ;  /* 0x0000003c02287227 */ /* 0x000fc800078e00ff */
[----:B------:R-:W-:Y:S01]  /*33b0*/  @!P4 IMAD.MOV R46, RZ, RZ, -R46 ;  /* 0x000000ffff2ec224 */ /* 0x000fe200078e0a2e */
[----:B------:R-:W-:Y:S01]  /*33c0*/  ISETP.GT.U32.AND P4, PT, R5, R54, PT ;  /* 0x000000360500720c */ /* 0x000fe20003f84070 */
[----:B------:R-:W-:Y:S02]  /*33d0*/  IMAD.MOV R43, RZ, RZ, -R40 ;  /* 0x000000ffff2b7224 */ /* 0x000fe400078e0a28 */
[----:B------:R-:W-:-:S04]  /*33e0*/  IMAD.HI.U32 R40, R2, R6, RZ ;  /* 0x0000000602287227 */ /* 0x000fc800078e00ff */
[--C-:B------:R-:W-:Y:S01]  /*33f0*/  @!P6 IMAD.IADD R50, R50, 0x1, -R5.reuse ;  /* 0x000000013232e824 */ /* 0x100fe200078e0a05 */
[----:B------:R-:W-:Y:S01]  /*3400*/  ISETP.GT.U32.AND P6, PT, R5, R58, PT ;  /* 0x0000003a0500720c */ /* 0x000fe20003fc4070 */
[----:B------:R-:W-:Y:S01]  /*3410*/  @!P5 IMAD.IADD R56, R56, 0x1, -R5 ;  /* 0x000000013838d824 */ /* 0x000fe200078e0a05 */
[----:B------:R-:W-:Y:S01]  /*3420*/  ISETP.GE.AND P5, PT, R237, RZ, PT ;  /* 0x000000ffed00720c */ /* 0x000fe20003fa6270 */
[C---:B------:R-:W-:Y:S01]  /*3430*/  IMAD R60, R5.reuse, R43, R60 ;  /* 0x0000002b053c7224 */ /* 0x040fe200078e023c */
[----:B------:R-:W-:Y:S01]  /*3440*/  IABS R43, R233 ;  /* 0x000000e9002b7213 */ /* 0x000fe20000000000 */
[----:B------:R-:W-:Y:S01]  /*3450*/  IMAD.MOV R40, RZ, RZ, -R40 ;  /* 0x000000ffff287224 */ /* 0x000fe200078e0a28 */
[----:B------:R-:W-:Y:S01]  /*3460*/  IABS R237, R151 ;  /* 0x0000009700ed7213 */ /* 0x000fe20000000000 */
[----:B------:R-:W-:Y:S01]  /*3470*/  @!P0 IMAD.MOV R48, RZ, RZ, -R48 ;  /* 0x000000ffff308224 */ /* 0x000fe200078e0a30 */
[C---:B------:R-:W-:Y:S01]  /*3480*/  ISETP.GT.U32.AND P0, PT, R5.reuse, R56, PT ;  /* 0x000000380500720c */ /* 0x040fe20003f04070 */
[----:B------:R-:W-:Y:S01]  /*3490*/  @!P2 IMAD.MOV R50, RZ, RZ, -R50 ;  /* 0x000000ffff32a224 */ /* 0x000fe200078e0a32 */
[C---:B------:R-:W-:Y:S01]  /*34a0*/  ISETP.GT.U32.AND P2, PT, R5.reuse, R60, PT ;  /* 0x0000003c0500720c */ /* 0x040fe20003f44070 */
[----:B------:R-:W-:-:S02]  /*34b0*/  IMAD R6, R5, R40, R6 ;  /* 0x0000002805067224 */ /* 0x000fc400078e0206 */
[----:B------:R-:W-:Y:S02]  /*34c0*/  @!P4 IMAD.IADD R54, R54, 0x1, -R5 ;  /* 0x000000013636c824 */ /* 0x000fe400078e0a05 */
[----:B------:R-:W-:Y:S01]  /*34d0*/  IMAD.HI.U32 R40, R2, R43, RZ ;  /* 0x0000002b02287227 */ /* 0x000fe200078e00ff */
[----:B------:R-:W-:-:S03]  /*34e0*/  ISETP.GT.U32.AND P4, PT, R5, R6, PT ;  /* 0x000000060500720c */ /* 0x000fc60003f84070 */
[----:B------:R-:W-:Y:S02]  /*34f0*/  IMAD.MOV R40, RZ, RZ, -R40 ;  /* 0x000000ffff287224 */ /* 0x000fe400078e0a28 */
[--C-:B------:R-:W-:Y:S02]  /*3500*/  @!P6 IMAD.IADD R58, R58, 0x1, -R5.reuse ;  /* 0x000000013a3ae824 */ /* 0x100fe400078e0a05 */
[--C-:B------:R-:W-:Y:S01]  /*3510*/  @!P0 IMAD.IADD R56, R56, 0x1, -R5.reuse ;  /* 0x0000000138388824 */ /* 0x100fe200078e0a05 */
[----:B------:R-:W-:Y:S01]  /*3520*/  ISETP.GE.AND P0, PT, R231, RZ, PT ;  /* 0x000000ffe700720c */ /* 0x000fe20003f06270 */
[----:B------:R-:W-:Y:S01]  /*3530*/  @!P2 IMAD.IADD R60, R60, 0x1, -R5 ;  /* 0x000000013c3ca824 */ /* 0x000fe200078e0a05 */
[C---:B------:R-:W-:Y:S01]  /*3540*/  ISETP.GT.U32.AND P6, PT, R5.reuse, R58, PT ;  /* 0x0000003a0500720c */ /* 0x040fe20003fc4070 */
[----:B------:R-:W-:Y:S01]  /*3550*/  IMAD R64, R5, R40, R43 ;  /* 0x0000002805407224 */ /* 0x000fe200078e022b */
[----:B------:R-:W-:Y:S01]  /*3560*/  ISETP.GE.AND P2, PT, R233, RZ, PT ;  /* 0x000000ffe900720c */ /* 0x000fe20003f46270 */
[----:B------:R-:W-:Y:S01]  /*3570*/  @!P4 IMAD.IADD R6, R6, 0x1, -R5 ;  /* 0x000000010606c824 */ /* 0x000fe200078e0a05 */
[C---:B------:R-:W-:Y:S01]  /*3580*/  ISETP.GT.U32.AND P4, PT, R5.reuse, R60, PT ;  /* 0x0000003c0500720c */ /* 0x040fe20003f84070 */
[----:B------:R-:W-:Y:S01]  /*3590*/  @!P5 IMAD.MOV R56, RZ, RZ, -R56 ;  /* 0x000000ffff38d224 */ /* 0x000fe200078e0a38 */
[C---:B------:R-:W-:Y:S01]  /*35a0*/  ISETP.GT.U32.AND P5, PT, R5.reuse, R64, PT ;  /* 0x000000400500720c */ /* 0x040fe20003fa4070 */
[----:B------:R-:W-:Y:S01]  /*35b0*/  @!P1 IMAD.MOV R54, RZ, RZ, -R54 ;  /* 0x000000ffff369224 */ /* 0x000fe200078e0a36 */
[C---:B------:R-:W-:Y:S01]  /*35c0*/  ISETP.GT.U32.AND P1, PT, R5.reuse, R6, PT ;  /* 0x000000060500720c */ /* 0x040fe20003f24070 */
[----:B------:R-:W-:Y:S01]  /*35d0*/  @!P3 IMAD.MOV R42, RZ, RZ, -R42 ;  /* 0x000000ffff2ab224 */ /* 0x000fe200078e0a2a */
[----:B------:R-:W-:Y:S01]  /*35e0*/  ISETP.GT.U32.AND P3, PT, R5, R52, PT ;  /* 0x000000340500720c */ /* 0x000fe20003f64070 */
[----:B------:R-:W-:Y:S01]  /*35f0*/  IMAD.HI.U32 R40, R2, R66, RZ ;  /* 0x0000004202287227 */ /* 0x000fe200078e00ff */
[----:B------:R-:W-:-:S02]  /*3600*/  IABS R231, R0 ;  /* 0x0000000000e77213 */ /* 0x000fc40000000000 */
[----:B------:R-:W-:Y:S01]  /*3610*/  IABS R233, R143 ;  /* 0x0000008f00e97213 */ /* 0x000fe20000000000 */
[--C-:B------:R-:W-:Y:S01]  /*3620*/  @!P6 IMAD.IADD R58, R58, 0x1, -R5.reuse ;  /* 0x000000013a3ae824 */ /* 0x100fe200078e0a05 */
[----:B------:R-:W-:Y:S01]  /*3630*/  ISETP.GE.AND P6, PT, R232, RZ, PT ;  /* 0x000000ffe800720c */ /* 0x000fe20003fc6270 */
[--C-:B------:R-:W-:Y:S01]  /*3640*/  @!P4 IMAD.IADD R60, R60, 0x1, -R5.reuse ;  /* 0x000000013c3cc824 */ /* 0x100fe200078e0a05 */
[----:B------:R-:W-:Y:S01]  /*3650*/  ISETP.GE.AND P4, PT, R229, RZ, PT ;  /* 0x000000ffe500720c */ /* 0x000fe20003f86270 */
[----:B------:R-:W-:Y:S01]  /*3660*/  @!P5 IMAD.IADD R64, R64, 0x1, -R5 ;  /* 0x000000014040d824 */ /* 0x000fe200078e0a05 */
[----:B------:R-:W-:Y:S01]  /*3670*/  ISETP.GE.AND P5, PT, R227, RZ, PT ;  /* 0x000000ffe300720c */ /* 0x000fe20003fa6270 */
[----:B------:R-:W-:Y:S01]  /*3680*/  @!P0 IMAD.MOV R60, RZ, RZ, -R60 ;  /* 0x000000ffff3c8224 */ /* 0x000fe200078e0a3c */
[----:B------:R-:W-:Y:S01]  /*3690*/  IABS R227, R9 ;  /* 0x0000000900e37213 */ /* 0x000fe20000000000 */
[----:B------:R-:W-:Y:S01]  /*36a0*/  IMAD.HI.U32 R43, R2, R68, RZ ;  /* 0x00000044022b7227 */ /* 0x000fe200078e00ff */
[----:B------:R-:W-:-:S02]  /*36b0*/  ISETP.GT.U32.AND P0, PT, R5, R64, PT ;  /* 0x000000400500720c */ /* 0x000fc40003f04070 */
[----:B------:R-:W-:Y:S01]  /*36c0*/  IABS R229, R3 ;  /* 0x0000000300e57213 */ /* 0x000fe20000000000 */
[----:B------:R-:W-:Y:S02]  /*36d0*/  IMAD.MOV R40, RZ, RZ, -R40 ;  /* 0x000000ffff287224 */ /* 0x000fe400078e0a28 */
[--C-:B------:R-:W-:Y:S01]  /*36e0*/  @!P1 IMAD.IADD R6, R6, 0x1, -R5.reuse ;  /* 0x0000000106069824 */ /* 0x100fe200078e0a05 */
[----:B------:R-:W-:Y:S01]  /*36f0*/  ISETP.GE.AND P1, PT, R226, RZ, PT ;  /* 0x000000ffe200720c */ /* 0x000fe20003f26270 */
[----:B------:R-:W-:Y:S01]  /*3700*/  @!P3 IMAD.IADD R52, R52, 0x1, -R5 ;  /* 0x000000013434b824 */ /* 0x000fe200078e0a05 */
[----:B------:R-:W-:Y:S01]  /*3710*/  ISETP.GE.AND P3, PT, R235, RZ, PT ;  /* 0x000000ffeb00720c */ /* 0x000fe20003f66270 */
[----:B------:R-:W-:Y:S01]  /*3720*/  IMAD.MOV R43, RZ, RZ, -R43 ;  /* 0x000000ffff2b7224 */ /* 0x000fe200078e0a2b */
[----:B------:R-:W-:Y:S01]  /*3730*/  IABS R235, R149 ;  /* 0x0000009500eb7213 */ /* 0x000fe20000000000 */
[----:B------:R-:W-:Y:S02]  /*3740*/  IMAD R66, R5, R40, R66 ;  /* 0x0000002805427224 */ /* 0x000fe400078e0242 */
[----:B------:R-:W-:-:S02]  /*3750*/  IMAD.MOV.U32 R62, RZ, RZ, R6 ;  /* 0x000000ffff3e7224 */ /* 0x000fc400078e0006 */
[C---:B------:R-:W-:Y:S02]  /*3760*/  IMAD R68, R5.reuse, R43, R68 ;  /* 0x0000002b05447224 */ /* 0x040fe400078e0244 */
[----:B------:R-:W-:Y:S01]  /*3770*/  @!P6 IMAD.MOV R62, RZ, RZ, -R62 ;  /* 0x000000ffff3ee224 */ /* 0x000fe200078e0a3e */
[C---:B------:R-:W-:Y:S01]  /*3780*/  ISETP.GT.U32.AND P6, PT, R5.reuse, R66, PT ;  /* 0x000000420500720c */ /* 0x040fe20003fc4070 */
[----:B------:R-:W-:Y:S01]  /*3790*/  @!P0 IMAD.IADD R64, R64, 0x1, -R5 ;  /* 0x0000000140408824 */ /* 0x000fe200078e0a05 */
[----:B------:R-:W-:Y:S01]  /*37a0*/  ISETP.GT.U32.AND P0, PT, R5, R68, PT ;  /* 0x000000440500720c */ /* 0x000fe20003f04070 */
[----:B------:R-:W-:-:S04]  /*37b0*/  IMAD.HI.U32 R40, R2, R70, RZ ;  /* 0x0000004602287227 */ /* 0x000fc800078e00ff */
[----:B------:R-:W-:Y:S01]  /*37c0*/  @!P3 IMAD.MOV R52, RZ, RZ, -R52 ;  /* 0x000000ffff34b224 */ /* 0x000fe200078e0a34 */
[----:B------:R-:W-:Y:S01]  /*37d0*/  ISETP.GE.AND P3, PT, R230, RZ, PT ;  /* 0x000000ffe600720c */ /* 0x000fe20003f66270 */
[----:B------:R-:W-:Y:S02]  /*37e0*/  IMAD.MOV R40, RZ, RZ, -R40 ;  /* 0x000000ffff287224 */ /* 0x000fe400078e0a28 */
[----:B------:R-:W-:-:S04]  /*37f0*/  IMAD.HI.U32 R6, R2, R72, RZ ;  /* 0x0000004802067227 */ /* 0x000fc800078e00ff */
[C---:B------:R-:W-:Y:S02]  /*3800*/  IMAD R70, R5.reuse, R40, R70 ;  /* 0x0000002805467224 */ /* 0x040fe400078e0246 */
[--C-:B------:R-:W-:Y:S02]  /*3810*/  @!P6 IMAD.IADD R66, R66, 0x1, -R5.reuse ;  /* 0x000000014242e824 */ /* 0x100fe400078e0a05 */
[----:B------:R-:W-:Y:S01]  /*3820*/  @!P0 IMAD.IADD R68, R68, 0x1, -R5 ;  /* 0x0000000144448824 */ /* 0x000fe200078e0a05 */
[C---:B------:R-:W-:Y:S01]  /*3830*/  ISETP.GT.U32.AND P6, PT, R5.reuse, R70, PT ;  /* 0x000000460500720c */ /* 0x040fe20003fc4070 */
[----:B------:R-:W-:Y:S01]  /*3840*/  @!P3 IMAD.MOV R58, RZ, RZ, -R58 ;  /* 0x000000ffff3ab224 */ /* 0x000fe200078e0a3a */
[----:B------:R-:W-:Y:S01]  /*3850*/  ISETP.GT.U32.AND P0, PT, R5, R66, PT ;  /* 0x000000420500720c */ /* 0x000fe20003f04070 */
[----:B------:R-:W-:Y:S01]  /*3860*/  IMAD.MOV R6, RZ, RZ, -R6 ;  /* 0x000000ffff067224 */ /* 0x000fe200078e0a06 */
[----:B------:R-:W-:Y:S01]  /*3870*/  ISETP.GE.AND P3, PT, R228, RZ, PT ;  /* 0x000000ffe400720c */ /* 0x000fe20003f66270 */
[----:B------:R-:W-:-:S04]  /*3880*/  IMAD.HI.U32 R43, R2, R74, RZ ;  /* 0x0000004a022b7227 */ /* 0x000fc800078e00ff */
[----:B------:R-:W-:Y:S01]  /*3890*/  @!P2 IMAD.MOV R64, RZ, RZ, -R64 ;  /* 0x000000ffff40a224 */ /* 0x000fe200078e0a40 */
[C---:B------:R-:W-:Y:S01]  /*38a0*/  ISETP.GT.U32.AND P2, PT, R5.reuse, R68, PT ;  /* 0x000000440500720c */ /* 0x040fe20003f44070 */
[----:B------:R-:W-:Y:S02]  /*38b0*/  IMAD R72, R5, R6, R72 ;  /* 0x0000000605487224 */ /* 0x000fe400078e0248 */
[----:B------:R-:W-:-:S04]  /*38c0*/  IMAD.HI.U32 R40, R2, R76, RZ ;  /* 0x0000004c02287227 */ /* 0x000fc800078e00ff */
[----:B------:R-:W-:Y:S02]  /*38d0*/  IMAD.MOV R43, RZ, RZ, -R43 ;  /* 0x000000ffff2b7224 */ /* 0x000fe400078e0a2b */
[----:B------:R-:W-:Y:S02]  /*38e0*/  IMAD.MOV R40, RZ, RZ, -R40 ;  /* 0x000000ffff287224 */ /* 0x000fe400078e0a28 */
[C---:B------:R-:W-:Y:S02]  /*38f0*/  IMAD R74, R5.reuse, R43, R74 ;  /* 0x0000002b054a7224 */ /* 0x040fe400078e024a */
[--C-:B------:R-:W-:Y:S02]  /*3900*/  @!P6 IMAD.IADD R70, R70, 0x1, -R5.reuse ;  /* 0x000000014646e824 */ /* 0x100fe400078e0a05 */
[----:B------:R-:W-:Y:S01]  /*3910*/  @!P0 IMAD.IADD R66, R66, 0x1, -R5 ;  /* 0x0000000142428824 */ /* 0x000fe200078e0a05 */
[C---:B------:R-:W-:Y:S01]  /*3920*/  ISETP.GT.U32.AND P0, PT, R5.reuse, R72, PT ;  /* 0x000000480500720c */ /* 0x040fe20003f04070 */
[C---:B------:R-:W-:Y:S01]  /*3930*/  IMAD R76, R5.reuse, R40, R76 ;  /* 0x00000028054c7224 */ /* 0x040fe200078e024c */
[C---:B------:R-:W-:Y:S01]  /*3940*/  ISETP.GT.U32.AND P6, PT, R5.reuse, R70, PT ;  /* 0x000000460500720c */ /* 0x040fe20003fc4070 */
[----:B------:R-:W-:Y:S01]  /*3950*/  @!P3 IMAD.MOV R66, RZ, RZ, -R66 ;  /* 0x000000ffff42b224 */ /* 0x000fe200078e0a42 */
[----:B------:R-:W-:Y:S01]  /*3960*/  ISETP.GT.U32.AND P3, PT, R5, R74, PT ;  /* 0x0000004a0500720c */ /* 0x000fe20003f64070 */
[----:B------:R-:W-:-:S04]  /*3970*/  IMAD.HI.U32 R6, R2, R78, RZ ;  /* 0x0000004e02067227 */ /* 0x000fc800078e00ff */
[----:B------:R-:W-:Y:S01]  /*3980*/  @!P2 IMAD.IADD R68, R68, 0x1, -R5 ;  /* 0x000000014444a824 */ /* 0x000fe200078e0a05 */
[----:B------:R-:W-:Y:S01]  /*3990*/  ISETP.GT.U32.AND P2, PT, R5, R76, PT ;  /* 0x0000004c0500720c */ /* 0x000fe20003f44070 */
[----:B------:R-:W-:Y:S02]  /*39a0*/  IMAD.MOV R6, RZ, RZ, -R6 ;  /* 0x000000ffff067224 */ /* 0x000fe400078e0a06 */
[----:B------:R-:W-:-:S04]  /*39b0*/  IMAD.HI.U32 R43, R2, R80, RZ ;  /* 0x00000050022b7227 */ /* 0x000fc800078e00ff */
[----:B------:R-:W-:Y:S02]  /*39c0*/  IMAD R78, R5, R6, R78 ;  /* 0x00000006054e7224 */ /* 0x000fe400078e024e */
[----:B------:R-:W-:Y:S02]  /*39d0*/  IMAD.MOV R43, RZ, RZ, -R43 ;  /* 0x000000ffff2b7224 */ /* 0x000fe400078e0a2b */
[--C-:B------:R-:W-:Y:S01]  /*39e0*/  @!P0 IMAD.IADD R72, R72, 0x1, -R5.reuse ;  /* 0x0000000148488824 */ /* 0x100fe200078e0a05 */
[----:B------:R-:W-:Y:S01]  /*39f0*/  ISETP.GE.AND P0, PT, R225, RZ, PT ;  /* 0x000000ffe100720c */ /* 0x000fe20003f06270 */
[--C-:B------:R-:W-:Y:S01]  /*3a00*/  @!P6 IMAD.IADD R70, R70, 0x1, -R5.reuse ;  /* 0x000000014646e824 */ /* 0x100fe200078e0a05 */
[C---:B------:R-:W-:Y:S01]  /*3a10*/  ISETP.GT.U32.AND P6, PT, R5.reuse, R78, PT ;  /* 0x0000004e0500720c */ /* 0x040fe20003fc4070 */
[C---:B------:R-:W-:Y:S01]  /*3a20*/  IMAD R80, R5.reuse, R43, R80 ;  /* 0x0000002b05507224 */ /* 0x040fe200078e0250 */
[----:B------:R-:W-:Y:S01]  /*3a30*/  IABS R225, R10 ;  /* 0x0000000a00e17213 */ /* 0x000fe20000000000 */
        /* <DEDUP_REMOVED lines=21> */
[----:B------:R-:W-:Y:S01]  /*3b90*/  IMAD.HI.U32 R40, R2, R86, RZ ;  /* 0x0000005602287227 */ /* 0x000fe200078e00ff */
[----:B------:R-:W-:-:S02]  /*3ba0*/  IABS R221, R12 ;  /* 0x0000000c00dd7213 */ /* 0x000fc40000000000 */
[----:B------:R-:W-:Y:S01]  /*3bb0*/  IABS R223, R11 ;  /* 0x0000000b00df7213 */ /* 0x000fe20000000000 */
[----:B------:R-:W-:Y:S01]  /*3bc0*/  @!P5 IMAD.MOV R72, RZ, RZ, -R72 ;  /* 0x000000ffff48d224 */ /* 0x000fe200078e0a48 */
[----:B------:R-:W-:Y:S01]  /*3bd0*/  ISETP.GT.U32.AND P5, PT, R5, R80, PT ;  /* 0x000000500500720c */ /* 0x000fe20003fa4070 */
[----:B------:R-:W-:Y:S02]  /*3be0*/  IMAD.MOV R43, RZ, RZ, -R40 ;  /* 0x000000ffff2b7224 */ /* 0x000fe400078e0a28 */
[----:B------:R-:W-:-:S04]  /*3bf0*/  IMAD.HI.U32 R40, R2, R6, RZ ;  /* 0x0000000602287227 */ /* 0x000fc800078e00ff */
[--C-:B------:R-:W-:Y:S01]  /*3c00*/  @!P6 IMAD.IADD R76, R76, 0x1, -R5.reuse ;  /* 0x000000014c4ce824 */ /* 0x100fe200078e0a05 */
[C---:B------:R-:W-:Y:S01]  /*3c10*/  ISETP.GT.U32.AND P6, PT, R5.reuse, R84, PT ;  /* 0x000000540500720c */ /* 0x040fe20003fc4070 */
[----:B------:R-:W-:Y:S01]  /*3c20*/  @!P3 IMAD.IADD R82, R82, 0x1, -R5 ;  /* 0x000000015252b824 */ /* 0x000fe200078e0a05 */
[----:B------:R-:W-:Y:S01]  /*3c30*/  ISETP.GE.AND P3, PT, R224, RZ, PT ;  /* 0x000000ffe000720c */ /* 0x000fe20003f66270 */
[C---:B------:R-:W-:Y:S01]  /*3c40*/  IMAD R86, R5.reuse, R43, R86 ;  /* 0x0000002b05567224 */ /* 0x040fe200078e0256 */
[----:B------:R-:W-:Y:S01]  /*3c50*/  IABS R43, R220 ;  /* 0x000000dc002b7213 */ /* 0x000fe20000000000 */
[----:B------:R-:W-:Y:S02]  /*3c60*/  IMAD.MOV R40, RZ, RZ, -R40 ;  /* 0x000000ffff287224 */ /* 0x000fe400078e0a28 */
        /* <DEDUP_REMOVED lines=14> */
[C---:B------:R-:W-:Y:S01]  /*3d50*/  IMAD R90, R5.reuse, R40, R43 ;  /* 0x00000028055a7224 */ /* 0x040fe200078e022b */
        /* <DEDUP_REMOVED lines=9> */
[----:B------:R-:W-:-:S04]  /*3df0*/  IMAD.HI.U32 R40, R2, R92, RZ ;  /* 0x0000005c02287227 */ /* 0x000fc800078e00ff */
        /* <DEDUP_REMOVED lines=9> */
[----:B------:R-:W-:-:S03]  /*3e90*/  ISETP.GT.U32.AND P0, PT, R5, R90, PT ;  /* 0x0000005a0500720c */ /* 0x000fc60003f04070 */
        /* <DEDUP_REMOVED lines=47> */
[C---:B------:R-:W-:Y:S02]  /*4190*/  IMAD R104, R5.reuse, R6, R104 ;  /* 0x0000000605687224 */ /* 0x040fe400078e0268 */
[----:B------:R-:W-:Y:S02]  /*41a0*/  IMAD.MOV R43, RZ, RZ, -R43 ;  /* 0x000000ffff2b7224 */ /* 0x000fe400078e0a2b */
[--C-:B------:R-:W-:Y:S01]  /*41b0*/  @!P0 IMAD.IADD R98, R98, 0x1, -R5.reuse ;  /* 0x0000000162628824 */ /* 0x100fe200078e0a05 */
[----:B------:R-:W-:Y:S01]  /*41c0*/  ISETP.GE.AND P0, PT, R212, RZ, PT ;  /* 0x000000ffd400720c */ /* 0x000fe20003f06270 */
[----:B------:R-:W-:Y:S01]  /*41d0*/  @!P6 IMAD.IADD R96, R96, 0x1, -R5 ;  /* 0x000000016060e824 */ /* 0x000fe200078e0a05 */
        /* <DEDUP_REMOVED lines=15> */
[----:B------:R-:W-:Y:S01]  /*42d0*/  @!P4 IMAD.IADD R98, R98, 0x1, -R5 ;  /* 0x000000016262c824 */ /* 0x000fe200078e0a05 */
        /* <DEDUP_REMOVED lines=69> */
[----:B------:R-:W-:Y:S01]  /*4730*/  ISETP.GT.U32.AND P6, PT, R5, R117, PT ;  /* 0x000000750500720c */ /* 0x000fe20003fc4070 */
[----:B------:R-:W-:Y:S01]  /*4740*/  @!P0 IMAD.IADD R115, R115, 0x1, -R5 ;  /* 0x0000000173738824 */ /* 0x000fe200078e0a05 */
[----:B------:R-:W-:Y:S01]  /*4750*/  ISETP.GT.U32.AND P0, PT, R5, R119, PT ;  /* 0x000000770500720c */ /* 0x000fe20003f04070 */
[----:B------:R-:W-:-:S04]  /*4760*/  IMAD.HI.U32 R40, R2, R121, RZ ;  /* 0x0000007902287227 */ /* 0x000fc800078e00ff */
[----:B------:R-:W-:Y:S01]  /*4770*/  @!P5 IMAD.MOV R104, RZ, RZ, -R104 ;  /* 0x000000ffff68d224 */ /* 0x000fe200078e0a68 */
[----:B------:R-:W-:Y:S01]  /*4780*/  ISETP.GE.AND P5, PT, R204, RZ, PT ;  /* 0x000000ffcc00720c */ /* 0x000fe20003fa6270 */
[----:B------:R-:W-:Y:S02]  /*4790*/  IMAD.MOV R40, RZ, RZ, -R40 ;  /* 0x000000ffff287224 */ /* 0x000fe400078e0a28 */
[----:B------:R-:W-:-:S04]  /*47a0*/  IMAD.HI.U32 R6, R2, R123, RZ ;  /* 0x0000007b02067227 */ /* 0x000fc800078e00ff */
[----:B------:R-:W-:Y:S02]  /*47b0*/  IMAD R121, R5, R40, R121 ;  /* 0x0000002805797224 */ /* 0x000fe400078e0279 */
        /* <DEDUP_REMOVED lines=14> */
[----:B------:R-:W-:Y:S02]  /*48a0*/  IMAD R125, R5, R43, R125 ;  /* 0x0000002b057d7224 */ /* 0x000fe400078e027d */
        /* <DEDUP_REMOVED lines=16> */
[----:B------:R-:W-:Y:S01]  /*49b0*/  @!P6 IMAD.IADD R121, R121, 0x1, -R5 ;  /* 0x000000017979e824 */ /* 0x000fe200078e0a05 */
[C---:B------:R-:W-:Y:S01]  /*49c0*/  ISETP.GT.U32.AND P6, PT, R5.reuse, R129, PT ;  /* 0x000000810500720c */ /* 0x040fe20003fc4070 */
[----:B------:R-:W-:Y:S01]  /*49d0*/  IMAD R131, R5, R43, R131 ;  /* 0x0000002b05837224 */ /* 0x000fe200078e0283 */
        /* <DEDUP_REMOVED lines=10> */
[----:B------:R-:W-:Y:S02]  /*4a80*/  IMAD R133, R5, R40, R133 ;  /* 0x0000002805857224 */ /* 0x000fe400078e0285 */
[----:B------:R-:W-:Y:S02]  /*4a90*/  IMAD.MOV R6, RZ, RZ, -R6 ;  /* 0x000000ffff067224 */ /* 0x000fe400078e0a06 */
[--C-:B------:R-:W-:Y:S01]  /*4aa0*/  @!P6 IMAD.IADD R129, R129, 0x1, -R5.reuse ;  /* 0x000000018181e824 */ /* 0x100fe200078e0a05 */
[----:B------:R-:W-:Y:S01]  /*4ab0*/  ISETP.GT.U32.AND P6, PT, R5, R127, PT ;  /* 0x0000007f0500720c */ /* 0x000fe20003fc4070 */
        /* <DEDUP_REMOVED lines=47> */
[----:B------:R-:W-:-:S03]  /*4db0*/  IABS R192, R128 ;  /* 0x0000008000c07213 */ /* 0x000fc60000000000 */
        /* <DEDUP_REMOVED lines=17> */
[C---:B------:R-:W-:Y:S01]  /*4ed0*/  IMAD R142, R5.reuse, R40, R142 ;  /* 0x00000028058e7224 */ /* 0x040fe200078e028e */
[----:B------:R-:W-:Y:S01]  /*4ee0*/  IABS R40, R152 ;  /* 0x0000009800287213 */ /* 0x000fe20000000000 */
[----:B------:R-:W-:Y:S01]  /*4ef0*/  IMAD.MOV.U32 R138, RZ, RZ, R6 ;  /* 0x000000ffff8a7224 */ /* 0x000fe200078e0006 */
[----:B------:R-:W-:Y:S01]  /*4f00*/  IABS R6, R154 ;  /* 0x0000009a00067213 */ /* 0x000fe20000000000 */
[----:B------:R-:W-:-:S02]  /*4f10*/  IMAD R144, R5, R43, R144 ;  /* 0x0000002b05907224 */ /* 0x000fc400078e0290 */
[----:B------:R-:W-:Y:S01]  /*4f20*/  @!P6 IMAD.MOV R138, RZ, RZ, -R138 ;  /* 0x000000ffff8ae224 */ /* 0x000fe200078e0a8a */
[----:B------:R-:W-:Y:S01]  /*4f30*/  ISETP.GT.U32.AND P6, PT, R5, R142, PT ;  /* 0x0000008e0500720c */ /* 0x000fe20003fc4070 */
[----:B------:R-:W-:-:S04]  /*4f40*/  IMAD.HI.U32 R45, R2, R146, RZ ;  /* 0x00000092022d7227 */ /* 0x000fc800078e00ff */
[----:B------:R-:W-:Y:S01]  /*4f50*/  @!P0 IMAD.IADD R140, R140, 0x1, -R5 ;  /* 0x000000018c8c8824 */ /* 0x000fe200078e0a05 */
[----:B------:R-:W-:Y:S01]  /*4f60*/  ISETP.GT.U32.AND P0, PT, R5, R144, PT ;  /* 0x000000900500720c */ /* 0x000fe20003f04070 */
[----:B------:R-:W-:Y:S02]  /*4f70*/  IMAD.MOV R45, RZ, RZ, -R45 ;  /* 0x000000ffff2d7224 */ /* 0x000fe400078e0a2d */
[----:B------:R-:W-:Y:S01]  /*4f80*/  @!P3 IMAD.MOV R129, RZ, RZ, -R129 ;  /* 0x000000ffff81b224 */ /* 0x000fe200078e0a81 */
[----:B------:R-:W-:Y:S01]  /*4f90*/  ISETP.GE.AND P3, PT, R191, RZ, PT ;  /* 0x000000ffbf00720c */ /* 0x000fe20003f66270 */
[C---:B------:R-:W-:Y:S02]  /*4fa0*/  IMAD R146, R5.reuse, R45, R146 ;  /* 0x0000002d05927224 */ /* 0x040fe400078e0292 */
[----:B------:R-:W-:Y:S02]  /*4fb0*/  @!P6 IMAD.IADD R142, R142, 0x1, -R5 ;  /* 0x000000018e8ee824 */ /* 0x000fe400078e0a05 */
[----:B------:R-:W-:Y:S01]  /*4fc0*/  IMAD.HI.U32 R43, R2, R148, RZ ;  /* 0x00000094022b7227 */ /* 0x000fe200078e00ff */
[----:B------:R-:W-:-:S03]  /*4fd0*/  ISETP.GT.U32.AND P6, PT, R5, R146, PT ;  /* 0x000000920500720c */ /* 0x000fc60003fc4070 */
[----:B------:R-:W-:Y:S01]  /*4fe0*/  @!P0 IMAD.IADD R144, R144, 0x1, -R5 ;  /* 0x0000000190908824 */ /* 0x000fe200078e0a05 */
[----:B------:R-:W-:Y:S01]  /*4ff0*/  ISETP.GT.U32.AND P0, PT, R5, R142, PT ;  /* 0x0000008e0500720c */ /* 0x000fe20003f04070 */
[----:B------:R-:W-:Y:S02]  /*5000*/  IMAD.MOV R43, RZ, RZ, -R43 ;  /* 0x000000ffff2b7224 */ /* 0x000fe400078e0a2b */
[----:B------:R-:W-:Y:S01]  /*5010*/  @!P3 IMAD.MOV R135, RZ, RZ, -R135 ;  /* 0x000000ffff87b224 */ /* 0x000fe200078e0a87 */
[----:B------:R-:W-:Y:S01]  /*5020*/  ISETP.GE.AND P3, PT, R189, RZ, PT ;  /* 0x000000ffbd00720c */ /* 0x000fe20003f66270 */
[----:B------:R-:W-:-:S04]  /*5030*/  IMAD.HI.U32 R47, R2, R150, RZ ;  /* 0x00000096022f7227 */ /* 0x000fc800078e00ff */
[----:B------:R-:W-:Y:S01]  /*5040*/  @!P2 IMAD.MOV R140, RZ, RZ, -R140 ;  /* 0x000000ffff8ca224 */ /* 0x000fe200078e0a8c */
[C---:B------:R-:W-:Y:S01]  /*5050*/  ISETP.GT.U32.AND P2, PT, R5.reuse, R144, PT ;  /* 0x000000900500720c */ /* 0x040fe20003f44070 */
[----:B------:R-:W-:Y:S02]  /*5060*/  IMAD R148, R5, R43, R148 ;  /* 0x0000002b05947224 */ /* 0x000fe400078e0294 */
[----:B------:R-:W-:-:S04]  /*5070*/  IMAD.HI.U32 R45, R2, R40, RZ ;  /* 0x00000028022d7227 */ /* 0x000fc800078e00ff */
[----:B------:R-:W-:Y:S02]  /*5080*/  IMAD.MOV R47, RZ, RZ, -R47 ;  /* 0x000000ffff2f7224 */ /* 0x000fe400078e0a2f */
[----:B------:R-:W-:Y:S02]  /*5090*/  @!P6 IMAD.IADD R146, R146, 0x1, -R5 ;  /* 0x000000019292e824 */ /* 0x000fe400078e0a05 */
[----:B------:R-:W-:Y:S02]  /*50a0*/  IMAD.MOV R45, RZ, RZ, -R45 ;  /* 0x000000ffff2d7224 */ /* 0x000fe400078e0a2d */
[C---:B------:R-:W-:Y:S01]  /*50b0*/  IMAD R150, R5.reuse, R47, R150 ;  /* 0x0000002f05967224 */ /* 0x040fe200078e0296 */
[C---:B------:R-:W-:Y:S01]  /*50c0*/  ISETP.GT.U32.AND P6, PT, R5.reuse, R146, PT ;  /* 0x000000920500720c */ /* 0x040fe20003fc4070 */
[----:B------:R-:W-:Y:S01]  /*50d0*/  @!P0 IMAD.IADD R142, R142, 0x1, -R5 ;  /* 0x000000018e8e8824 */ /* 0x000fe200078e0a05 */
[----:B------:R-:W-:Y:S01]  /*50e0*/  ISETP.GT.U32.AND P0, PT, R5, R148, PT ;  /* 0x000000940500720c */ /* 0x000fe20003f04070 */
[----:B------:R-:W-:-:S04]  /*50f0*/  IMAD.HI.U32 R43, R2, R6, RZ ;  /* 0x00000006022b7227 */ /* 0x000fc800078e00ff */
[C---:B------:R-:W-:Y:S02]  /*5100*/  IMAD R40, R5.reuse, R45, R40 ;  /* 0x0000002d05287224 */ /* 0x040fe400078e0228 */
[----:B------:R-:W-:Y:S01]  /*5110*/  @!P3 IMAD.MOV R142, RZ, RZ, -R142 ;  /* 0x000000ffff8eb224 */ /* 0x000fe200078e0a8e */
[----:B------:R-:W-:Y:S01]  /*5120*/  ISETP.GT.U32.AND P3, PT, R5, R150, PT ;  /* 0x000000960500720c */ /* 0x000fe20003f64070 */
[----:B------:R-:W-:Y:S02]  /*5130*/  IMAD.MOV R43, RZ, RZ, -R43 ;  /* 0x000000ffff2b7224 */ /* 0x000fe400078e0a2b */
[----:B------:R-:W-:-:S04]  /*5140*/  IMAD.HI.U32 R47, R2, R156, RZ ;  /* 0x0000009c022f7227 */ /* 0x000fc800078e00ff */
[----:B------:R-:W-:Y:S01]  /*5150*/  @!P2 IMAD.IADD R144, R144, 0x1, -R5 ;  /* 0x000000019090a824 */ /* 0x000fe200078e0a05 */
[C---:B------:R-:W-:Y:S01]  /*5160*/  ISETP.GT.U32.AND P2, PT, R5.reuse, R40, PT ;  /* 0x000000280500720c */ /* 0x040fe20003f44070 */
[C---:B------:R-:W-:Y:S02]  /*5170*/  IMAD R6, R5.reuse, R43, R6 ;  /* 0x0000002b05067224 */ /* 0x040fe400078e0206 */
[----:B------:R-:W-:Y:S02]  /*5180*/  IMAD.MOV R47, RZ, RZ, -R47 ;  /* 0x000000ffff2f7224 */ /* 0x000fe400078e0a2f */
[--C-:B------:R-:W-:Y:S01]  /*5190*/  @!P6 IMAD.IADD R146, R146, 0x1, -R5.reuse ;  /* 0x000000019292e824 */ /* 0x100fe200078e0a05 */
[C---:B------:R-:W-:Y:S01]  /*51a0*/  ISETP.GT.U32.AND P6, PT, R5.reuse, R6, PT ;  /* 0x000000060500720c */ /* 0x040fe20003fc4070 */
[----:B------:R-:W-:Y:S01]  /*51b0*/  @!P0 IMAD.IADD R148, R148, 0x1, -R5 ;  /* 0x0000000194948824 */ /* 0x000fe200078e0a05 */
[----:B------:R-:W-:Y:S01]  /*51c0*/  ISETP.GE.AND P0, PT, R186, RZ, PT ;  /* 0x000000ffba00720c */ /* 0x000fe20003f06270 */
[----:B------:R-:W-:-:S02]  /*51d0*/  IMAD R156, R5, R47, R156 ;  /* 0x0000002f059c7224 */ /* 0x000fc400078e029c */
[----:B------:R-:W-:Y:S01]  /*51e0*/  @!P3 IMAD.IADD R150, R150, 0x1, -R5 ;  /* 0x000000019696b824 */ /* 0x000fe200078e0a05 */
[----:B------:R-:W-:Y:S01]  /*51f0*/  ISETP.GT.U32.AND P3, PT, R5, R148, PT ;  /* 0x000000940500720c */ /* 0x000fe20003f64070 */
[----:B------:R-:W-:-:S04]  /*5200*/  IMAD.HI.U32 R45, R2, R158, RZ ;  /* 0x0000009e022d7227 */ /* 0x000fc800078e00ff */
[----:B------:R-:W-:Y:S01]  /*5210*/  @!P1 IMAD.MOV R146, RZ, RZ, -R146 ;  /* 0x000000ffff929224 */ /* 0x000fe200078e0a92 */
[C---:B------:R-:W-:Y:S01]  /*5220*/  ISETP.GT.U32.AND P1, PT, R5.reuse, R156, PT ;  /* 0x0000009c0500720c */ /* 0x040fe20003f24070 */
[----:B------:R-:W-:Y:S01]  /*5230*/  @!P2 IMAD.IADD R40, R40, 0x1, -R5 ;  /* 0x000000012828a824 */ /* 0x000fe200078e0a05 */
[----:B------:R-:W-:Y:S01]  /*5240*/  ISETP.GT.U32.AND P2, PT, R5, R150, PT ;  /* 0x000000960500720c */ /* 0x000fe20003f44070 */
[----:B------:R-:W-:Y:S02]  /*5250*/  IMAD.MOV R45, RZ, RZ, -R45 ;  /* 0x000000ffff2d7224 */ /* 0x000fe400078e0a2d */
[----:B------:R-:W-:-:S04]  /*5260*/  IMAD.HI.U32 R43, R2, R160, RZ ;  /* 0x000000a0022b7227 */ /* 0x000fc800078e00ff */
[C---:B------:R-:W-:Y:S02]  /*5270*/  IMAD R158, R5.reuse, R45, R158 ;  /* 0x0000002d059e7224 */ /* 0x040fe400078e029e */
[----:B------:R-:W-:Y:S01]  /*5280*/  @!P6 IMAD.IADD R6, R6, 0x1, -R5 ;  /* 0x000000010606e824 */ /* 0x000fe200078e0a05 */
[C---:B------:R-:W-:Y:S01]  /*5290*/  ISETP.GT.U32.AND P6, PT, R5.reuse, R40, PT ;  /* 0x000000280500720c */ /* 0x040fe20003fc4070 */
[----:B------:R-:W-:Y:S02]  /*52a0*/  IMAD.MOV R43, RZ, RZ, -R43 ;  /* 0x000000ffff2b7224 */ /* 0x000fe400078e0a2b */
[--C-:B------:R-:W-:Y:S01]  /*52b0*/  @!P3 IMAD.IADD R148, R148, 0x1, -R5.reuse ;  /* 0x000000019494b824 */ /* 0x100fe200078e0a05 */
[C---:B------:R-:W-:Y:S01]  /*52c0*/  ISETP.GT.U32.AND P3, PT, R5.reuse, R158, PT ;  /* 0x0000009e0500720c */ /* 0x040fe20003f64070 */
[----:B------:R-:W-:Y:S01]  /*52d0*/  IMAD R160, R5, R43, R160 ;  /* 0x0000002b05a07224 */ /* 0x000fe200078e02a0 */
[----:B------:R-:W-:Y:S01]  /*52e0*/  IABS R43, R182 ;  /* 0x000000b6002b7213 */ /* 0x000fe20000000000 */
[----:B------:R-:W-:Y:S01]  /*52f0*/  @!P1 IMAD.IADD R156, R156, 0x1, -R5 ;  /* 0x000000019c9c9824 */ /* 0x000fe200078e0a05 */
[----:B------:R-:W-:Y:S01]  /*5300*/  ISETP.GE.AND P1, PT, R184, RZ, PT ;  /* 0x000000ffb800720c */ /* 0x000fe20003f26270 */
[----:B------:R-:W-:-:S04]  /*5310*/  IMAD.HI.U32 R45, R2, R162, RZ ;  /* 0x000000a2022d7227 */ /* 0x000fc800078e00ff */
[----:B------:R-:W-:Y:S01]  /*5320*/  @!P2 IMAD.IADD R150, R150, 0x1, -R5 ;  /* 0x000000019696a824 */ /* 0x000fe200078e0a05 */
[----:B------:R-:W-:Y:S01]  /*5330*/  ISETP.GE.AND P2, PT, R152, RZ, PT ;  /* 0x000000ff9800720c */ /* 0x000fe20003f46270 */
[----:B------:R-:W-:Y:S01]  /*5340*/  @!P4 IMAD.MOV R144, RZ, RZ, -R144 ;  /* 0x000000ffff90c224 */ /* 0x000fe200078e0a90 */
[C---:B------:R-:W-:Y:S01]  /*5350*/  ISETP.GT.U32.AND P4, PT, R5.reuse, R6, PT ;  /* 0x000000060500720c */ /* 0x040fe20003f84070 */
[----:B------:R-:W-:Y:S01]  /*5360*/  @!P5 IMAD.MOV R148, RZ, RZ, -R148 ;  /* 0x000000ffff94d224 */ /* 0x000fe200078e0a94 */
[----:B------:R-:W-:Y:S01]  /*5370*/  ISETP.GT.U32.AND P5, PT, R5, R156, PT ;  /* 0x0000009c0500720c */ /* 0x000fe20003fa4070 */
[----:B------:R-:W-:Y:S02]  /*5380*/  IMAD.MOV R47, RZ, RZ, -R45 ;  /* 0x000000ffff2f7224 */ /* 0x000fe400078e0a2d */
[----:B------:R-:W-:-:S04]  /*5390*/  IMAD.HI.U32 R45, R2, R43, RZ ;  /* 0x0000002b022d7227 */ /* 0x000fc800078e00ff */
[----:B------:R-:W-:Y:S01]  /*53a0*/  @!P6 IMAD.IADD R40, R40, 0x1, -R5 ;  /* 0x000000012828e824 */ /* 0x000fe200078e0a05 */
[----:B------:R-:W-:Y:S01]  /*53b0*/  ISETP.GT.U32.AND P6, PT, R5, R160, PT ;  /* 0x000000a00500720c */ /* 0x000fe20003fc4070 */
[----:B------:R-:W-:Y:S02]  /*53c0*/  IMAD.MOV R45, RZ, RZ, -R45 ;  /* 0x000000ffff2d7224 */ /* 0x000fe400078e0a2d */
[----:B------:R-:W-:Y:S01]  /*53d0*/  @!P3 IMAD.IADD R158, R158, 0x1, -R5 ;  /* 0x000000019e9eb824 */ /* 0x000fe200078e0a05 */
[----:B------:R-:W-:Y:S01]  /*53e0*/  ISETP.GE.AND P3, PT, R185, RZ, PT ;  /* 0x000000ffb900720c */ /* 0x000fe20003f66270 */
[C---:B------:R-:W-:Y:S01]  /*53f0*/  IMAD R162, R5.reuse, R47, R162 ;  /* 0x0000002f05a27224 */ /* 0x040fe200078e02a2 */
[----:B------:R-:W-:Y:S01]  /*5400*/  IABS R185, R153 ;  /* 0x0000009900b97213 */ /* 0x000fe20000000000 */
[----:B------:R-:W-:Y:S01]  /*5410*/  IMAD.MOV.U32 R152, RZ, RZ, R40 ;  /* 0x000000ffff987224 */ /* 0x000fe200078e0028 */
[----:B------:R-:W-:Y:S01]  /*5420*/  IABS R40, R183 ;  /* 0x000000b700287213 */ /* 0x000fe20000000000 */
[C---:B------:R-:W-:Y:S01]  /*5430*/  IMAD R43, R5.reuse, R45, R43 ;  /* 0x0000002d052b7224 */ /* 0x040fe200078e022b */
[----:B------:R-:W-:Y:S01]  /*5440*/  IABS R45, R167 ;  /* 0x000000a7002d7213 */ /* 0x000fe20000000000 */
[----:B------:R-:W-:Y:S01]  /*5450*/  @!P0 IMAD.MOV R150, RZ, RZ, -R150 ;  /* 0x000000ffff968224 */ /* 0x000fe200078e0a96 */
[C---:B------:R-:W-:Y:S01]  /*5460*/  ISETP.GT.U32.AND P0, PT, R5.reuse, R158, PT ;  /* 0x0000009e0500720c */ /* 0x040fe20003f04070 */
[----:B------:R-:W-:Y:S01]  /*5470*/  @!P2 IMAD.MOV R152, RZ, RZ, -R152 ;  /* 0x000000ffff98a224 */ /* 0x000fe200078e0a98 */
[C---:B------:R-:W-:Y:S01]  /*5480*/  ISETP.GT.U32.AND P2, PT, R5.reuse, R162, PT ;  /* 0x000000a20500720c */ /* 0x040fe20003f44070 */
[--C-:B------:R-:W-:Y:S01]  /*5490*/  @!P4 IMAD.IADD R6, R6, 0x1, -R5.reuse ;  /* 0x000000010606c824 */ /* 0x100fe200078e0a05 */
[----:B------:R-:W-:Y:S01]  /*54a0*/  ISETP.GE.AND P4, PT, R154, RZ, PT ;  /* 0x000000ff9a00720c */ /* 0x000fe20003f86270 */
[----:B------:R-:W-:Y:S01]  /*54b0*/  @!P5 IMAD.IADD R156, R156, 0x1, -R5 ;  /* 0x000000019c9cd824 */ /* 0x000fe200078e0a05 */
[----:B------:R-:W-:Y:S01]  /*54c0*/  ISETP.GT.U32.AND P5, PT, R5, R43, PT ;  /* 0x0000002b0500720c */ /* 0x000fe20003fa4070 */
[----:B------:R-:W-:-:S02]  /*54d0*/  IMAD.MOV.U32 R154, RZ, RZ, R6 ;  /* 0x000000ffff9a7224 */ /* 0x000fc400078e0006 */
[----:B------:R-:W-:-:S04]  /*54e0*/  IMAD.HI.U32 R6, R2, R40, RZ ;  /* 0x0000002802067227 */ /* 0x000fc800078e00ff */
[--C-:B------:R-:W-:Y:S02]  /*54f0*/  @!P6 IMAD.IADD R160, R160, 0x1, -R5.reuse ;  /* 0x00000001a0a0e824 */ /* 0x100fe400078e0a05 */
[----:B------:R-:W-:Y:S02]  /*5500*/  IMAD.MOV R6, RZ, RZ, -R6 ;  /* 0x000000ffff067224 */ /* 0x000fe400078e0a06 */
[--C-:B------:R-:W-:Y:S01]  /*5510*/  @!P0 IMAD.IADD R158, R158, 0x1, -R5.reuse ;  /* 0x000000019e9e8824 */ /* 0x100fe200078e0a05 */
[----:B------:R-:W-:Y:S01]  /*5520*/  ISETP.GT.U32.AND P6, PT, R5, R160, PT ;  /* 0x000000a00500720c */ /* 0x000fe20003fc4070 */
[--C-:B------:R-:W-:Y:S01]  /*5530*/  @!P2 IMAD.IADD R162, R162, 0x1, -R5.reuse ;  /* 0x00000001a2a2a824 */ /* 0x100fe200078e0a05 */
[----:B------:R-:W-:Y:S01]  /*5540*/  ISETP.GE.AND P0, PT, R181, RZ, PT ;  /* 0x000000ffb500720c */ /* 0x000fe20003f06270 */
[----:B------:R-:W-:Y:S01]  /*5550*/  IMAD R6, R5, R6, R40 ;  /* 0x0000000605067224 */ /* 0x000fe200078e0228 */
[----:B------:R-:W-:Y:S01]  /*5560*/  ISETP.GE.AND P2, PT, R183, RZ, PT ;  /* 0x000000ffb700720c */ /* 0x000fe20003f46270 */
[--C-:B------:R-:W-:Y:S01]  /*5570*/  @!P5 IMAD.IADD R43, R43, 0x1, -R5.reuse ;  /* 0x000000012b2bd824 */ /* 0x100fe200078e0a05 */
[C---:B------:R-:W-:Y:S01]  /*5580*/  ISETP.GT.U32.AND P5, PT, R5.reuse, R162, PT ;  /* 0x000000a20500720c */ /* 0x040fe20003fa4070 */
[----:B------:R-:W-:Y:S01]  /*5590*/  @!P3 IMAD.MOV R158, RZ, RZ, -R158 ;  /* 0x000000ffff9eb224 */ /* 0x000fe200078e0a9e */
[C---:B------:R-:W-:Y:S01]  /*55a0*/  ISETP.GT.U32.AND P3, PT, R5.reuse, R6, PT ;  /* 0x000000060500720c */ /* 0x040fe20003f64070 */
[----:B------:R-:W-:Y:S01]  /*55b0*/  @!P1 IMAD.MOV R156, RZ, RZ, -R156 ;  /* 0x000000ffff9c9224 */ /* 0x000fe200078e0a9c */
[----:B------:R-:W-:Y:S01]  /*55c0*/  ISETP.GT.U32.AND P1, PT, R5, R43, PT ;  /* 0x0000002b0500720c */ /* 0x000fe20003f24070 */
[----:B------:R-:W-:Y:S01]  /*55d0*/  @!P4 IMAD.MOV R154, RZ, RZ, -R154 ;  /* 0x000000ffff9ac224 */ /* 0x000fe200078e0a9a */
[----:B------:R-:W-:Y:S01]  /*55e0*/  ISETP.GE.AND P4, PT, R180, RZ, PT ;  /* 0x000000ffb400720c */ /* 0x000fe20003f86270 */
[----:B------:R-:W-:Y:S01]  /*55f0*/  @!P6 IMAD.IADD R160, R160, 0x1, -R5 ;  /* 0x00000001a0a0e824 */ /* 0x000fe200078e0a05 */
[----:B------:R-:W-:Y:S01]  /*5600*/  ISETP.GE.AND P6, PT, R182, RZ, PT ;  /* 0x000000ffb600720c */ /* 0x000fe20003fc6270 */
[----:B------:R-:W-:Y:S01]  /*5610*/  IMAD.HI.U32 R40, R2, R45, RZ ;  /* 0x0000002d02287227 */ /* 0x000fe200078e00ff */
[----:B------:R-:W-:-:S02]  /*5620*/  IABS R183, R173 ;  /* 0x000000ad00b77213 */ /* 0x000fc40000000000 */
[----:B------:R-:W-:Y:S01]  /*5630*/  IABS R181, R172 ;  /* 0x000000ac00b57213 */ /* 0x000fe20000000000 */
[--C-:B------:R-:W-:Y:S01]  /*5640*/  @!P5 IMAD.IADD R162, R162, 0x1, -R5.reuse ;  /* 0x00000001a2a2d824 */ /* 0x100fe200078e0a05 */
[----:B------:R-:W-:Y:S01]  /*5650*/  ISETP.GE.AND P5, PT, R175, RZ, PT ;  /* 0x000000ffaf00720c */ /* 0x000fe20003fa6270 */
[--C-:B------:R-:W-:Y:S01]  /*5660*/  @!P3 IMAD.IADD R6, R6, 0x1, -R5.reuse ;  /* 0x000000010606b824 */ /* 0x100fe200078e0a05 */
[----:B------:R-:W-:Y:S01]  /*5670*/  ISETP.GE.AND P3, PT, R166, RZ, PT ;  /* 0x000000ffa600720c */ /* 0x000fe20003f66270 */
[----:B------:R-:W-:Y:S01]  /*5680*/  IMAD.MOV R40, RZ, RZ, -R40 ;  /* 0x000000ffff287224 */ /* 0x000fe200078e0a28 */
[----:B------:R-:W-:Y:S01]  /*5690*/  IABS R175, R174 ;  /* 0x000000ae00af7213 */ /* 0x000fe20000000000 */
[----:B------:R-:W-:Y:S01]  /*56a0*/  @!P1 IMAD.IADD R43, R43, 0x1, -R5 ;  /* 0x000000012b2b9824 */ /* 0x000fe200078e0a05 */
[----:B------:R-:W-:Y:S01]  /*56b0*/  ISETP.GE.AND P1, PT, R164, RZ, PT ;  /* 0x000000ffa400720c */ /* 0x000fe20003f26270 */
[----:B------:R-:W-:Y:S01]  /*56c0*/  @!P4 IMAD.MOV R160, RZ, RZ, -R160 ;  /* 0x000000ffffa0c224 */ /* 0x000fe200078e0aa0 */
[----:B------:R-:W-:Y:S01]  /*56d0*/  ISETP.GE.AND P4, PT, R167, RZ, PT ;  /* 0x000000ffa700720c */ /* 0x000fe20003f86270 */
[----:B------:R-:W-:Y:S01]  /*56e0*/  @!P0 IMAD.MOV R162, RZ, RZ, -R162 ;  /* 0x000000ffffa28224 */ /* 0x000fe200078e0aa2 */
[----:B------:R-:W-:Y:S01]  /*56f0*/  ISETP.GT.U32.AND P0, PT, R5, R6, PT ;  /* 0x000000060500720c */ /* 0x000fe20003f04070 */
[----:B------:R-:W-:-:S04]  /*5700*/  IMAD.HI.U32 R47, R2, R169, RZ ;  /* 0x000000a9022f7227 */ /* 0x000fc800078e00ff */
[C---:B------:R-:W-:Y:S01]  /*5710*/  IMAD R167, R5.reuse, R40, R45 ;  /* 0x0000002805a77224 */ /* 0x040fe200078e022d */
[----:B------:R-:W-:Y:S01]  /*5720*/  IABS R40, R166 ;  /* 0x000000a600287213 */ /* 0x000fe20000000000 */
[----:B------:R-:W-:Y:S02]  /*5730*/  IMAD.MOV.U32 R164, RZ, RZ, R43 ;  /* 0x000000ffffa47224 */ /* 0x000fe400078e002b */
[----:B------:R-:W-:Y:S02]  /*5740*/  IMAD.MOV R47, RZ, RZ, -R47 ;  /* 0x000000ffff2f7224 */ /* 0x000fe400078e0a2f */
[----:B------:R-:W-:Y:S01]  /*5750*/  @!P6 IMAD.MOV R164, RZ, RZ, -R164 ;  /* 0x000000ffffa4e224 */ /* 0x000fe200078e0aa4 */
[----:B------:R-:W-:Y:S01]  /*5760*/  ISETP.GT.U32.AND P6, PT, R5, R167, PT ;  /* 0x000000a70500720c */ /* 0x000fe20003fc4070 */
[----:B------:R-:W-:-:S04]  /*5770*/  IMAD.HI.U32 R45, R2, R171, RZ ;  /* 0x000000ab022d7227 */ /* 0x000fc800078e00ff */
[C---:B------:R-:W-:Y:S02]  /*5780*/  IMAD R169, R5.reuse, R47, R169 ;  /* 0x0000002f05a97224 */ /* 0x040fe400078e02a9 */
[----:B------:R-:W-:Y:S02]  /*5790*/  IMAD.MOV R45, RZ, RZ, -R45 ;  /* 0x000000ffff2d7224 */ /* 0x000fe400078e0a2d */
[----:B------:R-:W-:Y:S01]  /*57a0*/  @!P0 IMAD.IADD R6, R6, 0x1, -R5 ;  /* 0x0000000106068824 */ /* 0x000fe200078e0a05 */
[C---:B------:R-:W-:Y:S01]  /*57b0*/  ISETP.GT.U32.AND P0, PT, R5.reuse, R169, PT ;  /* 0x000000a90500720c */ /* 0x040fe20003f04070 */
[----:B------:R-:W-:Y:S02]  /*57c0*/  IMAD R171, R5, R45, R171 ;  /* 0x0000002d05ab7224 */ /* 0x000fe400078e02ab */
[----:B------:R-:W-:Y:S02]  /*57d0*/  @!P6 IMAD.IADD R167, R167, 0x1, -R5 ;  /* 0x00000001a7a7e824 */ /* 0x000fe400078e0a05 */
[----:B------:R-:W-:Y:S01]  /*57e0*/  IMAD.HI.U32 R43, R2, R40, RZ ;  /* 0x00000028022b7227 */ /* 0x000fe200078e00ff */
[----:B------:R-:W-:-:S03]  /*57f0*/  ISETP.GT.U32.AND P6, PT, R5, R171, PT ;  /* 0x000000ab0500720c */ /* 0x000fc60003fc4070 */
[----:B------:R-:W-:Y:S02]  /*5800*/  IMAD.MOV.U32 R166, RZ, RZ, R6 ;  /* 0x000000ffffa67224 */ /* 0x000fe400078e0006 */
[----:B------:R-:W-:Y:S02]  /*5810*/  IMAD.MOV R43, RZ, RZ, -R43 ;  /* 0x000000ffff2b7224 */ /* 0x000fe400078e0a2b */
[----:B------:R-:W-:Y:S01]  /*5820*/  @!P0 IMAD.IADD R169, R169, 0x1, -R5 ;  /* 0x00000001a9a98824 */ /* 0x000fe200078e0a05 */
[----:B------:R-:W-:Y:S01]  /*5830*/  ISETP.GT.U32.AND P0, PT, R5, R167, PT ;  /* 0x000000a70500720c */ /* 0x000fe20003f04070 */
[----:B------:R-:W-:-:S04]  /*5840*/  IMAD.HI.U32 R47, R2, R175, RZ ;  /* 0x000000af022f7227 */ /* 0x000fc800078e00ff */
[----:B------:R-:W-:Y:S02]  /*5850*/  @!P6 IMAD.IADD R171, R171, 0x1, -R5 ;  /* 0x00000001ababe824 */ /* 0x000fe400078e0a05 */
[----:B------:R-:W-:Y:S01]  /*5860*/  @!P2 IMAD.MOV R166, RZ, RZ, -R166 ;  /* 0x000000ffffa6a224 */ /* 0x000fe200078e0aa6 */
[C---:B------:R-:W-:Y:S01]  /*5870*/  ISETP.GT.U32.AND P2, PT, R5.reuse, R169, PT ;  /* 0x000000a90500720c */ /* 0x040fe20003f44070 */
[----:B------:R-:W-:Y:S01]  /*5880*/  IMAD.HI.U32 R45, R2, R177, RZ ;  /* 0x000000b1022d7227 */ /* 0x000fe200078e00ff */
[----:B------:R-:W-:-:S03]  /*5890*/  ISETP.GT.U32.AND P6, PT, R5, R171, PT ;  /* 0x000000ab0500720c */ /* 0x000fc60003fc4070 */
[----:B------:R-:W-:Y:S02]  /*58a0*/  IMAD R40, R5, R43, R40 ;  /* 0x0000002b05287224 */ /* 0x000fe400078e0228 */
[----:B------:R-:W-:Y:S02]  /*58b0*/  IMAD.MOV R47, RZ, RZ, -R47 ;  /* 0x000000ffff2f7224 */ /* 0x000fe400078e0a2f */
[----:B------:R-:W-:-:S04]  /*58c0*/  IMAD.HI.U32 R43, R2, R179, RZ ;  /* 0x000000b3022b7227 */ /* 0x000fc800078e00ff */
[----:B------:R-:W-:Y:S02]  /*58d0*/  IMAD.MOV R45, RZ, RZ, -R45 ;  /* 0x000000ffff2d7224 */ /* 0x000fe400078e0a2d */
[----:B------:R-:W-:Y:S02]  /*58e0*/  IMAD R175, R5, R47, R175 ;  /* 0x0000002f05af7224 */ /* 0x000fe400078e02af */
[----:B------:R-:W-:Y:S01]  /*58f0*/  @!P0 IMAD.IADD R167, R167, 0x1, -R5 ;  /* 0x00000001a7a78824 */ /* 0x000fe200078e0a05 */
[C---:B------:R-:W-:Y:S01]  /*5900*/  ISETP.GT.U32.AND P0, PT, R5.reuse, R40, PT ;  /* 0x000000280500720c */ /* 0x040fe20003f04070 */
[----:B------:R-:W-:Y:S02]  /*5910*/  IMAD.MOV R43, RZ, RZ, -R43 ;  /* 0x000000ffff2b7224 */ /* 0x000fe400078e0a2b */
[C---:B------:R-:W-:Y:S02]  /*5920*/  IMAD R177, R5.reuse, R45, R177 ;  /* 0x0000002d05b17224 */ /* 0x040fe400078e02b1 */
[----:B------:R-:W-:Y:S01]  /*5930*/  @!P4 IMAD.MOV R167, RZ, RZ, -R167 ;  /* 0x000000ffffa7c224 */ /* 0x000fe200078e0aa7 */
[C---:B------:R-:W-:Y:S01]  /*5940*/  ISETP.GT.U32.AND P4, PT, R5.reuse, R175, PT ;  /* 0x000000af0500720c */ /* 0x040fe20003f84070 */
[----:B------:R-:W-:-:S02]  /*5950*/  IMAD R179, R5, R43, R179 ;  /* 0x0000002b05b37224 */ /* 0x000fc400078e02b3 */
[--C-:B------:R-:W-:Y:S01]  /*5960*/  @!P2 IMAD.IADD R169, R169, 0x1, -R5.reuse ;  /* 0x00000001a9a9a824 */ /* 0x100fe200078e0a05 */
[----:B------:R-:W-:Y:S01]  /*5970*/  ISETP.GT.U32.AND P2, PT, R5, R177, PT ;  /* 0x000000b10500720c */ /* 0x000fe20003f44070 */
[--C-:B------:R-:W-:Y:S01]  /*5980*/  @!P6 IMAD.IADD R171, R171, 0x1, -R5.reuse ;  /* 0x00000001ababe824 */ /* 0x100fe200078e0a05 */
[----:B------:R-:W-:Y:S01]  /*5990*/  ISETP.GT.U32.AND P6, PT, R5, R179, PT ;  /* 0x000000b30500720c */ /* 0x000fe20003fc4070 */
[----:B------:R-:W-:Y:S01]  /*59a0*/  @!P0 IMAD.IADD R40, R40, 0x1, -R5 ;  /* 0x0000000128288824 */ /* 0x000fe200078e0a05 */
[----:B------:R-:W-:Y:S01]  /*59b0*/  ISETP.GE.AND P0, PT, R174, RZ, PT ;  /* 0x000000ffae00720c */ /* 0x000fe20003f06270 */
[----:B------:R-:W-:-:S04]  /*59c0*/  IMAD.HI.U32 R43, R2, R183, RZ ;  /* 0x000000b7022b7227 */ /* 0x000fc800078e00ff */
[----:B------:R-:W-:Y:S01]  /*59d0*/  @!P4 IMAD.IADD R175, R175, 0x1, -R5 ;  /* 0x00000001afafc824 */ /* 0x000fe200078e0a05 */
[----:B------:R-:W-:Y:S01]  /*59e0*/  ISETP.GT.U32.AND P4, PT, R5, R40, PT ;  /* 0x000000280500720c */ /* 0x000fe20003f84070 */
[----:B------:R-:W-:-:S04]  /*59f0*/  IMAD.HI.U32 R45, R2, R181, RZ ;  /* 0x000000b5022d7227 */ /* 0x000fc800078e00ff */
[----:B------:R-:W-:Y:S01]  /*5a00*/  @!P2 IMAD.IADD R177, R177, 0x1, -R5 ;  /* 0x00000001b1b1a824 */ /* 0x000fe200078e0a05 */
[----:B------:R-:W-:Y:S01]  /*5a10*/  ISETP.GT.U32.AND P2, PT, R5, R175, PT ;  /* 0x000000af0500720c */ /* 0x000fe20003f44070 */
[----:B------:R-:W-:Y:S02]  /*5a20*/  IMAD.MOV R43, RZ, RZ, -R43 ;  /* 0x000000ffff2b7224 */ /* 0x000fe400078e0a2b */
[----:B------:R-:W-:Y:S01]  /*5a30*/  @!P6 IMAD.IADD R179, R179, 0x1, -R5 ;  /* 0x00000001b3b3e824 */ /* 0x000fe200078e0a05 */
[----:B------:R-:W-:Y:S01]  /*5a40*/  ISETP.GT.U32.AND P6, PT, R5, R177, PT ;  /* 0x000000b10500720c */ /* 0x000fe20003fc4070 */
[----:B------:R-:W-:-:S04]  /*5a50*/  IMAD.HI.U32 R6, R2, R185, RZ ;  /* 0x000000b902067227 */ /* 0x000fc800078e00ff */
[----:B------:R-:W-:Y:S02]  /*5a60*/  IMAD.MOV R45, RZ, RZ, -R45 ;  /* 0x000000ffff2d7224 */ /* 0x000fe400078e0a2d */
[C---:B------:R-:W-:Y:S02]  /*5a70*/  IMAD R183, R5.reuse, R43, R183 ;  /* 0x0000002b05b77224 */ /* 0x040fe400078e02b7 */
[----:B------:R-:W-:Y:S02]  /*5a80*/  IMAD.MOV R6, RZ, RZ, -R6 ;  /* 0x000000ffff067224 */ /* 0x000fe400078e0a06 */
[C---:B------:R-:W-:Y:S02]  /*5a90*/  IMAD R181, R5.reuse, R45, R181 ;  /* 0x0000002d05b57224 */ /* 0x040fe400078e02b5 */
[----:B------:R-:W-:Y:S01]  /*5aa0*/  @!P4 IMAD.IADD R40, R40, 0x1, -R5 ;  /* 0x000000012828c824 */ /* 0x000fe200078e0a05 */
[C---:B------:R-:W-:Y:S01]  /*5ab0*/  ISETP.GT.U32.AND P4, PT, R5.reuse, R183, PT ;  /* 0x000000b70500720c */ /* 0x040fe20003f84070 */
[C---:B------:R-:W-:Y:S01]  /*5ac0*/  IMAD R185, R5.reuse, R6, R185 ;  /* 0x0000000605b97224 */ /* 0x040fe200078e02b9 */
[----:B------:R-:W-:Y:S01]  /*5ad0*/  IABS R6, R36 ;  /* 0x0000002400067213 */ /* 0x000fe20000000000 */
[----:B------:R-:W-:Y:S01]  /*5ae0*/  @!P1 IMAD.MOV R171, RZ, RZ, -R171 ;  /* 0x000000ffffab9224 */ /* 0x000fe200078e0aab */
[----:B------:R-:W-:Y:S01]  /*5af0*/  ISETP.GT.U32.AND P1, PT, R5, R181, PT ;  /* 0x000000b50500720c */ /* 0x000fe20003f24070 */
[----:B------:R-:W-:Y:S01]  /*5b00*/  @!P6 IMAD.IADD R177, R177, 0x1, -R5 ;  /* 0x00000001b1b1e824 */ /* 0x000fe200078e0a05 */
[----:B------:R-:W-:Y:S01]  /*5b10*/  ISETP.GT.U32.AND P6, PT, R5, R185, PT ;  /* 0x000000b90500720c */ /* 0x000fe20003fc4070 */
[----:B------:R-:W-:-:S04]  /*5b20*/  IMAD.HI.U32 R43, R2, R187, RZ ;  /* 0x000000bb022b7227 */ /* 0x000fc800078e00ff */
[--C-:B------:R-:W-:Y:S01]  /*5b30*/  @!P2 IMAD.IADD R175, R175, 0x1, -R5.reuse ;  /* 0x00000001afafa824 */ /* 0x100fe200078e0a05 */
[----:B------:R-:W-:Y:S01]  /*5b40*/  ISETP.GE.AND P2, PT, R155, RZ, PT ;  /* 0x000000ff9b00720c */ /* 0x000fe20003f46270 */
[--C-:B------:R-:W-:Y:S01]  /*5b50*/  @!P4 IMAD.IADD R183, R183, 0x1, -R5.reuse ;  /* 0x00000001b7b7c824 */ /* 0x100fe200078e0a05 */
[----:B------:R-:W-:Y:S01]  /*5b60*/  ISETP.GE.AND P4, PT, R173, RZ, PT ;  /* 0x000000ffad00720c */ /* 0x000fe20003f86270 */
[----:B------:R-:W-:Y:S01]  /*5b70*/  IMAD.MOV.U32 R173, RZ, RZ, R40 ;  /* 0x000000ffffad7224 */ /* 0x000fe200078e0028 */
[----:B------:R-:W-:Y:S01]  /*5b80*/  IABS R40, R34 ;  /* 0x0000002200287213 */ /* 0x000fe20000000000 */
[--C-:B------:R-:W-:Y:S01]  /*5b90*/  @!P1 IMAD.IADD R181, R181, 0x1, -R5.reuse ;  /* 0x00000001b5b59824 */ /* 0x100fe200078e0a05 */
[----:B------:R-:W-:Y:S01]  /*5ba0*/  ISETP.GE.AND P1, PT, R172, RZ, PT ;  /* 0x000000ffac00720c */ /* 0x000fe20003f26270 */
[----:B------:R-:W-:Y:S01]  /*5bb0*/  @!P6 IMAD.IADD R185, R185, 0x1, -R5 ;  /* 0x00000001b9b9e824 */ /* 0x000fe200078e0a05 */
[----:B------:R-:W-:Y:S01]  /*5bc0*/  IABS R155, R97 ;  /* 0x00000061009b7213 */ /* 0x000fe20000000000 */
[----:B------:R-:W-:Y:S01]  /*5bd0*/  @!P3 IMAD.MOV R173, RZ, RZ, -R173 ;  /* 0x000000ffffadb224 */ /* 0x000fe200078e0aad */
[C---:B------:R-:W-:Y:S01]  /*5be0*/  ISETP.GT.U32.AND P3, PT, R5.reuse, R181, PT ;  /* 0x000000b50500720c */ /* 0x040fe20003f64070 */
[----:B------:R-:W-:Y:S01]  /*5bf0*/  IMAD.MOV R45, RZ, RZ, -R43 ;  /* 0x000000ffff2d7224 */ /* 0x000fe200078e0a2b */
[----:B------:R-:W-:Y:S01]  /*5c00*/  ISETP.GT.U32.AND P6, PT, R5, R185, PT ;  /* 0x000000b90500720c */ /* 0x000fe20003fc4070 */
[----:B------:R-:W-:-:S04]  /*5c10*/  IMAD.HI.U32 R43, R2, R6, RZ ;  /* 0x00000006022b7227 */ /* 0x000fc800078e00ff */
[----:B------:R-:W-:Y:S02]  /*5c20*/  IMAD.MOV R43, RZ, RZ, -R43 ;  /* 0x000000ffff2b7224 */ /* 0x000fe400078e0a2b */
[C---:B------:R-:W-:Y:S02]  /*5c30*/  IMAD R187, R5.reuse, R45, R187 ;  /* 0x0000002d05bb7224 */ /* 0x040fe400078e02bb */
[C---:B------:R-:W-:Y:S02]  /*5c40*/  IMAD R6, R5.reuse, R43, R6 ;  /* 0x0000002b05067224 */ /* 0x040fe400078e0206 */
[----:B------:R-:W-:Y:S01]  /*5c50*/  @!P0 IMAD.MOV R175, RZ, RZ, -R175 ;  /* 0x000000ffffaf8224 */ /* 0x000fe200078e0aaf */
[C---:B------:R-:W-:Y:S01]  /*5c60*/  ISETP.GT.U32.AND P0, PT, R5.reuse, R183, PT ;  /* 0x000000b70500720c */ /* 0x040fe20003f04070 */
[----:B------:R-:W-:Y:S01]  /*5c70*/  @!P2 IMAD.MOV R177, RZ, RZ, -R177 ;  /* 0x000000ffffb1a224 */ /* 0x000fe200078e0ab1 */
[----:B------:R-:W-:Y:S01]  /*5c80*/  ISETP.GT.U32.AND P2, PT, R5, R187, PT ;  /* 0x000000bb0500720c */ /* 0x000fe20003f44070 */
[--C-:B------:R-:W-:Y:S01]  /*5c90*/  @!P3 IMAD.IADD R181, R181, 0x1, -R5.reuse ;  /* 0x00000001b5b5b824 */ /* 0x100fe200078e0a05 */
[----:B------:R-:W-:Y:S01]  /*5ca0*/  ISETP.GT.U32.AND P3, PT, R5, R6, PT ;  /* 0x000000060500720c */ /* 0x000fe20003f64070 */
[----:B------:R-:W-:Y:S01]  /*5cb0*/  @!P6 IMAD.IADD R185, R185, 0x1, -R5 ;  /* 0x00000001b9b9e824 */ /* 0x000fe200078e0a05 */
[----:B------:R-:W-:Y:S01]  /*5cc0*/  ISETP.GE.AND P6, PT, R36, RZ, PT ;  /* 0x000000ff2400720c */ /* 0x000fe20003fc6270 */
[----:B------:R-:W-:-:S04]  /*5cd0*/  IMAD.HI.U32 R36, R2, R40, RZ ;  /* 0x0000002802247227 */ /* 0x000fc800078e00ff */
[----:B------:R-:W-:Y:S02]  /*5ce0*/  IMAD.MOV R36, RZ, RZ, -R36 ;  /* 0x000000ffff247224 */ /* 0x000fe400078e0a24 */
[--C-:B------:R-:W-:Y:S01]  /*5cf0*/  @!P0 IMAD.IADD R183, R183, 0x1, -R5.reuse ;  /* 0x00000001b7b78824 */ /* 0x100fe200078e0a05 */
[----:B------:R-:W-:Y:S01]  /*5d00*/  ISETP.GE.AND P0, PT, R38, RZ, PT ;  /* 0x000000ff2600720c */ /* 0x000fe20003f06270 */
[--C-:B------:R-:W-:Y:S01]  /*5d10*/  @!P2 IMAD.IADD R187, R187, 0x1, -R5.reuse ;  /* 0x00000001bbbba824 */ /* 0x100fe200078e0a05 */
[----:B------:R-:W-:Y:S01]  /*5d20*/  ISETP.GE.AND P2, PT, R34, RZ, PT ;  /* 0x000000ff2200720c */ /* 0x000fe20003f46270 */
[----:B------:R-:W-:Y:S02]  /*5d30*/  @!P3 IMAD.IADD R6, R6, 0x1, -R5 ;  /* 0x000000010606b824 */ /* 0x000fe400078e0a05 */
[C---:B------:R-:W-:Y:S01]  /*5d40*/  IMAD R191, R5.reuse, R36, R40 ;  /* 0x0000002405bf7224 */ /* 0x040fe200078e0228 */
[C---:B------:R-:W-:Y:S01]  /*5d50*/  ISETP.GT.U32.AND P3, PT, R5.reuse, R187, PT ;  /* 0x000000bb0500720c */ /* 0x040fe20003f64070 */
[----:B------:R-:W-:Y:S01]  /*5d60*/  @!P1 IMAD.MOV R181, RZ, RZ, -R181 ;  /* 0x000000ffffb59224 */ /* 0x000fe200078e0ab5 */
[C---:B------:R-:W-:Y:S01]  /*5d70*/  ISETP.GT.U32.AND P1, PT, R5.reuse, R6, PT ;  /* 0x000000060500720c */ /* 0x040fe20003f24070 */
[----:B------:R-:W-:Y:S01]  /*5d80*/  @!P4 IMAD.MOV R183, RZ, RZ, -R183 ;  /* 0x000000ffffb7c224 */ /* 0x000fe200078e0ab7 */
[----:B------:R-:W-:Y:S01]  /*5d90*/  ISETP.GT.U32.AND P4, PT, R5, R191, PT ;  /* 0x000000bf0500720c */ /* 0x000fe20003f84070 */
[----:B------:R-:W-:-:S04]  /*5da0*/  IMAD.HI.U32 R34, R2, R193, RZ ;  /* 0x000000c102227227 */ /* 0x000fc800078e00ff */
[----:B------:R-:W-:Y:S02]  /*5db0*/  IMAD.MOV R34, RZ, RZ, -R34 ;  /* 0x000000ffff227224 */ /* 0x000fe400078e0a22 */
[----:B------:R-:W-:Y:S01]  /*5dc0*/  @!P5 IMAD.MOV R169, RZ, RZ, -R169 ;  /* 0x000000ffffa9d224 */ /* 0x000fe200078e0aa9 */
[----:B------:R-:W-:Y:S01]  /*5dd0*/  ISETP.GT.U32.AND P5, PT, R5, R179, PT ;  /* 0x000000b30500720c */ /* 0x000fe20003fa4070 */
[--C-:B------:R-:W-:Y:S01]  /*5de0*/  @!P3 IMAD.IADD R187, R187, 0x1, -R5.reuse ;  /* 0x00000001bbbbb824 */ /* 0x100fe200078e0a05 */
[----:B------:R-:W-:Y:S01]  /*5df0*/  ISETP.GE.AND P3, PT, R30, RZ, PT ;  /* 0x000000ff1e00720c */ /* 0x000fe20003f66270 */
[--C-:B------:R-:W-:Y:S01]  /*5e00*/  @!P1 IMAD.IADD R6, R6, 0x1, -R5.reuse ;  /* 0x0000000106069824 */ /* 0x100fe200078e0a05 */
[----:B------:R-:W-:Y:S01]  /*5e10*/  ISETP.GE.AND P1, PT, R26, RZ, PT ;  /* 0x000000ff1a00720c */ /* 0x000fe20003f26270 */
[----:B------:R-:W-:Y:S01]  /*5e20*/  @!P4 IMAD.IADD R191, R191, 0x1, -R5 ;  /* 0x00000001bfbfc824 */ /* 0x000fe200078e0a05 */
[----:B------:R-:W-:Y:S01]  /*5e30*/  ISETP.GE.AND P4, PT, R28, RZ, PT ;  /* 0x000000ff1c00720c */ /* 0x000fe20003f86270 */
[----:B------:R-:W-:-:S02]  /*5e40*/  IMAD R193, R5, R34, R193 ;  /* 0x0000002205c17224 */ /* 0x000fc400078e02c1 */
[----:B------:R-:W-:Y:S01]  /*5e50*/  @!P0 IMAD.MOV R187, RZ, RZ, -R187 ;  /* 0x000000ffffbb8224 */ /* 0x000fe200078e0abb */
[----:B------:R-:W-:Y:S01]  /*5e60*/  ISETP.GT.U32.AND P0, PT, R5, R191, PT ;  /* 0x000000bf0500720c */ /* 0x000fe20003f04070 */
[----:B------:R-:W-:Y:S02]  /*5e70*/  IMAD.MOV.U32 R189, RZ, RZ, R6 ;  /* 0x000000ffffbd7224 */ /* 0x000fe400078e0006 */
[----:B------:R-:W-:-:S04]  /*5e80*/  IMAD.HI.U32 R36, R2, R195, RZ ;  /* 0x000000c302247227 */ /* 0x000fc800078e00ff */
[----:B------:R-:W-:Y:S01]  /*5e90*/  @!P6 IMAD.MOV R189, RZ, RZ, -R189 ;  /* 0x000000ffffbde224 */ /* 0x000fe200078e0abd */
        /* <DEDUP_REMOVED lines=9> */
[----:B------:R-:W-:Y:S02]  /*5f30*/  IMAD R197, R5, R26, R197 ;  /* 0x0000001a05c57224 */ /* 0x000fe400078e02c5 */
[----:B------:R-:W-:-:S02]  /*5f40*/  @!P6 IMAD.IADD R193, R193, 0x1, -R5 ;  /* 0x00000001c1c1e824 */ /* 0x000fc400078e0a05 */
[----:B------:R-:W-:Y:S01]  /*5f50*/  IMAD.HI.U32 R6, R2, R199, RZ ;  /* 0x000000c702067227 */ /* 0x000fe200078e00ff */
[----:B------:R-:W-:-:S03]  /*5f60*/  ISETP.GT.U32.AND P6, PT, R5, R197, PT ;  /* 0x000000c50500720c */ /* 0x000fc60003fc4070 */
[----:B------:R-:W-:Y:S02]  /*5f70*/  @!P2 IMAD.MOV R191, RZ, RZ, -R191 ;  /* 0x000000ffffbfa224 */ /* 0x000fe400078e0abf */
[----:B------:R-:W-:Y:S01]  /*5f80*/  @!P5 IMAD.MOV R179, RZ, RZ, -R179 ;  /* 0x000000ffffb3d224 */ /* 0x000fe200078e0ab3 */
[----:B------:R-:W-:Y:S01]  /*5f90*/  ISETP.GE.AND P5, PT, R153, RZ, PT ;  /* 0x000000ff9900720c */ /* 0x000fe20003fa6270 */
[----:B------:R-:W-:Y:S01]  /*5fa0*/  @!P0 IMAD.IADD R195, R195, 0x1, -R5 ;  /* 0x00000001c3c38824 */ /* 0x000fe200078e0a05 */
[C---:B------:R-:W-:Y:S01]  /*5fb0*/  ISETP.GT.U32.AND P0, PT, R5.reuse, R193, PT ;  /* 0x000000c10500720c */ /* 0x040fe20003f04070 */
[----:B------:R-:W-:Y:S01]  /*5fc0*/  IMAD.MOV R6, RZ, RZ, -R6 ;  /* 0x000000ffff067224 */ /* 0x000fe200078e0a06 */
[----:B------:R-:W-:Y:S01]  /*5fd0*/  IABS R153, R132 ;  /* 0x0000008400997213 */ /* 0x000fe20000000000 */
[----:B------:R-:W-:Y:S01]  /*5fe0*/  IMAD.HI.U32 R26, R2, R203, RZ ;  /* 0x000000cb021a7227 */ /* 0x000fe200078e00ff */
[----:B------:R-:W-:-:S03]  /*5ff0*/  ISETP.GT.U32.AND P2, PT, R5, R195, PT ;  /* 0x000000c30500720c */ /* 0x000fc60003f44070 */
[----:B------:R-:W-:Y:S02]  /*6000*/  @!P6 IMAD.IADD R197, R197, 0x1, -R5 ;  /* 0x00000001c5c5e824 */ /* 0x000fe400078e0a05 */
[C---:B------:R-:W-:Y:S02]  /*6010*/  IMAD R199, R5.reuse, R6, R199 ;  /* 0x0000000605c77224 */ /* 0x040fe400078e02c7 */
[----:B------:R-:W-:Y:S01]  /*6020*/  IMAD.HI.U32 R6, R2, R205, RZ ;  /* 0x000000cd02067227 */ /* 0x000fe200078e00ff */
[----:B------:R-:W-:-:S03]  /*6030*/  ISETP.GT.U32.AND P6, PT, R5, R197, PT ;  /* 0x000000c50500720c */ /* 0x000fc60003fc4070 */
[----:B------:R-:W-:Y:S02]  /*6040*/  IMAD.MOV R26, RZ, RZ, -R26 ;  /* 0x000000ffff1a7224 */ /* 0x000fe400078e0a1a */
[----:B------:R-:W-:Y:S01]  /*6050*/  @!P5 IMAD.MOV R185, RZ, RZ, -R185 ;  /* 0x000000ffffb9d224 */ /* 0x000fe200078e0ab9 */
[----:B------:R-:W-:Y:S01]  /*6060*/  ISETP.GE.AND P5, PT, R32, RZ, PT ;  /* 0x000000ff2000720c */ /* 0x000fe20003fa6270 */
[----:B------:R-:W-:-:S04]  /*6070*/  IMAD.HI.U32 R28, R2, R201, RZ ;  /* 0x000000c9021c7227 */ /* 0x000fc800078e00ff */
[----:B------:R-:W-:Y:S02]  /*6080*/  IMAD.MOV R6, RZ, RZ, -R6 ;  /* 0x000000ffff067224 */ /* 0x000fe400078e0a06 */
[C---:B------:R-:W-:Y:S02]  /*6090*/  IMAD R203, R5.reuse, R26, R203 ;  /* 0x0000001a05cb7224 */ /* 0x040fe400078e02cb */
[----:B------:R-:W-:Y:S02]  /*60a0*/  IMAD.MOV R28, RZ, RZ, -R28 ;  /* 0x000000ffff1c7224 */ /* 0x000fe400078e0a1c */
[----:B------:R-:W-:Y:S02]  /*60b0*/  IMAD R205, R5, R6, R205 ;  /* 0x0000000605cd7224 */ /* 0x000fe400078e02cd */
[----:B------:R-:W-:Y:S01]  /*60c0*/  @!P2 IMAD.IADD R195, R195, 0x1, -R5 ;  /* 0x00000001c3c3a824 */ /* 0x000fe200078e0a05 */
[C---:B------:R-:W-:Y:S01]  /*60d0*/  ISETP.GT.U32.AND P2, PT, R5.reuse, R203, PT ;  /* 0x000000cb0500720c */ /* 0x040fe20003f44070 */
[----:B------:R-:W-:-:S02]  /*60e0*/  IMAD R201, R5, R28, R201 ;  /* 0x0000001c05c97224 */ /* 0x000fc400078e02c9 */
[--C-:B------:R-:W-:Y:S01]  /*60f0*/  @!P0 IMAD.IADD R193, R193, 0x1, -R5.reuse ;  /* 0x00000001c1c18824 */ /* 0x100fe200078e0a05 */
[----:B------:R-:W-:Y:S01]  /*6100*/  ISETP.GT.U32.AND P0, PT, R5, R199, PT ;  /* 0x000000c70500720c */ /* 0x000fe20003f04070 */
[----:B------:R-:W-:Y:S01]  /*6110*/  @!P6 IMAD.IADD R197, R197, 0x1, -R5 ;  /* 0x00000001c5c5e824 */ /* 0x000fe200078e0a05 */
[C---:B------:R-:W-:Y:S01]  /*6120*/  ISETP.GT.U32.AND P6, PT, R5.reuse, R205, PT ;  /* 0x000000cd0500720c */ /* 0x040fe20003fc4070 */
[----:B------:R-:W-:Y:S01]  /*6130*/  @!P5 IMAD.MOV R193, RZ, RZ, -R193 ;  /* 0x000000ffffc1d224 */ /* 0x000fe200078e0ac1 */
[----:B------:R-:W-:Y:S01]  /*6140*/  ISETP.GT.U32.AND P5, PT, R5, R201, PT ;  /* 0x000000c90500720c */ /* 0x000fe20003fa4070 */
[----:B------:R-:W-:-:S04]  /*6150*/  IMAD.HI.U32 R28, R2, R207, RZ ;  /* 0x000000cf021c7227 */ /* 0x000fc800078e00ff */
[----:B------:R-:W-:Y:S02]  /*6160*/  @!P2 IMAD.IADD R203, R203, 0x1, -R5 ;  /* 0x00000001cbcba824 */ /* 0x000fe400078e0a05 */
[----:B------:R-:W-:Y:S02]  /*6170*/  IMAD.MOV R28, RZ, RZ, -R28 ;  /* 0x000000ffff1c7224 */ /* 0x000fe400078e0a1c */
[----:B------:R-:W-:-:S04]  /*6180*/  IMAD.HI.U32 R6, R2, R211, RZ ;  /* 0x000000d302067227 */ /* 0x000fc800078e00ff */
[--C-:B------:R-:W-:Y:S01]  /*6190*/  @!P6 IMAD.IADD R205, R205, 0x1, -R5.reuse ;  /* 0x00000001cdcde824 */ /* 0x100fe200078e0a05 */
[----:B------:R-:W-:Y:S01]  /*61a0*/  ISETP.GT.U32.AND P6, PT, R5, R203, PT ;  /* 0x000000cb0500720c */ /* 0x000fe20003fc4070 */
[--C-:B------:R-:W-:Y:S02]  /*61b0*/  @!P5 IMAD.IADD R201, R201, 0x1, -R5.reuse ;  /* 0x00000001c9c9d824 */ /* 0x100fe400078e0a05 */
[----:B------:R-:W-:Y:S01]  /*61c0*/  @!P0 IMAD.IADD R199, R199, 0x1, -R5 ;  /* 0x00000001c7c78824 */ /* 0x000fe200078e0a05 */
[----:B------:R-:W-:Y:S01]  /*61d0*/  ISETP.GE.AND P0, PT, R24, RZ, PT ;  /* 0x000000ff1800720c */ /* 0x000fe20003f06270 */
[C---:B------:R-:W-:Y:S01]  /*61e0*/  IMAD R207, R5.reuse, R28, R207 ;  /* 0x0000001c05cf7224 */ /* 0x040fe200078e02cf */
[C---:B------:R-:W-:Y:S01]  /*61f0*/  ISETP.GT.U32.AND P2, PT, R5.reuse, R201, PT ;  /* 0x000000c90500720c */ /* 0x040fe20003f44070 */
[----:B------:R-:W-:Y:S01]  /*6200*/  IMAD.MOV R6, RZ, RZ, -R6 ;  /* 0x000000ffff067224 */ /* 0x000fe200078e0a06 */
[C---:B------:R-:W-:Y:S01]  /*6210*/  ISETP.GT.U32.AND P5, PT, R5.reuse, R199, PT ;  /* 0x000000c70500720c */ /* 0x040fe20003fa4070 */
[----:B------:R-:W-:Y:S01]  /*6220*/  @!P1 IMAD.MOV R197, RZ, RZ, -R197 ;  /* 0x000000ffffc59224 */ /* 0x000fe200078e0ac5 */
[C---:B------:R-:W-:Y:S01]  /*6230*/  ISETP.GT.U32.AND P1, PT, R5.reuse, R207, PT ;  /* 0x000000cf0500720c */ /* 0x040fe20003f24070 */
[C---:B------:R-:W-:Y:S01]  /*6240*/  IMAD R211, R5.reuse, R6, R211 ;  /* 0x0000000605d37224 */ /* 0x040fe200078e02d3 */
[----:B------:R-:W-:Y:S01]  /*6250*/  IABS R6, R15 ;  /* 0x0000000f00067213 */ /* 0x000fe20000000000 */
[----:B------:R-:W-:Y:S01]  /*6260*/  @!P3 IMAD.MOV R195, RZ, RZ, -R195 ;  /* 0x000000ffffc3b224 */ /* 0x000fe200078e0ac3 */
[----:B------:R-:W-:Y:S01]  /*6270*/  ISETP.GT.U32.AND P3, PT, R5, R205, PT ;  /* 0x000000cd0500720c */ /* 0x000fe20003f64070 */
[----:B------:R-:W-:-:S04]  /*6280*/  IMAD.HI.U32 R26, R2, R209, RZ ;  /* 0x000000d1021a7227 */ /* 0x000fc800078e00ff */
[--C-:B------:R-:W-:Y:S01]  /*6290*/  @!P6 IMAD.IADD R203, R203, 0x1, -R5.reuse ;  /* 0x00000001cbcbe824 */ /* 0x100fe200078e0a05 */
[----:B------:R-:W-:Y:S01]  /*62a0*/  ISETP.GT.U32.AND P6, PT, R5, R211, PT ;  /* 0x000000d30500720c */ /* 0x000fe20003fc4070 */
[----:B------:R-:W-:Y:S02]  /*62b0*/  IMAD.MOV R26, RZ, RZ, -R26 ;  /* 0x000000ffff1a7224 */ /* 0x000fe400078e0a1a */
[----:B------:R-:W-:Y:S01]  /*62c0*/  @!P2 IMAD.IADD R201, R201, 0x1, -R5 ;  /* 0x00000001c9c9a824 */ /* 0x000fe200078e0a05 */
[----:B------:R-:W-:Y:S01]  /*62d0*/  ISETP.GE.AND P2, PT, R18, RZ, PT ;  /* 0x000000ff1200720c */ /* 0x000fe20003f46270 */
[----:B------:R-:W-:Y:S02]  /*62e0*/  IMAD R209, R5, R26, R209 ;  /* 0x0000001a05d17224 */ /* 0x000fe400078e02d1 */
[--C-:B------:R-:W-:Y:S02]  /*62f0*/  @!P5 IMAD.IADD R199, R199, 0x1, -R5.reuse ;  /* 0x00000001c7c7d824 */ /* 0x100fe400078e0a05 */
[----:B------:R-:W-:Y:S01]  /*6300*/  @!P1 IMAD.IADD R207, R207, 0x1, -R5 ;  /* 0x00000001cfcf9824 */ /* 0x000fe200078e0a05 */
[----:B------:R-:W-:Y:S01]  /*6310*/  ISETP.GT.U32.AND P5, PT, R5, R209, PT ;  /* 0x000000d10500720c */ /* 0x000fe20003fa4070 */
[----:B------:R-:W-:Y:S01]  /*6320*/  IMAD.HI.U32 R18, R2, R213, RZ ;  /* 0x000000d502127227 */ /* 0x000fe200078e00ff */
[----:B------:R-:W-:-:S03]  /*6330*/  ISETP.GE.AND P1, PT, R20, RZ, PT ;  /* 0x000000ff1400720c */ /* 0x000fc60003f26270 */
[----:B------:R-:W-:Y:S01]  /*6340*/  @!P3 IMAD.IADD R205, R205, 0x1, -R5 ;  /* 0x00000001cdcdb824 */ /* 0x000fe200078e0a05 */
[----:B------:R-:W-:Y:S01]  /*6350*/  ISETP.GE.AND P3, PT, R19, RZ, PT ;  /* 0x000000ff1300720c */ /* 0x000fe20003f66270 */
[----:B------:R-:W-:Y:S01]  /*6360*/  @!P4 IMAD.MOV R199, RZ, RZ, -R199 ;  /* 0x000000ffffc7c224 */ /* 0x000fe200078e0ac7 */
[----:B------:R-:W-:Y:S01]  /*6370*/  ISETP.GT.U32.AND P4, PT, R5, R207, PT ;  /* 0x000000cf0500720c */ /* 0x000fe20003f84070 */
[----:B------:R-:W-:Y:S02]  /*6380*/  IMAD.MOV R19, RZ, RZ, -R18 ;  /* 0x000000ffff137224 */ /* 0x000fe400078e0a12 */
[----:B------:R-:W-:-:S04]  /*6390*/  IMAD.HI.U32 R18, R2, R6, RZ ;  /* 0x0000000602127227 */ /* 0x000fc800078e00ff */
[--C-:B------:R-:W-:Y:S02]  /*63a0*/  @!P6 IMAD.IADD R211, R211, 0x1, -R5.reuse ;  /* 0x00000001d3d3e824 */ /* 0x100fe400078e0a05 */
[----:B------:R-:W-:Y:S02]  /*63b0*/  IMAD.MOV R18, RZ, RZ, -R18 ;  /* 0x000000ffff127224 */ /* 0x000fe400078e0a12 */
[----:B------:R-:W-:Y:S01]  /*63c0*/  @!P5 IMAD.IADD R209, R209, 0x1, -R5 ;  /* 0x00000001d1d1d824 */ /* 0x000fe200078e0a05 */
[C---:B------:R-:W-:Y:S01]  /*63d0*/  ISETP.GT.U32.AND P6, PT, R5.reuse, R211, PT ;  /* 0x000000d30500720c */ /* 0x040fe20003fc4070 */
[C---:B------:R-:W-:Y:S01]  /*63e0*/  IMAD R6, R5.reuse, R18, R6 ;  /* 0x0000001205067224 */ /* 0x040fe200078e0206 */
[----:B------:R-:W-:Y:S01]  /*63f0*/  ISETP.GE.AND P5, PT, R22, RZ, PT ;  /* 0x000000ff1600720c */ /* 0x000fe20003fa6270 */
[----:B------:R-:W-:Y:S01]  /*6400*/  IMAD R213, R5, R19, R213 ;  /* 0x0000001305d57224 */ /* 0x000fe200078e02d5 */
[----:B------:R-:W-:Y:S01]  /*6410*/  IABS R19, R14 ;  /* 0x0000000e00137213 */ /* 0x000fe20000000000 */
[----:B------:R-:W-:Y:S01]  /*6420*/  @!P4 IMAD.IADD R207, R207, 0x1, -R5 ;  /* 0x00000001cfcfc824 */ /* 0x000fe200078e0a05 */
[C---:B------:R-:W-:Y:S01]  /*6430*/  ISETP.GT.U32.AND P4, PT, R5.reuse, R6, PT ;  /* 0x000000060500720c */ /* 0x040fe20003f84070 */
[----:B------:R-:W-:Y:S01]  /*6440*/  @!P0 IMAD.MOV R201, RZ, RZ, -R201 ;  /* 0x000000ffffc98224 */ /* 0x000fe200078e0ac9 */
[C---:B------:R-:W-:Y:S01]  /*6450*/  ISETP.GT.U32.AND P0, PT, R5.reuse, R209, PT ;  /* 0x000000d10500720c */ /* 0x040fe20003f04070 */
[----:B------:R-:W-:Y:S01]  /*6460*/  @!P2 IMAD.MOV R203, RZ, RZ, -R203 ;  /* 0x000000ffffcba224 */ /* 0x000fe200078e0acb */
[----:B------:R-:W-:Y:S01]  /*6470*/  ISETP.GT.U32.AND P2, PT, R5, R213, PT ;  /* 0x000000d50500720c */ /* 0x000fe20003f44070 */
[----:B------:R-:W-:Y:S01]  /*6480*/  @!P1 IMAD.MOV R207, RZ, RZ, -R207 ;  /* 0x000000ffffcf9224 */ /* 0x000fe200078e0acf */
[----:B------:R-:W-:Y:S01]  /*6490*/  IABS R18, R141 ;  /* 0x0000008d00127213 */ /* 0x000fe20000000000 */
[----:B------:R-:W-:Y:S01]  /*64a0*/  @!P6 IMAD.IADD R211, R211, 0x1, -R5 ;  /* 0x00000001d3d3e824 */ /* 0x000fe200078e0a05 */
[----:B------:R-:W-:Y:S01]  /*64b0*/  ISETP.GE.AND P6, PT, R15, RZ, PT ;  /* 0x000000ff0f00720c */ /* 0x000fe20003fc6270 */
[----:B------:R-:W-:Y:S01]  /*64c0*/  IMAD.HI.U32 R15, R2, R19, RZ ;  /* 0x00000013020f7227 */ /* 0x000fe200078e00ff */
[----:B------:R-:W-:-:S03]  /*64d0*/  IABS R22, R124 ;  /* 0x0000007c00167213 */ /* 0x000fc60000000000 */
        /* <DEDUP_REMOVED lines=8> */
[----:B------:R-:W-:Y:S01]  /*6560*/  @!P5 IMAD.MOV R209, RZ, RZ, -R209 ;  /* 0x000000ffffd1d224 */ /* 0x000fe200078e0ad1 */
[C---:B------:R-:W-:Y:S01]  /*6570*/  ISETP.GT.U32.AND P1, PT, R5.reuse, R213, PT ;  /* 0x000000d50500720c */ /* 0x040fe20003f24070 */
[----:B------:R-:W-:Y:S01]  /*6580*/  IMAD.HI.U32 R14, R2, R219, RZ ;  /* 0x000000db020e7227 */ /* 0x000fe200078e00ff */
[----:B------:R-:W-:-:S03]  /*6590*/  ISETP.GT.U32.AND P5, PT, R5, R217, PT ;  /* 0x000000d90500720c */ /* 0x000fc60003fa4070 */
[----:B------:R-:W-:Y:S02]  /*65a0*/  IMAD.MOV R14, RZ, RZ, -R14 ;  /* 0x000000ffff0e7224 */ /* 0x000fe400078e0a0e */
[----:B------:R-:W-:-:S04]  /*65b0*/  IMAD.HI.U32 R15, R2, R221, RZ ;  /* 0x000000dd020f7227 */ /* 0x000fc800078e00ff */
[--C-:B------:R-:W-:Y:S01]  /*65c0*/  @!P4 IMAD.IADD R6, R6, 0x1, -R5.reuse ;  /* 0x000000010606c824 */ /* 0x100fe200078e0a05 */
[----:B------:R-:W-:Y:S01]  /*65d0*/  ISETP.GE.AND P4, PT, R11, RZ, PT ;  /* 0x000000ff0b00720c */ /* 0x000fe20003f86270 */
[--C-:B------:R-:W-:Y:S01]  /*65e0*/  @!P1 IMAD.IADD R213, R213, 0x1, -R5.reuse ;  /* 0x00000001d5d59824 */ /* 0x100fe200078e0a05 */
[----:B------:R-:W-:Y:S01]  /*65f0*/  ISETP.GE.AND P1, PT, R12, RZ, PT ;  /* 0x000000ff0c00720c */ /* 0x000fe20003f26270 */
[----:B------:R-:W-:Y:S01]  /*6600*/  @!P5 IMAD.IADD R217, R217, 0x1, -R5 ;  /* 0x00000001d9d9d824 */ /* 0x000fe200078e0a05 */
[----:B------:R-:W-:Y:S01]  /*6610*/  ISETP.GE.AND P5, PT, R10, RZ, PT ;  /* 0x000000ff0a00720c */ /* 0x000fe20003fa6270 */
[C---:B------:R-:W-:Y:S02]  /*6620*/  IMAD R219, R5.reuse, R14, R219 ;  /* 0x0000000e05db7224 */ /* 0x040fe400078e02db */
[----:B------:R-:W-:Y:S02]  /*6630*/  IMAD.MOV.U32 R215, RZ, RZ, R6 ;  /* 0x000000ffffd77224 */ /* 0x000fe400078e0006 */
[----:B------:R-:W-:Y:S01]  /*6640*/  @!P0 IMAD.MOV R213, RZ, RZ, -R213 ;  /* 0x000000ffffd58224 */ /* 0x000fe200078e0ad5 */
[C---:B------:R-:W-:Y:S01]  /*6650*/  ISETP.GT.U32.AND P0, PT, R5.reuse, R217, PT ;  /* 0x000000d90500720c */ /* 0x040fe20003f04070 */
[----:B------:R-:W-:Y:S01]  /*6660*/  @!P6 IMAD.MOV R215, RZ, RZ, -R215 ;  /* 0x000000ffffd7e224 */ /* 0x000fe200078e0ad7 */
[----:B------:R-:W-:Y:S01]  /*6670*/  ISETP.GT.U32.AND P6, PT, R5, R219, PT ;  /* 0x000000db0500720c */ /* 0x000fe20003fc4070 */
[----:B------:R-:W-:-:S04]  /*6680*/  IMAD.HI.U32 R10, R2, R223, RZ ;  /* 0x000000df020a7227 */ /* 0x000fc800078e00ff */
[----:B------:R-:W-:Y:S02]  /*6690*/  IMAD.MOV R15, RZ, RZ, -R15 ;  /* 0x000000ffff0f7224 */ /* 0x000fe400078e0a0f */
[----:B------:R-:W-:Y:S02]  /*66a0*/  IMAD.MOV R10, RZ, RZ, -R10 ;  /* 0x000000ffff0a7224 */ /* 0x000fe400078e0a0a */
[C---:B------:R-:W-:Y:S02]  /*66b0*/  IMAD R221, R5.reuse, R15, R221 ;  /* 0x0000000f05dd7224 */ /* 0x040fe400078e02dd */
[----:B------:R-:W-:Y:S02]  /*66c0*/  IMAD R223, R5, R10, R223 ;  /* 0x0000000a05df7224 */ /* 0x000fe400078e02df */
[--C-:B------:R-:W-:Y:S01]  /*66d0*/  @!P0 IMAD.IADD R217, R217, 0x1, -R5.reuse ;  /* 0x00000001d9d98824 */ /* 0x100fe200078e0a05 */
[----:B------:R-:W-:Y:S01]  /*66e0*/  ISETP.GT.U32.AND P0, PT, R5, R221, PT ;  /* 0x000000dd0500720c */ /* 0x000fe20003f04070 */
[----:B------:R-:W-:Y:S01]  /*66f0*/  @!P6 IMAD.IADD R219, R219, 0x1, -R5 ;  /* 0x00000001dbdbe824 */ /* 0x000fe200078e0a05 */
[----:B------:R-:W-:Y:S01]  /*6700*/  ISETP.GT.U32.AND P6, PT, R5, R223, PT ;  /* 0x000000df0500720c */ /* 0x000fe20003fc4070 */
[----:B------:R-:W-:Y:S01]  /*6710*/  @!P3 IMAD.MOV R205, RZ, RZ, -R205 ;  /* 0x000000ffffcdb224 */ /* 0x000fe200078e0acd */
[----:B------:R-:W-:Y:S01]  /*6720*/  ISETP.GE.AND P3, PT, R17, RZ, PT ;  /* 0x000000ff1100720c */ /* 0x000fe20003f66270 */
[----:B------:R-:W-:-:S04]  /*6730*/  IMAD.HI.U32 R6, R2, R225, RZ ;  /* 0x000000e102067227 */ /* 0x000fc800078e00ff */
[----:B------:R-:W-:Y:S02]  /*6740*/  IMAD.MOV R6, RZ, RZ, -R6 ;  /* 0x000000ffff067224 */ /* 0x000fe400078e0a06 */
[----:B------:R-:W-:-:S04]  /*6750*/  IMAD.HI.U32 R11, R2, R227, RZ ;  /* 0x000000e3020b7227 */ /* 0x000fc800078e00ff */
[--C-:B------:R-:W-:Y:S01]  /*6760*/  @!P0 IMAD.IADD R221, R221, 0x1, -R5.reuse ;  /* 0x00000001dddd8824 */ /* 0x100fe200078e0a05 */
[----:B------:R-:W-:Y:S01]  /*6770*/  ISETP.GT.U32.AND P0, PT, R5, R219, PT ;  /* 0x000000db0500720c */ /* 0x000fe20003f04070 */
[----:B------:R-:W-:Y:S02]  /*6780*/  @!P6 IMAD.IADD R223, R223, 0x1, -R5 ;  /* 0x00000001dfdfe824 */ /* 0x000fe400078e0a05 */
[----:B------:R-:W-:Y:S01]  /*6790*/  @!P3 IMAD.MOV R211, RZ, RZ, -R211 ;  /* 0x000000ffffd3b224 */ /* 0x000fe200078e0ad3 */
[----:B------:R-:W-:Y:S01]  /*67a0*/  ISETP.GE.AND P3, PT, R13, RZ, PT ;  /* 0x000000ff0d00720c */ /* 0x000fe20003f66270 */
[C---:B------:R-:W-:Y:S01]  /*67b0*/  IMAD R225, R5.reuse, R6, R225 ;  /* 0x0000000605e17224 */ /* 0x040fe200078e02e1 */
[----:B------:R-:W-:Y:S01]  /*67c0*/  ISETP.GT.U32.AND P6, PT, R5, R223, PT ;  /* 0x000000df0500720c */ /* 0x000fe20003fc4070 */
[----:B------:R-:W-:-:S04]  /*67d0*/  IMAD.HI.U32 R6, R2, R231, RZ ;  /* 0x000000e702067227 */ /* 0x000fc800078e00ff */
[----:B------:R-:W-:Y:S01]  /*67e0*/  @!P2 IMAD.MOV R217, RZ, RZ, -R217 ;  /* 0x000000ffffd9a224 */ /* 0x000fe200078e0ad9 */
[----:B------:R-:W-:Y:S01]  /*67f0*/  ISETP.GT.U32.AND P2, PT, R5, R221, PT ;  /* 0x000000dd0500720c */ /* 0x000fe20003f44070 */
[----:B------:R-:W-:-:S04]  /*6800*/  IMAD.HI.U32 R10, R2, R229, RZ ;  /* 0x000000e5020a7227 */ /* 0x000fc800078e00ff */
[----:B------:R-:W-:Y:S02]  /*6810*/  IMAD.MOV R11, RZ, RZ, -R11 ;  /* 0x000000ffff0b7224 */ /* 0x000fe400078e0a0b */
[----:B------:R-:W-:Y:S02]  /*6820*/  IMAD.MOV R6, RZ, RZ, -R6 ;  /* 0x000000ffff067224 */ /* 0x000fe400078e0a06 */
[----:B------:R-:W-:Y:S02]  /*6830*/  IMAD.MOV R10, RZ, RZ, -R10 ;  /* 0x000000ffff0a7224 */ /* 0x000fe400078e0a0a */
[----:B------:R-:W-:Y:S02]  /*6840*/  IMAD R227, R5, R11, R227 ;  /* 0x0000000b05e37224 */ /* 0x000fe400078e02e3 */
[----:B------:R-:W-:Y:S01]  /*6850*/  @!P0 IMAD.IADD R219, R219, 0x1, -R5 ;  /* 0x00000001dbdb8824 */ /* 0x000fe200078e0a05 */
[C---:B------:R-:W-:Y:S01]  /*6860*/  ISETP.GT.U32.AND P0, PT, R5.reuse, R225, PT ;  /* 0x000000e10500720c */ /* 0x040fe20003f04070 */
[----:B------:R-:W-:-:S02]  /*6870*/  IMAD R231, R5, R6, R231 ;  /* 0x0000000605e77224 */ /* 0x000fc400078e02e7 */
[C---:B------:R-:W-:Y:S02]  /*6880*/  IMAD R229, R5.reuse, R10, R229 ;  /* 0x0000000a05e57224 */ /* 0x040fe400078e02e5 */
[----:B------:R-:W-:Y:S01]  /*6890*/  @!P3 IMAD.MOV R219, RZ, RZ, -R219 ;  /* 0x000000ffffdbb224 */ /* 0x000fe200078e0adb */
[----:B------:R-:W-:Y:S01]  /*68a0*/  ISETP.GT.U32.AND P3, PT, R5, R227, PT ;  /* 0x000000e30500720c */ /* 0x000fe20003f64070 */
[----:B------:R-:W-:Y:S01]  /*68b0*/  @!P6 IMAD.IADD R223, R223, 0x1, -R5 ;  /* 0x00000001dfdfe824 */ /* 0x000fe200078e0a05 */
[----:B------:R-:W-:Y:S01]  /*68c0*/  ISETP.GT.U32.AND P6, PT, R5, R231, PT ;  /* 0x000000e70500720c */ /* 0x000fe20003fc4070 */
[----:B------:R-:W-:-:S04]  /*68d0*/  IMAD.HI.U32 R11, R2, R233, RZ ;  /* 0x000000e9020b7227 */ /* 0x000fc800078e00ff */
[----:B------:R-:W-:Y:S01]  /*68e0*/  @!P2 IMAD.IADD R221, R221, 0x1, -R5 ;  /* 0x00000001dddda824 */ /* 0x000fe200078e0a05 */
[----:B------:R-:W-:Y:S01]  /*68f0*/  ISETP.GT.U32.AND P2, PT, R5, R229, PT ;  /* 0x000000e50500720c */ /* 0x000fe20003f44070 */
[----:B------:R-:W-:Y:S02]  /*6900*/  IMAD.MOV R11, RZ, RZ, -R11 ;  /* 0x000000ffff0b7224 */ /* 0x000fe400078e0a0b */
[----:B------:R-:W-:Y:S01]  /*6910*/  @!P0 IMAD.IADD R225, R225, 0x1, -R5 ;  /* 0x00000001e1e18824 */ /* 0x000fe200078e0a05 */
[----:B------:R-:W-:Y:S01]  /*6920*/  ISETP.GE.AND P0, PT, R9, RZ, PT ;  /* 0x000000ff0900720c */ /* 0x000fe20003f06270 */
[----:B------:R-:W-:Y:S02]  /*6930*/  IMAD R233, R5, R11, R233 ;  /* 0x0000000b05e97224 */ /* 0x000fe400078e02e9 */
[--C-:B------:R-:W-:Y:S01]  /*6940*/  @!P3 IMAD.IADD R227, R227, 0x1, -R5.reuse ;  /* 0x00000001e3e3b824 */ /* 0x100fe200078e0a05 */
[----:B------:R-:W-:Y:S01]  /*6950*/  ISETP.GT.U32.AND P3, PT, R5, R225, PT ;  /* 0x000000e10500720c */ /* 0x000fe20003f64070 */
[----:B------:R-:W-:-:S02]  /*6960*/  @!P6 IMAD.IADD R231, R231, 0x1, -R5 ;  /* 0x00000001e7e7e824 */ /* 0x000fc400078e0a05 */
[----:B------:R-:W-:Y:S01]  /*6970*/  @!P4 IMAD.MOV R223, RZ, RZ, -R223 ;  /* 0x000000ffffdfc224 */ /* 0x000fe200078e0adf */
[----:B------:R-:W-:Y:S01]  /*6980*/  ISETP.GT.U32.AND P4, PT, R5, R233, PT ;  /* 0x000000e90500720c */ /* 0x000fe20003f84070 */
[----:B------:R-:W-:Y:S01]  /*6990*/  @!P2 IMAD.IADD R229, R229, 0x1, -R5 ;  /* 0x00000001e5e5a824 */ /* 0x000fe200078e0a05 */
[----:B------:R-:W-:Y:S01]  /*69a0*/  ISETP.GT.U32.AND P2, PT, R5, R227, PT ;  /* 0x000000e30500720c */ /* 0x000fe20003f44070 */
[----:B------:R-:W-:-:S03]  /*69b0*/  IMAD.HI.U32 R10, R2, R235, RZ ;  /* 0x000000eb020a7227 */ /* 0x000fc600078e00ff */
        /* <DEDUP_REMOVED lines=9> */
[--C-:B------:R-:W-:Y:S01]  /*6a50*/  @!P4 IMAD.IADD R233, R233, 0x1, -R5.reuse ;  /* 0x00000001e9e9c824 */ /* 0x100fe200078e0a05 */
[----:B------:R-:W-:Y:S01]  /*6a60*/  ISETP.GE.AND P4, PT, R143, RZ, PT ;  /* 0x000000ff8f00720c */ /* 0x000fe20003f86270 */
[----:B------:R-:W-:Y:S01]  /*6a70*/  @!P2 IMAD.IADD R227, R227, 0x1, -R5 ;  /* 0x00000001e3e3a824 */ /* 0x000fe200078e0a05 */
[----:B------:R-:W-:Y:S01]  /*6a80*/  ISETP.GE.AND P2, PT, R3, RZ, PT ;  /* 0x000000ff0300720c */ /* 0x000fe20003f46270 */
[----:B------:R-:W-:-:S02]  /*6a90*/  IMAD R237, R5, R6, R237 ;  /* 0x0000000605ed7224 */ /* 0x000fc400078e02ed */
[----:B------:R-:W-:-:S04]  /*6aa0*/  IMAD.HI.U32 R3, R2, R239, RZ ;  /* 0x000000ef02037227 */ /* 0x000fc800078e00ff */
[----:B------:R-:W-:Y:S01]  /*6ab0*/  @!P1 IMAD.IADD R231, R231, 0x1, -R5 ;  /* 0x00000001e7e79824 */ /* 0x000fe200078e0a05 */
[----:B------:R-:W-:Y:S01]  /*6ac0*/  ISETP.GE.AND P1, PT, R0, RZ, PT ;  /* 0x000000ff0000720c */ /* 0x000fe20003f26270 */
[----:B------:R-:W-:Y:S01]  /*6ad0*/  @!P5 IMAD.MOV R225, RZ, RZ, -R225 ;  /* 0x000000ffffe1d224 */ /* 0x000fe200078e0ae1 */
[----:B------:R-:W-:Y:S01]  /*6ae0*/  ISETP.GT.U32.AND P5, PT, R5, R233, PT ;  /* 0x000000e90500720c */ /* 0x000fe20003fa4070 */
[----:B------:R-:W-:-:S04]  /*6af0*/  IMAD.HI.U32 R0, R2, R241, RZ ;  /* 0x000000f102007227 */ /* 0x000fc800078e00ff */
[----:B------:R-:W-:Y:S01]  /*6b00*/  @!P6 IMAD.IADD R229, R229, 0x1, -R5 ;  /* 0x00000001e5e5e824 */ /* 0x000fe200078e0a05 */
[C---:B------:R-:W-:Y:S01]  /*6b10*/  ISETP.GT.U32.AND P6, PT, R5.reuse, R237, PT ;  /* 0x000000ed0500720c */ /* 0x040fe20003fc4070 */
[----:B------:R-:W-:Y:S02]  /*6b20*/  IMAD.MOV R3, RZ, RZ, -R3 ;  /* 0x000000ffff037224 */ /* 0x000fe400078e0a03 */
[----:B------:R-:W-:Y:S02]  /*6b30*/  IMAD.MOV R0, RZ, RZ, -R0 ;  /* 0x000000ffff007224 */ /* 0x000fe400078e0a00 */
[C---:B------:R-:W-:Y:S02]  /*6b40*/  IMAD R239, R5.reuse, R3, R239 ;  /* 0x0000000305ef7224 */ /* 0x040fe400078e02ef */
[----:B------:R-:W-:Y:S02]  /*6b50*/  IMAD R241, R5, R0, R241 ;  /* 0x0000000005f17224 */ /* 0x000fe400078e02f1 */
[----:B------:R-:W-:Y:S01]  /*6b60*/  @!P3 IMAD.IADD R235, R235, 0x1, -R5 ;  /* 0x00000001ebebb824 */ /* 0x000fe200078e0a05 */
[----:B------:R-:W-:Y:S01]  /*6b70*/  ISETP.GE.AND P3, PT, R149, RZ, PT ;  /* 0x000000ff9500720c */ /* 0x000fe20003f66270 */
[----:B------:R-:W-:Y:S01]  /*6b80*/  @!P2 IMAD.MOV R229, RZ, RZ, -R229 ;  /* 0x000000ffffe5a224 */ /* 0x000fe200078e0ae5 */
[----:B------:R-:W-:Y:S01]  /*6b90*/  ISETP.GT.U32.AND P2, PT, R5, R239, PT ;  /* 0x000000ef0500720c */ /* 0x000fe20003f44070 */
[----:B------:R-:W-:-:S02]  /*6ba0*/  VIADD R149, R4, 0x84 ;  /* 0x0000008404957836 */ /* 0x000fc40000000000 */
[----:B------:R-:W-:Y:S01]  /*6bb0*/  @!P5 IMAD.IADD R233, R233, 0x1, -R5 ;  /* 0x00000001e9e9d824 */ /* 0x000fe200078e0a05 */
[----:B------:R-:W-:Y:S01]  /*6bc0*/  ISETP.GT.U32.AND P5, PT, R5, R241, PT ;  /* 0x000000f10500720c */ /* 0x000fe20003fa4070 */
[----:B------:R-:W-:Y:S01]  /*6bd0*/  @!P1 IMAD.MOV R231, RZ, RZ, -R231 ;  /* 0x000000ffffe79224 */ /* 0x000fe200078e0ae7 */
[----:B------:R-:W-:Y:S01]  /*6be0*/  ISETP.GE.AND P1, PT, R151, RZ, PT ;  /* 0x000000ff9700720c */ /* 0x000fe20003f26270 */
[----:B------:R-:W-:Y:S01]  /*6bf0*/  @!P6 IMAD.IADD R237, R237, 0x1, -R5 ;  /* 0x00000001edede824 */ /* 0x000fe200078e0a05 */
[----:B------:R-:W-:Y:S01]  /*6c00*/  IABS R243, R149 ;  /* 0x0000009500f37213 */ /* 0x000fe20000000000 */
[----:B------:R-:W-:Y:S02]  /*6c10*/  VIADD R151, R4, 0x83 ;  /* 0x0000008304977836 */ /* 0x000fe40000000000 */
[----:B------:R-:W-:Y:S01]  /*6c20*/  @!P0 IMAD.MOV R227, RZ, RZ, -R227 ;  /* 0x000000ffffe38224 */ /* 0x000fe200078e0ae3 */
[C---:B------:R-:W-:Y:S01]  /*6c30*/  ISETP.GT.U32.AND P0, PT, R5.reuse, R235, PT ;  /* 0x000000eb0500720c */ /* 0x040fe20003f04070 */
[----:B------:R-:W-:Y:S01]  /*6c40*/  IMAD.HI.U32 R0, R2, R243, RZ ;  /* 0x000000f302007227 */ /* 0x000fe200078e00ff */
[----:B------:R-:W-:-:S02]  /*6c50*/  ISETP.GT.U32.AND P6, PT, R5, R237, PT ;  /* 0x000000ed0500720c */ /* 0x000fc40003fc4070 */
[----:B------:R-:W-:Y:S01]  /*6c60*/  IABS R245, R151 ;  /* 0x0000009700f57213 */ /* 0x000fe20000000000 */
[----:B------:R-:W-:Y:S01]  /*6c70*/  @!P2 IMAD.IADD R239, R239, 0x1, -R5 ;  /* 0x00000001efefa824 */ /* 0x000fe200078e0a05 */
[----:B------:R-:W-:Y:S01]  /*6c80*/  ISETP.GE.AND P2, PT, R149, RZ, PT ;  /* 0x000000ff9500720c */ /* 0x000fe20003f46270 */
[----:B------:R-:W-:Y:S02]  /*6c90*/  IMAD.MOV R3, RZ, RZ, -R0 ;  /* 0x000000ffff037224 */ /* 0x000fe400078e0a00 */
[----:B------:R-:W-:-:S04]  /*6ca0*/  IMAD.HI.U32 R0, R2, R245, RZ ;  /* 0x000000f502007227 */ /* 0x000fc800078e00ff */
[----:B------:R-:W-:Y:S01]  /*6cb0*/  @!P5 IMAD.IADD R241, R241, 0x1, -R5 ;  /* 0x00000001f1f1d824 */ /* 0x000fe200078e0a05 */
[C---:B------:R-:W-:Y:S01]  /*6cc0*/  ISETP.GT.U32.AND P5, PT, R5.reuse, R239, PT ;  /* 0x000000ef0500720c */ /* 0x040fe20003fa4070 */
[----:B------:R-:W-:Y:S02]  /*6cd0*/  VIADD R149, R4, 0x82 ;  /* 0x0000008204957836 */ /* 0x000fe40000000000 */
[C---:B------:R-:W-:Y:S02]  /*6ce0*/  IMAD R243, R5.reuse, R3, R243 ;  /* 0x0000000305f37224 */ /* 0x040fe400078e02f3 */
[----:B------:R-:W-:Y:S01]  /*6cf0*/  @!P4 IMAD.MOV R233, RZ, RZ, -R233 ;  /* 0x000000ffffe9c224 */ /* 0x000fe200078e0ae9 */
[----:B------:R-:W-:Y:S01]  /*6d00*/  ISETP.GT.U32.AND P4, PT, R5, R241, PT ;  /* 0x000000f10500720c */ /* 0x000fe20003f84070 */
[----:B------:R-:W-:Y:S01]  /*6d10*/  IMAD.MOV R3, RZ, RZ, -R0 ;  /* 0x000000ffff037224 */ /* 0x000fe200078e0a00 */
[----:B------:R-:W-:Y:S01]  /*6d20*/  IABS R0, R149 ;  /* 0x0000009500007213 */ /* 0x000fe20000000000 */
[--C-:B------:R-:W-:Y:S01]  /*6d30*/  @!P0 IMAD.IADD R235, R235, 0x1, -R5.reuse ;  /* 0x00000001ebeb8824 */ /* 0x100fe200078e0a05 */
[----:B------:R-:W-:Y:S01]  /*6d40*/  ISETP.GE.AND P0, PT, R145, RZ, PT ;  /* 0x000000ff9100720c */ /* 0x000fe20003f06270 */
[----:B------:R-:W-:Y:S01]  /*6d50*/  @!P6 IMAD.IADD R237, R237, 0x1, -R5 ;  /* 0x00000001edede824 */ /* 0x000fe200078e0a05 */
[----:B------:R-:W-:Y:S01]  /*6d60*/  ISETP.GE.AND P6, PT, R147, RZ, PT ;  /* 0x000000ff9300720c */ /* 0x000fe20003fc6270 */
[----:B------:R-:W-:-:S02]  /*6d70*/  IMAD R245, R5, R3, R245 ;  /* 0x0000000305f57224 */ /* 0x000fc400078e02f5 */
[----:B------:R-:W-:-:S04]  /*6d80*/  IMAD.HI.U32 R3, R2, R0, RZ ;  /* 0x0000000002037227 */ /* 0x000fc800078e00ff */
[----:B------:R-:W-:Y:S01]  /*6d90*/  @!P3 IMAD.MOV R235, RZ, RZ, -R235 ;  /* 0x000000ffffebb224 */ /* 0x000fe200078e0aeb */
[----:B------:R-:W-:Y:S01]  /*6da0*/  ISETP.GT.U32.AND P3, PT, R5, R243, PT ;  /* 0x000000f30500720c */ /* 0x000fe20003f64070 */
[----:B------:R-:W-:Y:S02]  /*6db0*/  IMAD.MOV R3, RZ, RZ, -R3 ;  /* 0x000000ffff037224 */ /* 0x000fe400078e0a03 */
[--C-:B------:R-:W-:Y:S01]  /*6dc0*/  @!P4 IMAD.IADD R241, R241, 0x1, -R5.reuse ;  /* 0x00000001f1f1c824 */ /* 0x100fe200078e0a05 */
[----:B------:R-:W-:Y:S01]  /*6dd0*/  ISETP.GE.AND P4, PT, R149, RZ, PT ;  /* 0x000000ff9500720c */ /* 0x000fe20003f86270 */
[----:B------:R-:W-:Y:S02]  /*6de0*/  IMAD R247, R5, R3, R0 ;  /* 0x0000000305f77224 */ /* 0x000fe400078e0200 */
[----:B------:R-:W-:Y:S01]  /*6df0*/  @!P5 IMAD.IADD R239, R239, 0x1, -R5 ;  /* 0x00000001efefd824 */ /* 0x000fe200078e0a05 */
[C---:B------:R-:W-:Y:S01]  /*6e00*/  ISETP.GT.U32.AND P5, PT, R5.reuse, R245, PT ;  /* 0x000000f50500720c */ /* 0x040fe20003fa4070 */
[----:B------:R-:W-:Y:S01]  /*6e10*/  @!P6 IMAD.MOV R241, RZ, RZ, -R241 ;  /* 0x000000fffff1e224 */ /* 0x000fe200078e0af1 */
[----:B------:R-:W-:Y:S01]  /*6e20*/  ISETP.GT.U32.AND P6, PT, R5, R247, PT ;  /* 0x000000f70500720c */ /* 0x000fe20003fc4070 */
[----:B------:R-:W-:Y:S01]  /*6e30*/  @!P1 IMAD.MOV R237, RZ, RZ, -R237 ;  /* 0x000000ffffed9224 */ /* 0x000fe200078e0aed */
[----:B------:R-:W-:Y:S01]  /*6e40*/  ISETP.GE.AND P1, PT, R151, RZ, PT ;  /* 0x000000ff9700720c */ /* 0x000fe20003f26270 */
[----:B------:R-:W-:-:S02]  /*6e50*/  @!P3 IMAD.IADD R243, R243, 0x1, -R5 ;  /* 0x00000001f3f3b824 */ /* 0x000fc400078e0a05 */
[C---:B------:R-:W-:Y:S02]  /*6e60*/  VIADD R151, R4.reuse, 0x81 ;  /* 0x0000008104977836 */ /* 0x040fe40000000000 */
[----:B------:R-:W-:Y:S01]  /*6e70*/  @!P0 IMAD.MOV R239, RZ, RZ, -R239 ;  /* 0x000000ffffef8224 */ /* 0x000fe200078e0aef */
[----:B------:R-:W-:Y:S01]  /*6e80*/  ISETP.GT.U32.AND P0, PT, R5, R243, PT ;  /* 0x000000f30500720c */ /* 0x000fe20003f04070 */
[C---:B------:R-:W-:Y:S01]  /*6e90*/  VIADD R149, R4.reuse, 0x80 ;  /* 0x0000008004957836 */ /* 0x040fe20000000000 */
[----:B------:R-:W-:Y:S01]  /*6ea0*/  IABS R249, R151 ;  /* 0x0000009700f97213 */ /* 0x000fe20000000000 */
[--C-:B------:R-:W-:Y:S01]  /*6eb0*/  @!P5 IMAD.IADD R245, R245, 0x1, -R5.reuse ;  /* 0x00000001f5f5d824 */ /* 0x100fe200078e0a05 */
[----:B------:R-:W-:Y:S01]  /*6ec0*/  ISETP.GE.AND P3, PT, R151, RZ, PT ;  /* 0x000000ff9700720c */ /* 0x000fe20003f66270 */
[----:B------:R-:W-:Y:S01]  /*6ed0*/  @!P6 IMAD.IADD R247, R247, 0x1, -R5 ;  /* 0x00000001f7f7e824 */ /* 0x000fe200078e0a05 */
[----:B------:R-:W-:Y:S01]  /*6ee0*/  IABS R251, R149 ;  /* 0x0000009500fb7213 */ /* 0x000fe20000000000 */
[----:B------:R-:W-:Y:S01]  /*6ef0*/  VIADD R151, R4, 0x7f ;  /* 0x0000007f04977836 */ /* 0x000fe20000000000 */
[C---:B------:R-:W-:Y:S01]  /*6f00*/  ISETP.GT.U32.AND P5, PT, R5.reuse, R245, PT ;  /* 0x000000f50500720c */ /* 0x040fe20003fa4070 */
[----:B------:R-:W-:Y:S01]  /*6f10*/  IMAD.HI.U32 R3, R2, R249, RZ ;  /* 0x000000f902037227 */ /* 0x000fe200078e00ff */
[----:B------:R-:W-:-:S02]  /*6f20*/  ISETP.GT.U32.AND P6, PT, R5, R247, PT ;  /* 0x000000f70500720c */ /* 0x000fc40003fc4070 */
[----:B------:R-:W-:Y:S01]  /*6f30*/  IABS R230, R151 ;  /* 0x0000009700e67213 */ /* 0x000fe20000000000 */
[----:B------:R-:W-:-:S04]  /*6f40*/  IMAD.HI.U32 R0, R2, R251, RZ ;  /* 0x000000fb02007227 */ /* 0x000fc800078e00ff */
[----:B------:R-:W-:Y:S02]  /*6f50*/  IMAD.MOV R3, RZ, RZ, -R3 ;  /* 0x000000ffff037224 */ /* 0x000fe400078e0a03 */
[----:B------:R-:W-:Y:S01]  /*6f60*/  @!P0 IMAD.IADD R243, R243, 0x1, -R5 ;  /* 0x00000001f3f38824 */ /* 0x000fe200078e0a05 */
[----:B------:R-:W-:Y:S01]  /*6f70*/  ISETP.GE.AND P0, PT, R149, RZ, PT ;  /* 0x000000ff9500720c */ /* 0x000fe20003f06270 */
[----:B------:R-:W-:Y:S02]  /*6f80*/  IMAD.MOV R0, RZ, RZ, -R0 ;  /* 0x000000ffff007224 */ /* 0x000fe400078e0a00 */
[----:B------:R-:W-:Y:S02]  /*6f90*/  VIADD R149, R4, 0x7e ;  /* 0x0000007e04957836 */ /* 0x000fe40000000000 */
[----:B------:R-:W-:Y:S02]  /*6fa0*/  IMAD R249, R5, R3, R249 ;  /* 0x0000000305f97224 */ /* 0x000fe400078e02f9 */
[----:B------:R-:W-:Y:S01]  /*6fb0*/  IMAD.HI.U32 R3, R2, R230, RZ ;  /* 0x000000e602037227 */ /* 0x000fe200078e00ff */
[----:B------:R-:W-:-:S03]  /*6fc0*/  IABS R6, R149 ;  /* 0x0000009500067213 */ /* 0x000fc60000000000 */
[----:B------:R-:W-:Y:S02]  /*6fd0*/  IMAD R251, R5, R0, R251 ;  /* 0x0000000005fb7224 */ /* 0x000fe400078e02fb */
[----:B------:R-:W-:Y:S02]  /*6fe0*/  IMAD.MOV R3, RZ, RZ, -R3 ;  /* 0x000000ffff037224 */ /* 0x000fe400078e0a03 */
[--C-:B------:R-:W-:Y:S01]  /*6ff0*/  @!P5 IMAD.IADD R245, R245, 0x1, -R5.reuse ;  /* 0x00000001f5f5d824 */ /* 0x100fe200078e0a05 */
[----:B------:R-:W-:Y:S01]  /*7000*/  ISETP.GT.U32.AND P5, PT, R5, R249, PT ;  /* 0x000000f90500720c */ /* 0x000fe20003fa4070 */
[----:B------:R-:W-:Y:S01]  /*7010*/  @!P6 IMAD.IADD R247, R247, 0x1, -R5 ;  /* 0x00000001f7f7e824 */ /* 0x000fe200078e0a05 */
[C---:B------:R-:W-:Y:S01]  /*7020*/  ISETP.GT.U32.AND P6, PT, R5.reuse, R251, PT ;  /* 0x000000fb0500720c */ /* 0x040fe20003fc4070 */
[----:B------:R-:W-:Y:S02]  /*7030*/  IMAD R230, R5, R3, R230 ;  /* 0x0000000305e67224 */ /* 0x000fe400078e02e6 */
[----:B------:R-:W-:-:S04]  /*7040*/  IMAD.HI.U32 R0, R2, R6, RZ ;  /* 0x0000000602007227 */ /* 0x000fc800078e00ff */
[----:B------:R-:W-:Y:S01]  /*7050*/  @!P2 IMAD.MOV R243, RZ, RZ, -R243 ;  /* 0x000000fffff3a224 */ /* 0x000fe200078e0af3 */
[----:B------:R-:W-:Y:S01]  /*7060*/  ISETP.GE.AND P2, PT, R151, RZ, PT ;  /* 0x000000ff9700720c */ /* 0x000fe20003f46270 */
[----:B------:R-:W-:Y:S02]  /*7070*/  IMAD.MOV R0, RZ, RZ, -R0 ;  /* 0x000000ffff007224 */ /* 0x000fe400078e0a00 */
[----:B------:R-:W-:Y:S01]  /*7080*/  @!P4 IMAD.MOV R247, RZ, RZ, -R247 ;  /* 0x000000fffff7c224 */ /* 0x000fe200078e0af7 */
[C---:B------:R-:W-:Y:S01]  /*7090*/  ISETP.GT.U32.AND P4, PT, R5.reuse, R230, PT ;  /* 0x000000e60500720c */ /* 0x040fe20003f84070 */
[C---:B------:R-:W-:Y:S02]  /*70a0*/  VIADD R151, R4.reuse, 0x7d ;  /* 0x0000007d04977836 */ /* 0x040fe40000000000 */
[----:B------:R-:W-:Y:S02]  /*70b0*/  IMAD R6, R5, R0, R6 ;  /* 0x0000000005067224 */ /* 0x000fe400078e0206 */
[--C-:B------:R-:W-:Y:S01]  /*70c0*/  @!P5 IMAD.IADD R249, R249, 0x1, -R5.reuse ;  /* 0x00000001f9f9d824 */ /* 0x100fe200078e0a05 */
[----:B------:R-:W-:Y:S01]  /*70d0*/  IABS R10, R151 ;  /* 0x00000097000a7213 */ /* 0x000fe20000000000 */
[----:B------:R-:W-:Y:S01]  /*70e0*/  @!P6 IMAD.IADD R251, R251, 0x1, -R5 ;  /* 0x00000001fbfbe824 */ /* 0x000fe200078e0a05 */
[C---:B------:R-:W-:Y:S01]  /*70f0*/  ISETP.GT.U32.AND P6, PT, R5.reuse, R6, PT ;  /* 0x000000060500720c */ /* 0x040fe20003fc4070 */
[----:B------:R-:W-:Y:S01]  /*7100*/  VIADD R145, R4, 0x7c ;  /* 0x0000007c04917836 */ /* 0x000fe20000000000 */
[----:B------:R-:W-:Y:S01]  /*7110*/  ISETP.GT.U32.AND P5, PT, R5, R249, PT ;  /* 0x000000f90500720c */ /* 0x000fe20003fa4070 */
[----:B------:R-:W-:-:S03]  /*7120*/  IMAD.HI.U32 R3, R2, R10, RZ ;  /* 0x0000000a02037227 */ /* 0x000fc600078e00ff */
[----:B------:R-:W-:Y:S01]  /*7130*/  IABS R12, R145 ;  /* 0x00000091000c7213 */ /* 0x000fe20000000000 */
[----:B------:R-:W-:Y:S01]  /*7140*/  @!P1 IMAD.MOV R245, RZ, RZ, -R245 ;  /* 0x000000fffff59224 */ /* 0x000fe200078e0af5 */
[----:B------:R-:W-:Y:S01]  /*7150*/  ISETP.GE.AND P1, PT, R149, RZ, PT ;  /* 0x000000ff9500720c */ /* 0x000fe20003f26270 */
[----:B------:R-:W-:Y:S02]  /*7160*/  VIADD R149, R4, 0x7b ;  /* 0x0000007b04957836 */ /* 0x000fe40000000000 */
[----:B------:R-:W-:Y:S01]  /*7170*/  @!P4 IMAD.IADD R230, R230, 0x1, -R5 ;  /* 0x00000001e6e6c824 */ /* 0x000fe200078e0a05 */
[C---:B------:R-:W-:Y:S01]  /*7180*/  ISETP.GT.U32.AND P4, PT, R5.reuse, R251, PT ;  /* 0x000000fb0500720c */ /* 0x040fe20003f84070 */
[----:B------:R-:W-:Y:S01]  /*7190*/  IMAD.MOV R3, RZ, RZ, -R3 ;  /* 0x000000ffff037224 */ /* 0x000fe200078e0a03 */
[----:B------:R-:W-:Y:S01]  /*71a0*/  IABS R14, R149 ;  /* 0x00000095000e7213 */ /* 0x000fe20000000000 */
[----:B------:R-:W-:Y:S01]  /*71b0*/  @!P6 IMAD.IADD R6, R6, 0x1, -R5 ;  /* 0x000000010606e824 */ /* 0x000fe200078e0a05 */
[C---:B------:R-:W-:Y:S01]  /*71c0*/  ISETP.GT.U32.AND P6, PT, R5.reuse, R230, PT ;  /* 0x000000e60500720c */ /* 0x040fe20003fc4070 */
[----:B------:R-:W-:-:S02]  /*71d0*/  IMAD R10, R5, R3, R10 ;  /* 0x00000003050a7224 */ /* 0x000fc400078e020a */
[----:B------:R-:W-:-:S04]  /*71e0*/  IMAD.HI.U32 R3, R2, R12, RZ ;  /* 0x0000000c02037227 */ /* 0x000fc800078e00ff */
[----:B------:R-:W-:-:S04]  /*71f0*/  IMAD.HI.U32 R0, R2, R14, RZ ;  /* 0x0000000e02007227 */ /* 0x000fc800078e00ff */
[----:B------:R-:W-:Y:S02]  /*7200*/  IMAD.MOV R3, RZ, RZ, -R3 ;  /* 0x000000ffff037224 */ /* 0x000fe400078e0a03 */
[--C-:B------:R-:W-:Y:S01]  /*7210*/  @!P5 IMAD.IADD R249, R249, 0x1, -R5.reuse ;  /* 0x00000001f9f9d824 */ /* 0x100fe200078e0a05 */
[----:B------:R-:W-:Y:S01]  /*7220*/  ISETP.GE.AND P5, PT, R151, RZ, PT ;  /* 0x000000ff9700720c */ /* 0x000fe20003fa6270 */
[----:B------:R-:W-:Y:S02]  /*7230*/  VIADD R151, R4, 0x7a ;  /* 0x0000007a04977836 */ /* 0x000fe40000000000 */
[----:B------:R-:W-:Y:S02]  /*7240*/  IMAD.MOV R0, RZ, RZ, -R0 ;  /* 0x000000ffff007224 */ /* 0x000fe400078e0a00 */
[----:B------:R-:W-:Y:S01]  /*7250*/  IMAD R12, R5, R3, R12 ;  /* 0x00000003050c7224 */ /* 0x000fe200078e020c */
[----:B------:R-:W-:Y:S01]  /*7260*/  IABS R16, R151 ;  /* 0x0000009700107213 */ /* 0x000fe20000000000 */
[----:B------:R-:W-:Y:S01]  /*7270*/  @!P4 IMAD.IADD R251, R251, 0x1, -R5 ;  /* 0x00000001fbfbc824 */ /* 0x000fe200078e0a05 */
[C---:B------:R-:W-:Y:S01]  /*7280*/  ISETP.GT.U32.AND P4, PT, R5.reuse, R10, PT ;  /* 0x0000000a0500720c */ /* 0x040fe20003f84070 */
[----:B------:R-:W-:-:S02]  /*7290*/  IMAD R14, R5, R0, R14 ;  /* 0x00000000050e7224 */ /* 0x000fc400078e020e */
[----:B------:R-:W-:Y:S01]  /*72a0*/  @!P0 IMAD.MOV R251, RZ, RZ, -R251 ;  /* 0x000000fffffb8224 */ /* 0x000fe200078e0afb */
[C---:B------:R-:W-:Y:S01]  /*72b0*/  ISETP.GT.U32.AND P0, PT, R5.reuse, R12, PT ;  /* 0x0000000c0500720c */ /* 0x040fe20003f04070 */
[----:B------:R-:W-:Y:S01]  /*72c0*/  @!P3 IMAD.MOV R249, RZ, RZ, -R249 ;  /* 0x000000fffff9b224 */ /* 0x000fe200078e0af9 */
[C---:B------:R-:W-:Y:S01]  /*72d0*/  ISETP.GT.U32.AND P3, PT, R5.reuse, R6, PT ;  /* 0x000000060500720c */ /* 0x040fe20003f64070 */
[----:B------:R-:W-:Y:S01]  /*72e0*/  @!P6 IMAD.IADD R230, R230, 0x1, -R5 ;  /* 0x00000001e6e6e824 */ /* 0x000fe200078e0a05 */
[----:B------:R-:W-:Y:S01]  /*72f0*/  ISETP.GT.U32.AND P6, PT, R5, R14, PT ;  /* 0x0000000e0500720c */ /* 0x000fe20003fc4070 */
[----:B------:R-:W-:-:S04]  /*7300*/  IMAD.HI.U32 R0, R2, R16, RZ ;  /* 0x0000001002007227 */ /* 0x000fc800078e00ff */
[----:B------:R-:W-:Y:S02]  /*7310*/  VIADD R143, R4, 0x78 ;  /* 0x00000078048f7836 */ /* 0x000fe40000000000 */
[----:B------:R-:W-:Y:S02]  /*7320*/  IMAD.MOV R0, RZ, RZ, -R0 ;  /* 0x000000ffff007224 */ /* 0x000fe400078e0a00 */
[--C-:B------:R-:W-:Y:S01]  /*7330*/  @!P0 IMAD.IADD R12, R12, 0x1, -R5.reuse ;  /* 0x000000010c0c8824 */ /* 0x100fe200078e0a05 */
[----:B------:R-:W-:Y:S01]  /*7340*/  IABS R20, R143 ;  /* 0x0000008f00147213 */ /* 0x000fe20000000000 */
[C---:B------:R-:W-:Y:S02]  /*7350*/  IMAD R16, R5.reuse, R0, R16 ;  /* 0x0000000005107224 */ /* 0x040fe400078e0210 */
[--C-:B------:R-:W-:Y:S02]  /*7360*/  @!P3 IMAD.IADD R6, R6, 0x1, -R5.reuse ;  /* 0x000000010606b824 */ /* 0x100fe400078e0a05 */
[----:B------:R-:W-:Y:S01]  /*7370*/  @!P6 IMAD.IADD R14, R14, 0x1, -R5 ;  /* 0x000000010e0ee824 */ /* 0x000fe200078e0a05 */
[C---:B------:R-:W-:Y:S01]  /*7380*/  ISETP.GT.U32.AND P3, PT, R5.reuse, R16, PT ;  /* 0x000000100500720c */ /* 0x040fe20003f64070 */
[----:B------:R-:W-:Y:S01]  /*7390*/  IMAD.HI.U32 R0, R2, R20, RZ ;  /* 0x0000001402007227 */ /* 0x000fe200078e00ff */
[----:B------:R-:W-:-:S03]  /*73a0*/  ISETP.GT.U32.AND P6, PT, R5, R12, PT ;  /* 0x0000000c0500720c */ /* 0x000fc60003fc4070 */
[--C-:B------:R-:W-:Y:S01]  /*73b0*/  @!P4 IMAD.IADD R10, R10, 0x1, -R5.reuse ;  /* 0x000000010a0ac824 */ /* 0x100fe200078e0a05 */
[----:B------:R-:W-:Y:S01]  /*73c0*/  ISETP.GE.AND P4, PT, R145, RZ, PT ;  /* 0x000000ff9100720c */ /* 0x000fe20003f86270 */
[----:B------:R-:W-:Y:S02]  /*73d0*/  IMAD.MOV R0, RZ, RZ, -R0 ;  /* 0x000000ffff007224 */ /* 0x000fe400078e0a00 */
[----:B------:R-:W-:Y:S01]  /*73e0*/  VIADD R147, R4, 0x77 ;  /* 0x0000007704937836 */ /* 0x000fe20000000000 */
[C---:B------:R-:W-:Y:S01]  /*73f0*/  ISETP.GT.U32.AND P0, PT, R5.reuse, R10, PT ;  /* 0x0000000a0500720c */ /* 0x040fe20003f04070 */
[C---:B------:R-:W-:Y:S02]  /*7400*/  IMAD R20, R5.reuse, R0, R20 ;  /* 0x0000000005147224 */ /* 0x040fe400078e0214 */
[--C-:B------:R-:W-:Y:S01]  /*7410*/  @!P3 IMAD.IADD R16, R16, 0x1, -R5.reuse ;  /* 0x000000011010b824 */ /* 0x100fe200078e0a05 */
[----:B------:R-:W-:Y:S01]  /*7420*/  IABS R24, R147 ;  /* 0x0000009300187213 */ /* 0x000fe20000000000 */
[----:B------:R-:W-:Y:S01]  /*7430*/  @!P6 IMAD.IADD R12, R12, 0x1, -R5 ;  /* 0x000000010c0ce824 */ /* 0x000fe200078e0a05 */
[C---:B------:R-:W-:Y:S01]  /*7440*/  ISETP.GT.U32.AND P6, PT, R5.reuse, R20, PT ;  /* 0x000000140500720c */ /* 0x040fe20003fc4070 */
[----:B------:R-:W-:Y:S01]  /*7450*/  IMAD.HI.U32 R3, R2, R18, RZ ;  /* 0x0000001202037227 */ /* 0x000fe200078e00ff */
[----:B------:R-:W-:-:S03]  /*7460*/  ISETP.GT.U32.AND P3, PT, R5, R14, PT ;  /* 0x0000000e0500720c */ /* 0x000fc60003f64070 */
[----:B------:R-:W-:Y:S01]  /*7470*/  @!P2 IMAD.MOV R230, RZ, RZ, -R230 ;  /* 0x000000ffffe6a224 */ /* 0x000fe200078e0ae6 */
[----:B------:R-:W-:Y:S01]  /*7480*/  ISETP.GT.U32.AND P2, PT, R5, R16, PT ;  /* 0x000000100500720c */ /* 0x000fe20003f44070 */
[----:B------:R-:W-:Y:S02]  /*7490*/  IMAD.MOV R3, RZ, RZ, -R3 ;  /* 0x000000ffff037224 */ /* 0x000fe400078e0a03 */
[----:B------:R-:W-:-:S04]  /*74a0*/  IMAD.HI.U32 R0, R2, R24, RZ ;  /* 0x0000001802007227 */ /* 0x000fc800078e00ff */
[----:B------:R-:W-:Y:S02]  /*74b0*/  VIADD R145, R4, 0x76 ;  /* 0x0000007604917836 */ /* 0x000fe40000000000 */
[--C-:B------:R-:W-:Y:S01]  /*74c0*/  @!P0 IMAD.IADD R10, R10, 0x1, -R5.reuse ;  /* 0x000000010a0a8824 */ /* 0x100fe200078e0a05 */
[----:B------:R-:W-:Y:S01]  /*74d0*/  ISETP.GE.AND P0, PT, R149, RZ, PT ;  /* 0x000000ff9500720c */ /* 0x000fe20003f06270 */
[C---:B------:R-:W-:Y:S01]  /*74e0*/  IMAD R18, R5.reuse, R3, R18 ;  /* 0x0000000305127224 */ /* 0x040fe200078e0212 */
[----:B------:R-:W-:Y:S01]  /*74f0*/  IABS R3, R145 ;  /* 0x0000009100037213 */ /* 0x000fe20000000000 */
[----:B------:R-:W-:Y:S02]  /*7500*/  IMAD.MOV R0, RZ, RZ, -R0 ;  /* 0x000000ffff007224 */ /* 0x000fe400078e0a00 */
[----:B------:R-:W-:Y:S02]  /*7510*/  VIADD R149, R4, 0x75 ;  /* 0x0000007504957836 */ /* 0x000fe40000000000 */
[----:B------:R-:W-:Y:S01]  /*7520*/  @!P1 IMAD.MOV R6, RZ, RZ, -R6 ;  /* 0x000000ffff069224 */ /* 0x000fe200078e0a06 */
[C---:B------:R-:W-:Y:S01]  /*7530*/  ISETP.GT.U32.AND P1, PT, R5.reuse, R18, PT ;  /* 0x000000120500720c */ /* 0x040fe20003f24070 */
[----:B------:R-:W-:Y:S01]  /*7540*/  IMAD R24, R5, R0, R24 ;  /* 0x0000000005187224 */ /* 0x000fe200078e0218 */
[----:B------:R-:W-:Y:S01]  /*7550*/  IABS R32, R149 ;  /* 0x0000009500207213 */ /* 0x000fe20000000000 */
[----:B------:R-:W-:Y:S01]  /*7560*/  @!P6 IMAD.IADD R20, R20, 0x1, -R5 ;  /* 0x000000011414e824 */ /* 0x000fe200078e0a05 */
[----:B------:R-:W-:Y:S01]  /*7570*/  ISETP.GE.AND P6, PT, R143, RZ, PT ;  /* 0x000000ff8f00720c */ /* 0x000fe20003fc6270 */
[----:B------:R-:W-:-:S04]  /*7580*/  IMAD.HI.U32 R28, R2, R3, RZ ;  /* 0x00000003021c7227 */ /* 0x000fc800078e00ff */
[----:B------:R-:W-:Y:S01]  /*7590*/  @!P2 IMAD.IADD R16, R16, 0x1, -R5 ;  /* 0x000000011010a824 */ /* 0x000fe200078e0a05 */
[C---:B------:R-:W-:Y:S01]  /*75a0*/  ISETP.GT.U32.AND P2, PT, R5.reuse, R24, PT ;  /* 0x000000180500720c */ /* 0x040fe20003f44070 */
[----:B------:R-:W-:Y:S01]  /*75b0*/  @!P5 IMAD.MOV R10, RZ, RZ, -R10 ;  /* 0x000000ffff0ad224 */ /* 0x000fe200078e0a0a */
[----:B------:R-:W-:Y:S01]  /*75c0*/  ISETP.GT.U32.AND P5, PT, R5, R20, PT ;  /* 0x000000140500720c */ /* 0x000fe20003fa4070 */
[----:B------:R-:W-:Y:S02]  /*75d0*/  IMAD.MOV R28, RZ, RZ, -R28 ;  /* 0x000000ffff1c7224 */ /* 0x000fe400078e0a1c */
[----:B------:R-:W-:-:S04]  /*75e0*/  IMAD.HI.U32 R0, R2, R32, RZ ;  /* 0x0000002002007227 */ /* 0x000fc800078e00ff */
[----:B------:R-:W-:Y:S01]  /*75f0*/  @!P3 IMAD.IADD R14, R14, 0x1, -R5 ;  /* 0x000000010e0eb824 */ /* 0x000fe200078e0a05 */
[----:B------:R-:W-:Y:S01]  /*7600*/  ISETP.GE.AND P3, PT, R151, RZ, PT ;  /* 0x000000ff9700720c */ /* 0x000fe20003f66270 */
[----:B------:R-:W-:Y:S02]  /*7610*/  VIADD R151, R4, 0x74 ;  /* 0x0000007404977836 */ /* 0x000fe40000000000 */
[----:B------:R-:W-:Y:S02]  /*7620*/  IMAD R28, R5, R28, R3 ;  /* 0x0000001c051c7224 */ /* 0x000fe400078e0203 */
[----:B------:R-:W-:Y:S01]  /*7630*/  IMAD.MOV R0, RZ, RZ, -R0 ;  /* 0x000000ffff007224 */ /* 0x000fe200078e0a00 */
[----:B------:R-:W-:Y:S01]  /*7640*/  IABS R36, R151 ;  /* 0x0000009700247213 */ /* 0x000fe20000000000 */
[----:B------:R-:W-:Y:S01]  /*7650*/  @!P1 IMAD.IADD R18, R18, 0x1, -R5 ;  /* 0x0000000112129824 */ /* 0x000fe200078e0a05 */
[----:B------:R-:W-:Y:S01]  /*7660*/  ISETP.GE.AND P1, PT, R141, RZ, PT ;  /* 0x000000ff8d00720c */ /* 0x000fe20003f26270 */
[----:B------:R-:W-:Y:S01]  /*7670*/  @!P0 IMAD.MOV R14, RZ, RZ, -R14 ;  /* 0x000000ffff0e8224 */ /* 0x000fe200078e0a0e */
[C---:B------:R-:W-:Y:S01]  /*7680*/  ISETP.GT.U32.AND P0, PT, R5.reuse, R28, PT ;  /* 0x0000001c0500720c */ /* 0x040fe20003f04070 */
[----:B------:R-:W-:-:S02]  /*7690*/  IMAD R32, R5, R0, R32 ;  /* 0x0000000005207224 */ /* 0x000fc400078e0220 */
[--C-:B------:R-:W-:Y:S01]  /*76a0*/  @!P2 IMAD.IADD R24, R24, 0x1, -R5.reuse ;  /* 0x000000011818a824 */ /* 0x100fe200078e0a05 */
[C---:B------:R-:W-:Y:S01]  /*76b0*/  ISETP.GT.U32.AND P2, PT, R5.reuse, R18, PT ;  /* 0x000000120500720c */ /* 0x040fe20003f44070 */
[----:B------:R-:W-:Y:S01]  /*76c0*/  @!P5 IMAD.IADD R20, R20, 0x1, -R5 ;  /* 0x000000011414d824 */ /* 0x000fe200078e0a05 */
[----:B------:R-:W-:Y:S01]  /*76d0*/  ISETP.GT.U32.AND P5, PT, R5, R32, PT ;  /* 0x000000200500720c */ /* 0x000fe20003fa4070 */
[----:B------:R-:W-:-:S04]  /*76e0*/  IMAD.HI.U32 R0, R2, R36, RZ ;  /* 0x0000002402007227 */ /* 0x000fc800078e00ff */
[----:B------:R-:W-:Y:S01]  /*76f0*/  @!P4 IMAD.MOV R12, RZ, RZ, -R12 ;  /* 0x000000ffff0cc224 */ /* 0x000fe200078e0a0c */
[----:B------:R-:W-:Y:S01]  /*7700*/  ISETP.GT.U32.AND P4, PT, R5, R24, PT ;  /* 0x000000180500720c */ /* 0x000fe20003f84070 */
[----:B------:R-:W-:Y:S02]  /*7710*/  IMAD.MOV R0, RZ, RZ, -R0 ;  /* 0x000000ffff007224 */ /* 0x000fe400078e0a00 */
[----:B------:R-:W-:Y:S01]  /*7720*/  @!P3 IMAD.MOV R16, RZ, RZ, -R16 ;  /* 0x000000ffff10b224 */ /* 0x000fe200078e0a10 */
[----:B------:R-:W-:Y:S01]  /*7730*/  ISETP.GE.AND P3, PT, R147, RZ, PT ;  /* 0x000000ff9300720c */ /* 0x000fe20003f66270 */
[----:B------:R-:W-:Y:S02]  /*7740*/  VIADD R147, R4, 0x73 ;  /* 0x0000007304937836 */ /* 0x000fe40000000000 */
[--C-:B------:R-:W-:Y:S01]  /*7750*/  @!P0 IMAD.IADD R28, R28, 0x1, -R5.reuse ;  /* 0x000000011c1c8824 */ /* 0x100fe200078e0a05 */
[----:B------:R-:W-:Y:S01]  /*7760*/  ISETP.GE.AND P0, PT, R151, RZ, PT ;  /* 0x000000ff9700720c */ /* 0x000fe20003f06270 */
[----:B------:R-:W-:Y:S01]  /*7770*/  IMAD R36, R5, R0, R36 ;  /* 0x0000000005247224 */ /* 0x000fe200078e0224 */
[----:B------:R-:W-:Y:S01]  /*7780*/  IABS R40, R147 ;  /* 0x0000009300287213 */ /* 0x000fe20000000000 */
[--C-:B------:R-:W-:Y:S01]  /*7790*/  @!P2 IMAD.IADD R18, R18, 0x1, -R5.reuse ;  /* 0x000000011212a824 */ /* 0x100fe200078e0a05 */
[----:B------:R-:W-:Y:S01]  /*77a0*/  ISETP.GE.AND P2, PT, R145, RZ, PT ;  /* 0x000000ff9100720c */ /* 0x000fe20003f46270 */
[--C-:B------:R-:W-:Y:S01]  /*77b0*/  @!P5 IMAD.IADD R32, R32, 0x1, -R5.reuse ;  /* 0x000000012020d824 */ /* 0x100fe200078e0a05 */
[C---:B------:R-:W-:Y:S01]  /*77c0*/  ISETP.GT.U32.AND P5, PT, R5.reuse, R28, PT ;  /* 0x0000001c0500720c */ /* 0x040fe20003fa4070 */
[----:B------:R-:W-:Y:S01]  /*77d0*/  @!P6 IMAD.MOV R20, RZ, RZ, -R20 ;  /* 0x000000ffff14e224 */ /* 0x000fe200078e0a14 */
[C---:B------:R-:W-:Y:S01]  /*77e0*/  ISETP.GT.U32.AND P6, PT, R5.reuse, R36, PT ;  /* 0x000000240500720c */ /* 0x040fe20003fc4070 */
[----:B------:R-:W-:Y:S01]  /*77f0*/  @!P1 IMAD.MOV R18, RZ, RZ, -R18 ;  /* 0x000000ffff129224 */ /* 0x000fe200078e0a12 */
[----:B------:R-:W-:Y:S01]  /*7800*/  ISETP.GT.U32.AND P1, PT, R5, R32, PT ;  /* 0x000000200500720c */ /* 0x000fe20003f24070 */
[----:B------:R-:W-:Y:S01]  /*7810*/  @!P4 IMAD.IADD R24, R24, 0x1, -R5 ;  /* 0x000000011818c824 */ /* 0x000fe200078e0a05 */
[----:B------:R-:W-:Y:S01]  /*7820*/  ISETP.GE.AND P4, PT, R149, RZ, PT ;  /* 0x000000ff9500720c */ /* 0x000fe20003f86270 */
[----:B------:R-:W-:-:S04]  /*7830*/  IMAD.HI.U32 R3, R2, R40, RZ ;  /* 0x0000002802037227 */ /* 0x000fc800078e00ff */
[C---:B------:R-:W-:Y:S02]  /*7840*/  VIADD R149, R4.reuse, 0x72 ;  /* 0x0000007204957836 */ /* 0x040fe40000000000 */
[----:B------:R-:W-:Y:S02]  /*7850*/  VIADD R151, R4, 0x71 ;  /* 0x0000007104977836 */ /* 0x000fe40000000000 */
[----:B------:R-:W-:Y:S01]  /*7860*/  IMAD.MOV R3, RZ, RZ, -R3 ;  /* 0x000000ffff037224 */ /* 0x000fe200078e0a03 */
[----:B------:R-:W-:Y:S01]  /*7870*/  IABS R43, R149 ;  /* 0x00000095002b7213 */ /* 0x000fe20000000000 */
[--C-:B------:R-:W-:Y:S01]  /*7880*/  @!P5 IMAD.IADD R28, R28, 0x1, -R5.reuse ;  /* 0x000000011c1cd824 */ /* 0x100fe200078e0a05 */
[----:B------:R-:W-:Y:S01]  /*7890*/  IABS R0, R151 ;  /* 0x0000009700007213 */ /* 0x000fe20000000000 */
[----:B------:R-:W-:Y:S01]  /*78a0*/  IMAD R40, R5, R3, R40 ;  /* 0x0000000305287224 */ /* 0x000fe200078e0228 */
[----:B------:R-:W-:Y:S01]  /*78b0*/  ISETP.GE.AND P5, PT, R149, RZ, PT ;  /* 0x000000ff9500720c */ /* 0x000fe20003fa6270 */
[----:B------:R-:W-:Y:S01]  /*78c0*/  @!P6 IMAD.IADD R36, R36, 0x1, -R5 ;  /* 0x000000012424e824 */ /* 0x000fe200078e0a05 */
[----:B------:R-:W-:Y:S01]  /*78d0*/  ISETP.GE.AND P6, PT, R151, RZ, PT ;  /* 0x000000ff9700720c */ /* 0x000fe20003fc6270 */
[----:B------:R-:W-:-:S04]  /*78e0*/  IMAD.HI.U32 R3, R2, R43, RZ ;  /* 0x0000002b02037227 */ /* 0x000fc800078e00ff */
[----:B------:R-:W-:Y:S01]  /*78f0*/  @!P1 IMAD.IADD R32, R32, 0x1, -R5 ;  /* 0x0000000120209824 */ /* 0x000fe200078e0a05 */
[C---:B------:R-:W-:Y:S01]  /*7900*/  ISETP.GT.U32.AND P1, PT, R5.reuse, R40, PT ;  /* 0x000000280500720c */ /* 0x040fe20003f24070 */
[----:B------:R-:W-:Y:S01]  /*7910*/  @!P2 IMAD.MOV R28, RZ, RZ, -R28 ;  /* 0x000000ffff1ca224 */ /* 0x000fe200078e0a1c */
[----:B------:R-:W-:Y:S01]  /*7920*/  ISETP.GT.U32.AND P2, PT, R5, R36, PT ;  /* 0x000000240500720c */ /* 0x000fe20003f44070 */
[----:B------:R-:W-:-:S04]  /*7930*/  IMAD.HI.U32 R47, R2, R0, RZ ;  /* 0x00000000022f7227 */ /* 0x000fc800078e00ff */
[----:B------:R-:W-:Y:S02]  /*7940*/  IMAD.MOV R3, RZ, RZ, -R3 ;  /* 0x000000ffff037224 */ /* 0x000fe400078e0a03 */
[----:B------:R-:W-:Y:S02]  /*7950*/  IMAD.MOV R47, RZ, RZ, -R47 ;  /* 0x000000ffff2f7224 */ /* 0x000fe400078e0a2f */
[C---:B------:R-:W-:Y:S02]  /*7960*/  IMAD R43, R5.reuse, R3, R43 ;  /* 0x00000003052b7224 */ /* 0x040fe400078e022b */
[C---:B------:R-:W-:Y:S02]  /*7970*/  IMAD R47, R5.reuse, R47, R0 ;  /* 0x0000002f052f7224 */ /* 0x040fe400078e0200 */
[----:B------:R-:W-:Y:S01]  /*7980*/  @!P4 IMAD.MOV R32, RZ, RZ, -R32 ;  /* 0x000000ffff20c224 */ /* 0x000fe200078e0a20 */
[----:B------:R-:W-:Y:S01]  /*7990*/  ISETP.GT.U32.AND P4, PT, R5, R43, PT ;  /* 0x0000002b0500720c */ /* 0x000fe20003f84070 */
[----:B------:R-:W-:-:S02]  /*79a0*/  VIADD R141, R4, 0x6f ;  /* 0x0000006f048d7836 */ /* 0x000fc40000000000 */
[--C-:B------:R-:W-:Y:S02]  /*79b0*/  @!P1 IMAD.IADD R40, R40, 0x1, -R5.reuse ;  /* 0x0000000128289824 */ /* 0x100fe400078e0a05 */
[----:B------:R-:W-:Y:S01]  /*79c0*/  @!P2 IMAD.IADD R36, R36, 0x1, -R5 ;  /* 0x000000012424a824 */ /* 0x000fe200078e0a05 */
[C---:B------:R-:W-:Y:S01]  /*79d0*/  ISETP.GT.U32.AND P2, PT, R5.reuse, R47, PT ;  /* 0x0000002f0500720c */ /* 0x040fe20003f44070 */
[C---:B------:R-:W-:Y:S01]  /*79e0*/  VIADD R149, R4.reuse, 0x70 ;  /* 0x0000007004957836 */ /* 0x040fe20000000000 */
[----:B------:R-:W-:Y:S01]  /*79f0*/  IABS R55, R141 ;  /* 0x0000008d00377213 */ /* 0x000fe20000000000 */
[----:B------:R-:W-:Y:S01]  /*7a00*/  VIADD R151, R4, 0x6e ;  /* 0x0000006e04977836 */ /* 0x000fe20000000000 */
[----:B------:R-:W-:Y:S01]  /*7a10*/  ISETP.GT.U32.AND P1, PT, R5, R40, PT ;  /* 0x000000280500720c */ /* 0x000fe20003f24070 */
[----:B------:R-:W-:Y:S01]  /*7a20*/  @!P3 IMAD.MOV R24, RZ, RZ, -R24 ;  /* 0x000000ffff18b224 */ /* 0x000fe200078e0a18 */
[----:B------:R-:W-:Y:S01]  /*7a30*/  IABS R51, R149 ;  /* 0x0000009500337213 */ /* 0x000fe20000000000 */
[----:B------:R-:W-:Y:S01]  /*7a40*/  IMAD.HI.U32 R9, R2, R55, RZ ;  /* 0x0000003702097227 */ /* 0x000fe200078e00ff */
[----:B------:R-:W-:-:S02]  /*7a50*/  ISETP.GE.AND P3, PT, R147, RZ, PT ;  /* 0x000000ff9300720c */ /* 0x000fc40003f66270 */
[----:B------:R-:W-:Y:S01]  /*7a60*/  IABS R59, R151 ;  /* 0x00000097003b7213 */ /* 0x000fe20000000000 */
[----:B------:R-:W-:Y:S02]  /*7a70*/  VIADD R147, R4, 0x6d ;  /* 0x0000006d04937836 */ /* 0x000fe40000000000 */
[----:B------:R-:W-:-:S03]  /*7a80*/  IMAD.HI.U32 R0, R2, R51, RZ ;  /* 0x0000003302007227 */ /* 0x000fc600078e00ff */
[----:B------:R-:W-:Y:S01]  /*7a90*/  IABS R63, R147 ;  /* 0x00000093003f7213 */ /* 0x000fe20000000000 */
[----:B------:R-:W-:Y:S01]  /*7aa0*/  @!P4 IMAD.IADD R43, R43, 0x1, -R5 ;  /* 0x000000012b2bc824 */ /* 0x000fe200078e0a05 */
[----:B------:R-:W-:Y:S01]  /*7ab0*/  ISETP.GE.AND P4, PT, R149, RZ, PT ;  /* 0x000000ff9500720c */ /* 0x000fe20003f86270 */
[----:B------:R-:W-:Y:S02]  /*7ac0*/  IMAD.MOV R9, RZ, RZ, -R9 ;  /* 0x000000ffff097224 */ /* 0x000fe400078e0a09 */
[----:B------:R-:W-:Y:S02]  /*7ad0*/  VIADD R149, R4, 0x6c ;  /* 0x0000006c04957836 */ /* 0x000fe40000000000 */
[----:B------:R-:W-:Y:S01]  /*7ae0*/  @!P2 IMAD.IADD R47, R47, 0x1, -R5 ;  /* 0x000000012f2fa824 */ /* 0x000fe200078e0a05 */
[----:B------:R-:W-:Y:S01]  /*7af0*/  ISETP.GT.U32.AND P2, PT, R5, R43, PT ;  /* 0x0000002b0500720c */ /* 0x000fe20003f44070 */
[----:B------:R-:W-:Y:S01]  /*7b00*/  IMAD.MOV R0, RZ, RZ, -R0 ;  /* 0x000000ffff007224 */ /* 0x000fe200078e0a00 */
[----:B------:R-:W-:Y:S01]  /*7b10*/  IABS R67, R149 ;  /* 0x0000009500437213 */ /* 0x000fe20000000000 */
[----:B------:R-:W-:-:S04]  /*7b20*/  IMAD.HI.U32 R3, R2, R59, RZ ;  /* 0x0000003b02037227 */ /* 0x000fc800078e00ff */
[----:B------:R-:W-:Y:S02]  /*7b30*/  @!P1 IMAD.IADD R40, R40, 0x1, -R5 ;  /* 0x0000000128289824 */ /* 0x000fe400078e0a05 */
[C---:B------:R-:W-:Y:S02]  /*7b40*/  IMAD R55, R5.reuse, R9, R55 ;  /* 0x0000000905377224 */ /* 0x040fe400078e0237 */
[----:B------:R-:W-:Y:S01]  /*7b50*/  @!P0 IMAD.MOV R36, RZ, RZ, -R36 ;  /* 0x000000ffff248224 */ /* 0x000fe200078e0a24 */
[C---:B------:R-:W-:Y:S01]  /*7b60*/  ISETP.GT.U32.AND P0, PT, R5.reuse, R47, PT ;  /* 0x0000002f0500720c */ /* 0x040fe20003f04070 */
[C---:B------:R-:W-:Y:S02]  /*7b70*/  IMAD R51, R5.reuse, R0, R51 ;  /* 0x0000000005337224 */ /* 0x040fe400078e0233 */
[----:B------:R-:W-:Y:S02]  /*7b80*/  IMAD.MOV R3, RZ, RZ, -R3 ;  /* 0x000000ffff037224 */ /* 0x000fe400078e0a03 */
[----:B------:R-:W-:Y:S01]  /*7b90*/  IMAD.HI.U32 R0, R2, R63, RZ ;  /* 0x0000003f02007227 */ /* 0x000fe200078e00ff */
[----:B------:R-:W-:-:S03]  /*7ba0*/  ISETP.GT.U32.AND P1, PT, R5, R51, PT ;  /* 0x000000330500720c */ /* 0x000fc60003f24070 */
[----:B------:R-:W-:Y:S01]  /*7bb0*/  @!P3 IMAD.MOV R40, RZ, RZ, -R40 ;  /* 0x000000ffff28b224 */ /* 0x000fe200078e0a28 */
[C---:B------:R-:W-:Y:S01]  /*7bc0*/  ISETP.GT.U32.AND P3, PT, R5.reuse, R55, PT ;  /* 0x000000370500720c */ /* 0x040fe20003f64070 */
[----:B------:R-:W-:Y:S02]  /*7bd0*/  IMAD R59, R5, R3, R59 ;  /* 0x00000003053b7224 */ /* 0x000fe400078e023b */
[----:B------:R-:W-:Y:S02]  /*7be0*/  IMAD.MOV R0, RZ, RZ, -R0 ;  /* 0x000000ffff007224 */ /* 0x000fe400078e0a00 */
[----:B------:R-:W-:-:S04]  /*7bf0*/  IMAD.HI.U32 R3, R2, R67, RZ ;  /* 0x0000004302037227 */ /* 0x000fc800078e00ff */
[----:B------:R-:W-:Y:S02]  /*7c00*/  IMAD R63, R5, R0, R63 ;  /* 0x00000000053f7224 */ /* 0x000fe400078e023f */
[----:B------:R-:W-:Y:S02]  /*7c10*/  IMAD.MOV R3, RZ, RZ, -R3 ;  /* 0x000000ffff037224 */ /* 0x000fe400078e0a03 */
[----:B------:R-:W-:Y:S01]  /*7c20*/  @!P0 IMAD.IADD R47, R47, 0x1, -R5 ;  /* 0x000000012f2f8824 */ /* 0x000fe200078e0a05 */
[C---:B------:R-:W-:Y:S01]  /*7c30*/  ISETP.GT.U32.AND P0, PT, R5.reuse, R63, PT ;  /* 0x0000003f0500720c */ /* 0x040fe20003f04070 */
[----:B------:R-:W-:Y:S02]  /*7c40*/  IMAD R67, R5, R3, R67 ;  /* 0x0000000305437224 */ /* 0x000fe400078e0243 */
[--C-:B------:R-:W-:Y:S02]  /*7c50*/  @!P3 IMAD.IADD R55, R55, 0x1, -R5.reuse ;  /* 0x000000013737b824 */ /* 0x100fe400078e0a05 */
[--C-:B------:R-:W-:Y:S01]  /*7c60*/  @!P2 IMAD.IADD R43, R43, 0x1, -R5.reuse ;  /* 0x000000012b2ba824 */ /* 0x100fe200078e0a05 */
[----:B------:R-:W-:Y:S01]  /*7c70*/  ISETP.GT.U32.AND P3, PT, R5, R67, PT ;  /* 0x000000430500720c */ /* 0x000fe20003f64070 */
[----:B------:R-:W-:Y:S01]  /*7c80*/  @!P1 IMAD.IADD R51, R51, 0x1, -R5 ;  /* 0x0000000133339824 */ /* 0x000fe200078e0a05 */
[----:B------:R-:W-:Y:S01]  /*7c90*/  ISETP.GT.U32.AND P2, PT, R5, R59, PT ;  /* 0x0000003b0500720c */ /* 0x000fe20003f44070 */
[----:B------:R-:W-:-:S02]  /*7ca0*/  VIADD R145, R4, 0x6a ;  /* 0x0000006a04917836 */ /* 0x000fc40000000000 */
[----:B------:R-:W-:Y:S01]  /*7cb0*/  VIADD R143, R4, 0x6b ;  /* 0x0000006b048f7836 */ /* 0x000fe20000000000 */
[----:B------:R-:W-:Y:S01]  /*7cc0*/  ISETP.GT.U32.AND P1, PT, R5, R51, PT ;  /* 0x000000330500720c */ /* 0x000fe20003f24070 */
[----:B------:R-:W-:Y:S01]  /*7cd0*/  @!P0 IMAD.IADD R63, R63, 0x1, -R5 ;  /* 0x000000013f3f8824 */ /* 0x000fe200078e0a05 */
[----:B------:R-:W-:Y:S01]  /*7ce0*/  IABS R0, R145 ;  /* 0x0000009100007213 */ /* 0x000fe20000000000 */
[----:B------:R-:W-:Y:S01]  /*7cf0*/  @!P5 IMAD.MOV R43, RZ, RZ, -R43 ;  /* 0x000000ffff2bd224 */ /* 0x000fe200078e0a2b */
[----:B------:R-:W-:Y:S01]  /*7d00*/  IABS R71, R143 ;  /* 0x0000008f00477213 */ /* 0x000fe20000000000 */
[----:B------:R-:W-:Y:S01]  /*7d10*/  @!P6 IMAD.MOV R47, RZ, RZ, -R47 ;  /* 0x000000ffff2fe224 */ /* 0x000fe200078e0a2f */
[----:B------:R-:W-:Y:S01]  /*7d20*/  ISETP.GT.U32.AND P5, PT, R5, R55, PT ;  /* 0x000000370500720c */ /* 0x000fe20003fa4070 */
[----:B------:R-:W-:Y:S01]  /*7d30*/  @!P3 IMAD.IADD R67, R67, 0x1, -R5 ;  /* 0x000000014343b824 */ /* 0x000fe200078e0a05 */
[----:B------:R-:W-:Y:S01]  /*7d40*/  ISETP.GT.U32.AND P3, PT, R5, R63, PT ;  /* 0x0000003f0500720c */ /* 0x000fe20003f64070 */
[----:B------:R-:W-:-:S03]  /*7d50*/  IMAD.HI.U32 R3, R2, R0, RZ ;  /* 0x0000000002037227 */ /* 0x000fc600078e00ff */
[----:B------:R-:W-:Y:S01]  /*7d60*/  ISETP.GT.U32.AND P6, PT, R5, R67, PT ;  /* 0x000000430500720c */ /* 0x000fe20003fc4070 */
[----:B------:R-:W-:Y:S01]  /*7d70*/  @!P2 IMAD.IADD R59, R59, 0x1, -R5 ;  /* 0x000000013b3ba824 */ /* 0x000fe200078e0a05 */
[----:B------:R-:W-:Y:S01]  /*7d80*/  ISETP.GE.AND P2, PT, R151, RZ, PT ;  /* 0x000000ff9700720c */ /* 0x000fe20003f46270 */
[----:B------:R-:W-:Y:S02]  /*7d90*/  IMAD.MOV R3, RZ, RZ, -R3 ;  /* 0x000000ffff037224 */ /* 0x000fe400078e0a03 */
[----:B------:R-:W-:Y:S01]  /*7da0*/  @!P1 IMAD.IADD R51, R51, 0x1, -R5 ;  /* 0x0000000133339824 */ /* 0x000fe200078e0a05 */
[----:B------:R-:W-:Y:S01]  /*7db0*/  ISETP.GT.U32.AND P0, PT, R5, R59, PT ;  /* 0x0000003b0500720c */ /* 0x000fe20003f04070 */
[----:B------:R-:W-:Y:S01]  /*7dc0*/  IMAD.HI.U32 R9, R2, R71, RZ ;  /* 0x0000004702097227 */ /* 0x000fe200078e00ff */
[----:B------:R-:W-:-:S03]  /*7dd0*/  ISETP.GE.AND P1, PT, R141, RZ, PT ;  /* 0x000000ff8d00720c */ /* 0x000fc60003f26270 */
[----:B------:R-:W-:Y:S02]  /*7de0*/  IMAD R0, R5, R3, R0 ;  /* 0x0000000305007224 */ /* 0x000fe400078e0200 */
[----:B------:R-:W-:Y:S01]  /*7df0*/  @!P4 IMAD.MOV R51, RZ, RZ, -R51 ;  /* 0x000000ffff33c224 */ /* 0x000fe200078e0a33 */
[----:B------:R-:W-:Y:S01]  /*7e00*/  ISETP.GE.AND P4, PT, R147, RZ, PT ;  /* 0x000000ff9300720c */ /* 0x000fe20003f86270 */
[----:B------:R-:W-:Y:S02]  /*7e10*/  IMAD.MOV R9, RZ, RZ, -R9 ;  /* 0x000000ffff097224 */ /* 0x000fe400078e0a09 */
[C---:B------:R-:W-:Y:S02]  /*7e20*/  VIADD R151, R4.reuse, 0x69 ;  /* 0x0000006904977836 */ /* 0x040fe40000000000 */
[----:B------:R-:W-:Y:S01]  /*7e30*/  @!P3 IMAD.IADD R63, R63, 0x1, -R5 ;  /* 0x000000013f3fb824 */ /* 0x000fe200078e0a05 */
[----:B------:R-:W-:Y:S01]  /*7e40*/  ISETP.GT.U32.AND P3, PT, R5, R0, PT ;  /* 0x000000000500720c */ /* 0x000fe20003f64070 */
[----:B------:R-:W-:-:S02]  /*7e50*/  VIADD R147, R4, 0x68 ;  /* 0x0000006804937836 */ /* 0x000fc40000000000 */
[----:B------:R-:W-:Y:S01]  /*7e60*/  IMAD R71, R5, R9, R71 ;  /* 0x0000000905477224 */ /* 0x000fe200078e0247 */
[----:B------:R-:W-:Y:S01]  /*7e70*/  IABS R9, R151 ;  /* 0x0000009700097213 */ /* 0x000fe20000000000 */
[--C-:B------:R-:W-:Y:S01]  /*7e80*/  @!P0 IMAD.IADD R59, R59, 0x1, -R5.reuse ;  /* 0x000000013b3b8824 */ /* 0x100fe200078e0a05 */
[----:B------:R-:W-:Y:S01]  /*7e90*/  IABS R83, R147 ;  /* 0x0000009300537213 */ /* 0x000fe20000000000 */
[----:B------:R-:W-:Y:S01]  /*7ea0*/  @!P5 IMAD.IADD R55, R55, 0x1, -R5 ;  /* 0x000000013737d824 */ /* 0x000fe200078e0a05 */
[----:B------:R-:W-:Y:S01]  /*7eb0*/  ISETP.GE.AND P0, PT, R149, RZ, PT ;  /* 0x000000ff9500720c */ /* 0x000fe20003f06270 */
[----:B------:R-:W-:Y:S01]  /*7ec0*/  IMAD.MOV.U32 R79, RZ, RZ, R9 ;  /* 0x000000ffff4f7224 */ /* 0x000fe200078e0009 */
[----:B------:R-:W-:Y:S01]  /*7ed0*/  ISETP.GT.U32.AND P5, PT, R5, R71, PT ;  /* 0x000000470500720c */ /* 0x000fe20003fa4070 */
[----:B------:R-:W-:Y:S02]  /*7ee0*/  VIADD R149, R4, 0x67 ;  /* 0x0000006704957836 */ /* 0x000fe40000000000 */
[----:B------:R-:W-:-:S03]  /*7ef0*/  IMAD.HI.U32 R9, R2, R83, RZ ;  /* 0x0000005302097227 */ /* 0x000fc600078e00ff */
[----:B------:R-:W-:Y:S01]  /*7f00*/  IABS R3, R149 ;  /* 0x0000009500037213 */ /* 0x000fe20000000000 */
[----:B------:R-:W-:Y:S02]  /*7f10*/  @!P3 IMAD.IADD R0, R0, 0x1, -R5 ;  /* 0x000000010000b824 */ /* 0x000fe400078e0a05 */
[----:B------:R-:W-:Y:S02]  /*7f20*/  IMAD.MOV R9, RZ, RZ, -R9 ;  /* 0x000000ffff097224 */ /* 0x000fe400078e0a09 */
[----:B------:R-:W-:Y:S01]  /*7f30*/  @!P2 IMAD.MOV R59, RZ, RZ, -R59 ;  /* 0x000000ffff3ba224 */ /* 0x000fe200078e0a3b */
[C---:B------:R-:W-:Y:S01]  /*7f40*/  ISETP.GT.U32.AND P2, PT, R5.reuse, R0, PT ;  /* 0x000000000500720c */ /* 0x040fe20003f44070 */
[----:B------:R-:W-:Y:S02]  /*7f50*/  IMAD R83, R5, R9, R83 ;  /* 0x0000000905537224 */ /* 0x000fe400078e0253 */
[----:B------:R-:W-:-:S04]  /*7f60*/  IMAD.HI.U32 R9, R2, R3, RZ ;  /* 0x0000000302097227 */ /* 0x000fc800078e00ff */
[----:B------:R-:W-:-:S04]  /*7f70*/  IMAD.HI.U32 R11, R2, R79, RZ ;  /* 0x0000004f020b7227 */ /* 0x000fc800078e00ff */
[----:B------:R-:W-:Y:S02]  /*7f80*/  IMAD.MOV R9, RZ, RZ, -R9 ;  /* 0x000000ffff097224 */ /* 0x000fe400078e0a09 */
[----:B------:R-:W-:Y:S02]  /*7f90*/  IMAD.MOV R11, RZ, RZ, -R11 ;  /* 0x000000ffff0b7224 */ /* 0x000fe400078e0a0b */
[----:B------:R-:W-:Y:S02]  /*7fa0*/  IMAD R3, R5, R9, R3 ;  /* 0x0000000905037224 */ /* 0x000fe400078e0203 */
[----:B------:R-:W-:Y:S01]  /*7fb0*/  @!P6 IMAD.IADD R67, R67, 0x1, -R5 ;  /* 0x000000014343e824 */ /* 0x000fe200078e0a05 */
[----:B------:R-:W-:Y:S01]  /*7fc0*/  ISETP.GE.AND P6, PT, R143, RZ, PT ;  /* 0x000000ff8f00720c */ /* 0x000fe20003fc6270 */
[C---:B------:R-:W-:Y:S02]  /*7fd0*/  IMAD R79, R5.reuse, R11, R79 ;  /* 0x0000000b054f7224 */ /* 0x040fe400078e024f */
[----:B------:R-:W-:Y:S01]  /*7fe0*/  @!P2 IMAD.IADD R0, R0, 0x1, -R5 ;  /* 0x000000010000a824 */ /* 0x000fe200078e0a05 */
[C---:B------:R-:W-:Y:S01]  /*7ff0*/  ISETP.GT.U32.AND P2, PT, R5.reuse, R3, PT ;  /* 0x000000030500720c */ /* 0x040fe20003f44070 */
[----:B------:R-:W-:Y:S01]  /*8000*/  @!P0 IMAD.MOV R67, RZ, RZ, -R67 ;  /* 0x000000ffff438224 */ /* 0x000fe200078e0a43 */
[----:B------:R-:W-:Y:S01]  /*8010*/  ISETP.GT.U32.AND P3, PT, R5, R79, PT ;  /* 0x0000004f0500720c */ /* 0x000fe20003f64070 */
[----:B------:R-:W-:Y:S01]  /*8020*/  @!P5 IMAD.IADD R71, R71, 0x1, -R5 ;  /* 0x000000014747d824 */ /* 0x000fe200078e0a05 */
[----:B------:R-:W-:Y:S01]  /*8030*/  ISETP.GT.U32.AND P0, PT, R5, R83, PT ;  /* 0x000000530500720c */ /* 0x000fe20003f04070 */
[----:B------:R-:W-:Y:S01]  /*8040*/  @!P1 IMAD.MOV R55, RZ, RZ, -R55 ;  /* 0x000000ffff379224 */ /* 0x000fe200078e0a37 */
[----:B------:R-:W-:Y:S01]  /*8050*/  ISETP.GE.AND P5, PT, R145, RZ, PT ;  /* 0x000000ff9100720c */ /* 0x000fe20003fa6270 */
[----:B------:R-:W-:Y:S01]  /*8060*/  @!P4 IMAD.MOV R63, RZ, RZ, -R63 ;  /* 0x000000ffff3fc224 */ /* 0x000fe200078e0a3f */
[----:B------:R-:W-:Y:S01]  /*8070*/  ISETP.GT.U32.AND P1, PT, R5, R71, PT ;  /* 0x000000470500720c */ /* 0x000fe20003f24070 */
[----:B------:R-:W-:Y:S01]  /*8080*/  IMAD.MOV.U32 R75, RZ, RZ, R0 ;  /* 0x000000ffff4b7224 */ /* 0x000fe200078e0000 */
[----:B------:R-:W-:Y:S01]  /*8090*/  ISETP.GE.AND P4, PT, R151, RZ, PT ;  /* 0x000000ff9700720c */ /* 0x000fe20003f86270 */
[----:B------:R-:W-:-:S02]  /*80a0*/  VIADD R151, R4, 0x66 ;  /* 0x0000006604977836 */ /* 0x000fc40000000000 */
[--C-:B------:R-:W-:Y:S02]  /*80b0*/  @!P2 IMAD.IADD R3, R3, 0x1, -R5.reuse ;  /* 0x000000010303a824 */ /* 0x100fe400078e0a05 */
[--C-:B------:R-:W-:Y:S01]  /*80c0*/  @!P3 IMAD.IADD R79, R79, 0x1, -R5.reuse ;  /* 0x000000014f4fb824 */ /* 0x100fe200078e0a05 */
[----:B------:R-:W-:Y:S01]  /*80d0*/  IABS R9, R151 ;  /* 0x0000009700097213 */ /* 0x000fe20000000000 */
[----:B------:R-:W-:Y:S01]  /*80e0*/  @!P0 IMAD.IADD R83, R83, 0x1, -R5 ;  /* 0x0000000153538824 */ /* 0x000fe200078e0a05 */
[----:B------:R-:W-:Y:S01]  /*80f0*/  ISETP.GE.AND P3, PT, R149, RZ, PT ;  /* 0x000000ff9500720c */ /* 0x000fe20003f66270 */
[----:B------:R-:W-:Y:S01]  /*8100*/  VIADD R149, R4, 0x64 ;  /* 0x0000006404957836 */ /* 0x000fe20000000000 */
[C---:B------:R-:W-:Y:S01]  /*8110*/  ISETP.GT.U32.AND P2, PT, R5.reuse, R3, PT ;  /* 0x000000030500720c */ /* 0x040fe20003f44070 */
[----:B------:R-:W-:Y:S01]  /*8120*/  @!P5 IMAD.MOV R75, RZ, RZ, -R75 ;  /* 0x000000ffff4bd224 */ /* 0x000fe200078e0a4b */
[----:B------:R-:W-:Y:S01]  /*8130*/  ISETP.GT.U32.AND P5, PT, R5, R83, PT ;  /* 0x000000530500720c */ /* 0x000fe20003fa4070 */
[----:B------:R-:W-:Y:S01]  /*8140*/  IMAD.HI.U32 R91, R2, R9, RZ ;  /* 0x00000009025b7227 */ /* 0x000fe200078e00ff */
[----:B------:R-:W-:-:S02]  /*8150*/  IABS R99, R149 ;  /* 0x0000009500637213 */ /* 0x000fc40000000000 */
[----:B------:R-:W-:Y:S01]  /*8160*/  ISETP.GE.AND P0, PT, R151, RZ, PT ;  /* 0x000000ff9700720c */ /* 0x000fe20003f06270 */
[----:B------:R-:W-:Y:S01]  /*8170*/  @!P1 IMAD.IADD R71, R71, 0x1, -R5 ;  /* 0x0000000147479824 */ /* 0x000fe200078e0a05 */
[----:B------:R-:W-:Y:S01]  /*8180*/  ISETP.GE.AND P1, PT, R147, RZ, PT ;  /* 0x000000ff9300720c */ /* 0x000fe20003f26270 */
[----:B------:R-:W-:Y:S02]  /*8190*/  VIADD R147, R4, 0x65 ;  /* 0x0000006504937836 */ /* 0x000fe40000000000 */
[----:B------:R-:W-:Y:S02]  /*81a0*/  IMAD.MOV R91, RZ, RZ, -R91 ;  /* 0x000000ffff5b7224 */ /* 0x000fe400078e0a5b */
[----:B------:R-:W-:Y:S01]  /*81b0*/  IMAD.HI.U32 R0, R2, R99, RZ ;  /* 0x0000006302007227 */ /* 0x000fe200078e00ff */
[----:B------:R-:W-:-:S03]  /*81c0*/  IABS R95, R147 ;  /* 0x00000093005f7213 */ /* 0x000fc60000000000 */
[----:B------:R-:W-:Y:S02]  /*81d0*/  IMAD R91, R5, R91, R9 ;  /* 0x0000005b055b7224 */ /* 0x000fe400078e0209 */
[----:B------:R-:W-:Y:S02]  /*81e0*/  IMAD.MOV R0, RZ, RZ, -R0 ;  /* 0x000000ffff007224 */ /* 0x000fe400078e0a00 */
[--C-:B------:R-:W-:Y:S01]  /*81f0*/  @!P2 IMAD.IADD R3, R3, 0x1, -R5.reuse ;  /* 0x000000010303a824 */ /* 0x100fe200078e0a05 */
[----:B------:R-:W-:Y:S01]  /*8200*/  ISETP.GE.AND P2, PT, R149, RZ, PT ;  /* 0x000000ff9500720c */ /* 0x000fe20003f46270 */
[----:B------:R-:W-:Y:S01]  /*8210*/  @!P5 IMAD.IADD R83, R83, 0x1, -R5 ;  /* 0x000000015353d824 */ /* 0x000fe200078e0a05 */
[C---:B------:R-:W-:Y:S01]  /*8220*/  ISETP.GT.U32.AND P5, PT, R5.reuse, R91, PT ;  /* 0x0000005b0500720c */ /* 0x040fe20003fa4070 */
[----:B------:R-:W-:Y:S01]  /*8230*/  @!P6 IMAD.MOV R71, RZ, RZ, -R71 ;  /* 0x000000ffff47e224 */ /* 0x000fe200078e0a47 */
[----:B------:R-:W-:Y:S01]  /*8240*/  ISETP.GT.U32.AND P6, PT, R5, R79, PT ;  /* 0x0000004f0500720c */ /* 0x000fe20003fc4070 */
[----:B------:R-:W-:-:S04]  /*8250*/  IMAD.HI.U32 R9, R2, R95, RZ ;  /* 0x0000005f02097227 */ /* 0x000fc800078e00ff */
[C---:B------:R-:W-:Y:S02]  /*8260*/  IMAD R99, R5.reuse, R0, R99 ;  /* 0x0000000005637224 */ /* 0x040fe400078e0263 */
[----:B------:R-:W-:Y:S02]  /*8270*/  IMAD.MOV.U32 R87, RZ, RZ, R3 ;  /* 0x000000ffff577224 */ /* 0x000fe400078e0003 */
[----:B------:R-:W-:Y:S02]  /*8280*/  IMAD.MOV R9, RZ, RZ, -R9 ;  /* 0x000000ffff097224 */ /* 0x000fe400078e0a09 */
[----:B------:R-:W-:Y:S01]  /*8290*/  @!P3 IMAD.MOV R87, RZ, RZ, -R87 ;  /* 0x000000ffff57b224 */ /* 0x000fe200078e0a57 */
[----:B------:R-:W-:Y:S01]  /*82a0*/  ISETP.GT.U32.AND P3, PT, R5, R99, PT ;  /* 0x000000630500720c */ /* 0x000fe20003f64070 */
[C---:B------:R-:W-:Y:S02]  /*82b0*/  VIADD R143, R4.reuse, 0x62 ;  /* 0x00000062048f7836 */ /* 0x040fe40000000000 */
[----:B------:R-:W-:-:S02]  /*82c0*/  VIADD R151, R4, 0x63 ;  /* 0x0000006304977836 */ /* 0x000fc40000000000 */
[----:B------:R-:W-:Y:S01]  /*82d0*/  IMAD R95, R5, R9, R95 ;  /* 0x00000009055f7224 */ /* 0x000fe200078e025f */
[----:B------:R-:W-:Y:S01]  /*82e0*/  IABS R106, R143 ;  /* 0x0000008f006a7213 */ /* 0x000fe20000000000 */
[----:B------:R-:W-:Y:S01]  /*82f0*/  @!P5 IMAD.IADD R91, R91, 0x1, -R5 ;  /* 0x000000015b5bd824 */ /* 0x000fe200078e0a05 */
[----:B------:R-:W-:Y:S01]  /*8300*/  IABS R103, R151 ;  /* 0x0000009700677213 */ /* 0x000fe20000000000 */
[----:B------:R-:W-:Y:S01]  /*8310*/  @!P1 IMAD.MOV R83, RZ, RZ, -R83 ;  /* 0x000000ffff539224 */ /* 0x000fe200078e0a53 */
[----:B------:R-:W-:Y:S01]  /*8320*/  ISETP.GT.U32.AND P5, PT, R5, R95, PT ;  /* 0x0000005f0500720c */ /* 0x000fe20003fa4070 */
[C---:B------:R-:W-:Y:S01]  /*8330*/  VIADD R145, R4.reuse, 0x61 ;  /* 0x0000006104917836 */ /* 0x040fe20000000000 */
[----:B------:R-:W-:Y:S01]  /*8340*/  ISETP.GE.AND P1, PT, R151, RZ, PT ;  /* 0x000000ff9700720c */ /* 0x000fe20003f26270 */
[----:B------:R-:W-:Y:S01]  /*8350*/  @!P6 IMAD.IADD R79, R79, 0x1, -R5 ;  /* 0x000000014f4fe824 */ /* 0x000fe200078e0a05 */
[----:B------:R-:W-:Y:S01]  /*8360*/  ISETP.GE.AND P6, PT, R147, RZ, PT ;  /* 0x000000ff9300720c */ /* 0x000fe20003fc6270 */
[----:B------:R-:W-:Y:S01]  /*8370*/  VIADD R151, R4, 0x60 ;  /* 0x0000006004977836 */ /* 0x000fe20000000000 */
[----:B------:R-:W-:Y:S01]  /*8380*/  IABS R110, R145 ;  /* 0x00000091006e7213 */ /* 0x000fe20000000000 */
[----:B------:R-:W-:-:S03]  /*8390*/  IMAD.HI.U32 R9, R2, R106, RZ ;  /* 0x0000006a02097227 */ /* 0x000fc600078e00ff */
[----:B------:R-:W-:Y:S01]  /*83a0*/  IABS R114, R151 ;  /* 0x0000009700727213 */ /* 0x000fe20000000000 */
[----:B------:R-:W-:Y:S01]  /*83b0*/  @!P4 IMAD.MOV R79, RZ, RZ, -R79 ;  /* 0x000000ffff4fc224 */ /* 0x000fe200078e0a4f */
[----:B------:R-:W-:Y:S01]  /*83c0*/  ISETP.GT.U32.AND P4, PT, R5, R91, PT ;  /* 0x0000005b0500720c */ /* 0x000fe20003f84070 */
[----:B------:R-:W-:Y:S02]  /*83d0*/  @!P3 IMAD.IADD R99, R99, 0x1, -R5 ;  /* 0x000000016363b824 */ /* 0x000fe400078e0a05 */
[----:B------:R-:W-:Y:S02]  /*83e0*/  IMAD.MOV R9, RZ, RZ, -R9 ;  /* 0x000000ffff097224 */ /* 0x000fe400078e0a09 */
[----:B------:R-:W-:Y:S01]  /*83f0*/  IMAD.HI.U32 R3, R2, R110, RZ ;  /* 0x0000006e02037227 */ /* 0x000fe200078e00ff */
[----:B------:R-:W-:-:S03]  /*8400*/  ISETP.GT.U32.AND P3, PT, R5, R99, PT ;  /* 0x000000630500720c */ /* 0x000fc60003f64070 */
[----:B------:R-:W-:Y:S02]  /*8410*/  IMAD R106, R5, R9, R106 ;  /* 0x00000009056a7224 */ /* 0x000fe400078e026a */
[----:B------:R-:W-:-:S04]  /*8420*/  IMAD.HI.U32 R9, R2, R114, RZ ;  /* 0x0000007202097227 */ /* 0x000fc800078e00ff */
[----:B------:R-:W-:Y:S02]  /*8430*/  @!P5 IMAD.IADD R95, R95, 0x1, -R5 ;  /* 0x000000015f5fd824 */ /* 0x000fe400078e0a05 */
[----:B------:R-:W-:Y:S02]  /*8440*/  IMAD.MOV R11, RZ, RZ, -R3 ;  /* 0x000000ffff0b7224 */ /* 0x000fe400078e0a03 */
[----:B------:R-:W-:Y:S01]  /*8450*/  IMAD.MOV R3, RZ, RZ, -R9 ;  /* 0x000000ffff037224 */ /* 0x000fe200078e0a09 */
[----:B------:R-:W-:Y:S01]  /*8460*/  ISETP.GT.U32.AND P5, PT, R5, R95, PT ;  /* 0x0000005f0500720c */ /* 0x000fe20003fa4070 */
[----:B------:R-:W-:Y:S02]  /*8470*/  @!P4 IMAD.IADD R91, R91, 0x1, -R5 ;  /* 0x000000015b5bc824 */ /* 0x000fe400078e0a05 */
[----:B------:R-:W-:Y:S02]  /*8480*/  IMAD R114, R5, R3, R114 ;  /* 0x0000000305727224 */ /* 0x000fe400078e0272 */
[----:B------:R-:W-:-:S04]  /*8490*/  IMAD.HI.U32 R0, R2, R103, RZ ;  /* 0x0000006702007227 */ /* 0x000fc800078e00ff */
[----:B------:R-:W-:Y:S01]  /*84a0*/  @!P0 IMAD.MOV R91, RZ, RZ, -R91 ;  /* 0x000000ffff5b8224 */ /* 0x000fe200078e0a5b */
[----:B------:R-:W-:Y:S01]  /*84b0*/  ISETP.GT.U32.AND P0, PT, R5, R106, PT ;  /* 0x0000006a0500720c */ /* 0x000fe20003f04070 */
[----:B------:R-:W-:Y:S01]  /*84c0*/  @!P3 IMAD.IADD R99, R99, 0x1, -R5 ;  /* 0x000000016363b824 */ /* 0x000fe200078e0a05 */
[C---:B------:R-:W-:Y:S01]  /*84d0*/  ISETP.GT.U32.AND P3, PT, R5.reuse, R114, PT ;  /* 0x000000720500720c */ /* 0x040fe20003f64070 */
[----:B------:R-:W-:Y:S02]  /*84e0*/  IMAD.MOV R0, RZ, RZ, -R0 ;  /* 0x000000ffff007224 */ /* 0x000fe400078e0a00 */
[C---:B------:R-:W-:Y:S02]  /*84f0*/  VIADD R147, R4.reuse, 0x5f ;  /* 0x0000005f04937836 */ /* 0x040fe40000000000 */
[C---:B------:R-:W-:Y:S02]  /*8500*/  IMAD R110, R5.reuse, R11, R110 ;  /* 0x0000000b056e7224 */ /* 0x040fe400078e026e */
[----:B------:R-:W-:Y:S01]  /*8510*/  IMAD R103, R5, R0, R103 ;  /* 0x0000000005677224 */ /* 0x000fe200078e0267 */
[----:B------:R-:W-:Y:S01]  /*8520*/  IABS R0, R147 ;  /* 0x0000009300007213 */ /* 0x000fe20000000000 */
[----:B------:R-:W-:Y:S01]  /*8530*/  @!P5 IMAD.IADD R95, R95, 0x1, -R5 ;  /* 0x000000015f5fd824 */ /* 0x000fe200078e0a05 */
[C---:B------:R-:W-:Y:S01]  /*8540*/  ISETP.GT.U32.AND P5, PT, R5.reuse, R110, PT ;  /* 0x0000006e0500720c */ /* 0x040fe20003fa4070 */
[----:B------:R-:W-:Y:S01]  /*8550*/  VIADD R149, R4, 0x5e ;  /* 0x0000005e04957836 */ /* 0x000fe20000000000 */
[----:B------:R-:W-:Y:S01]  /*8560*/  ISETP.GT.U32.AND P4, PT, R5, R103, PT ;  /* 0x000000670500720c */ /* 0x000fe20003f84070 */
[----:B------:R-:W-:-:S03]  /*8570*/  IMAD.HI.U32 R3, R2, R0, RZ ;  /* 0x0000000002037227 */ /* 0x000fc600078e00ff */
[----:B------:R-:W-:Y:S01]  /*8580*/  IABS R122, R149 ;  /* 0x00000095007a7213 */ /* 0x000fe20000000000 */
[--C-:B------:R-:W-:Y:S02]  /*8590*/  @!P0 IMAD.IADD R106, R106, 0x1, -R5.reuse ;  /* 0x000000016a6a8824 */ /* 0x100fe400078e0a05 */
[----:B------:R-:W-:Y:S02]  /*85a0*/  @!P3 IMAD.IADD R114, R114, 0x1, -R5 ;  /* 0x000000017272b824 */ /* 0x000fe400078e0a05 */
[----:B------:R-:W-:Y:S01]  /*85b0*/  IMAD.MOV R3, RZ, RZ, -R3 ;  /* 0x000000ffff037224 */ /* 0x000fe200078e0a03 */
[C---:B------:R-:W-:Y:S01]  /*85c0*/  ISETP.GT.U32.AND P0, PT, R5.reuse, R106, PT ;  /* 0x0000006a0500720c */ /* 0x040fe20003f04070 */
[----:B------:R-:W-:Y:S01]  /*85d0*/  @!P2 IMAD.MOV R99, RZ, RZ, -R99 ;  /* 0x000000ffff63a224 */ /* 0x000fe200078e0a63 */
[C---:B------:R-:W-:Y:S01]  /*85e0*/  ISETP.GT.U32.AND P2, PT, R5.reuse, R114, PT ;  /* 0x000000720500720c */ /* 0x040fe20003f44070 */
[----:B------:R-:W-:Y:S02]  /*85f0*/  IMAD R118, R5, R3, R0 ;  /* 0x0000000305767224 */ /* 0x000fe400078e0200 */
[----:B------:R-:W-:-:S04]  /*8600*/  IMAD.HI.U32 R3, R2, R122, RZ ;  /* 0x0000007a02037227 */ /* 0x000fc800078e00ff */
[----:B------:R-:W-:Y:S01]  /*8610*/  @!P5 IMAD.IADD R110, R110, 0x1, -R5 ;  /* 0x000000016e6ed824 */ /* 0x000fe200078e0a05 */
[----:B------:R-:W-:Y:S01]  /*8620*/  ISETP.GE.AND P5, PT, R151, RZ, PT ;  /* 0x000000ff9700720c */ /* 0x000fe20003fa6270 */
[----:B------:R-:W-:Y:S02]  /*8630*/  IMAD.MOV R3, RZ, RZ, -R3 ;  /* 0x000000ffff037224 */ /* 0x000fe400078e0a03 */
[--C-:B------:R-:W-:Y:S01]  /*8640*/  @!P0 IMAD.IADD R106, R106, 0x1, -R5.reuse ;  /* 0x000000016a6a8824 */ /* 0x100fe200078e0a05 */
[C---:B------:R-:W-:Y:S01]  /*8650*/  ISETP.GT.U32.AND P3, PT, R5.reuse, R110, PT ;  /* 0x0000006e0500720c */ /* 0x040fe20003f64070 */
[C---:B------:R-:W-:Y:S01]  /*8660*/  IMAD R122, R5.reuse, R3, R122 ;  /* 0x00000003057a7224 */ /* 0x040fe200078e027a */
[C---:B------:R-:W-:Y:S01]  /*8670*/  ISETP.GT.U32.AND P0, PT, R5.reuse, R118, PT ;  /* 0x000000760500720c */ /* 0x040fe20003f04070 */
[--C-:B------:R-:W-:Y:S02]  /*8680*/  @!P2 IMAD.IADD R114, R114, 0x1, -R5.reuse ;  /* 0x000000017272a824 */ /* 0x100fe400078e0a05 */
[----:B------:R-:W-:Y:S01]  /*8690*/  VIADD R151, R4, 0x5d ;  /* 0x0000005d04977836 */ /* 0x000fe20000000000 */
[----:B------:R-:W-:Y:S01]  /*86a0*/  ISETP.GT.U32.AND P2, PT, R5, R122, PT ;  /* 0x0000007a0500720c */ /* 0x000fe20003f44070 */
[----:B------:R-:W-:-:S02]  /*86b0*/  @!P4 IMAD.IADD R103, R103, 0x1, -R5 ;  /* 0x000000016767c824 */ /* 0x000fc400078e0a05 */
[----:B------:R-:W-:Y:S01]  /*86c0*/  @!P6 IMAD.MOV R95, RZ, RZ, -R95 ;  /* 0x000000ffff5fe224 */ /* 0x000fe200078e0a5f */
[----:B------:R-:W-:Y:S01]  /*86d0*/  IABS R0, R151 ;  /* 0x0000009700007213 */ /* 0x000fe20000000000 */
[----:B------:R-:W-:Y:S01]  /*86e0*/  @!P5 IMAD.MOV R114, RZ, RZ, -R114 ;  /* 0x000000ffff72d224 */ /* 0x000fe200078e0a72 */
[----:B------:R-:W-:Y:S01]  /*86f0*/  ISETP.GT.U32.AND P4, PT, R5, R103, PT ;  /* 0x000000670500720c */ /* 0x000fe20003f84070 */
[----:B------:R-:W-:Y:S01]  /*8700*/  @!P3 IMAD.IADD R110, R110, 0x1, -R5 ;  /* 0x000000016e6eb824 */ /* 0x000fe200078e0a05 */
[----:B------:R-:W-:Y:S01]  /*8710*/  ISETP.GE.AND P3, PT, R151, RZ, PT ;  /* 0x000000ff9700720c */ /* 0x000fe20003f66270 */
[----:B------:R-:W-:Y:S01]  /*8720*/  VIADD R151, R4, 0x5c ;  /* 0x0000005c04977836 */ /* 0x000fe20000000000 */
[----:B------:R-:W-:Y:S01]  /*8730*/  ISETP.GE.AND P6, PT, R143, RZ, PT ;  /* 0x000000ff8f00720c */ /* 0x000fe20003fc6270 */
[----:B------:R-:W-:-:S03]  /*8740*/  IMAD.HI.U32 R3, R2, R0, RZ ;  /* 0x0000000002037227 */ /* 0x000fc600078e00ff */
[----:B------:R-:W-:Y:S01]  /*8750*/  IABS R130, R151 ;  /* 0x0000009700827213 */ /* 0x000fe20000000000 */
[--C-:B------:R-:W-:Y:S02]  /*8760*/  @!P0 IMAD.IADD R118, R118, 0x1, -R5.reuse ;  /* 0x0000000176768824 */ /* 0x100fe400078e0a05 */
[----:B------:R-:W-:Y:S02]  /*8770*/  @!P2 IMAD.IADD R122, R122, 0x1, -R5 ;  /* 0x000000017a7aa824 */ /* 0x000fe400078e0a05 */
[----:B------:R-:W-:Y:S01]  /*8780*/  IMAD.MOV R3, RZ, RZ, -R3 ;  /* 0x000000ffff037224 */ /* 0x000fe200078e0a03 */
[----:B------:R-:W-:Y:S01]  /*8790*/  ISETP.GT.U32.AND P0, PT, R5, R118, PT ;  /* 0x000000760500720c */ /* 0x000fe20003f04070 */
[----:B------:R-:W-:Y:S01]  /*87a0*/  @!P4 IMAD.IADD R103, R103, 0x1, -R5 ;  /* 0x000000016767c824 */ /* 0x000fe200078e0a05 */
[C---:B------:R-:W-:Y:S01]  /*87b0*/  ISETP.GT.U32.AND P2, PT, R5.reuse, R122, PT ;  /* 0x0000007a0500720c */ /* 0x040fe20003f44070 */
[----:B------:R-:W-:Y:S01]  /*87c0*/  IMAD R126, R5, R3, R0 ;  /* 0x00000003057e7224 */ /* 0x000fe200078e0200 */
[----:B------:R-:W-:Y:S01]  /*87d0*/  ISETP.GE.AND P4, PT, R145, RZ, PT ;  /* 0x000000ff9100720c */ /* 0x000fe20003f86270 */
[----:B------:R-:W-:-:S04]  /*87e0*/  IMAD.HI.U32 R0, R2, R130, RZ ;  /* 0x0000008202007227 */ /* 0x000fc800078e00ff */
[----:B------:R-:W-:Y:S02]  /*87f0*/  IMAD.MOV R0, RZ, RZ, -R0 ;  /* 0x000000ffff007224 */ /* 0x000fe400078e0a00 */
[----:B------:R-:W-:Y:S01]  /*8800*/  @!P1 IMAD.MOV R103, RZ, RZ, -R103 ;  /* 0x000000ffff679224 */ /* 0x000fe200078e0a67 */
[----:B------:R-:W-:Y:S01]  /*8810*/  ISETP.GE.AND P1, PT, R147, RZ, PT ;  /* 0x000000ff9300720c */ /* 0x000fe20003f26270 */
[C---:B------:R-:W-:Y:S02]  /*8820*/  IMAD R130, R5.reuse, R0, R130 ;  /* 0x0000000005827224 */ /* 0x040fe400078e0282 */
[--C-:B------:R-:W-:Y:S01]  /*8830*/  @!P0 IMAD.IADD R118, R118, 0x1, -R5.reuse ;  /* 0x0000000176768824 */ /* 0x100fe200078e0a05 */
[C---:B------:R-:W-:Y:S01]  /*8840*/  ISETP.GT.U32.AND P0, PT, R5.reuse, R126, PT ;  /* 0x0000007e0500720c */ /* 0x040fe20003f04070 */
[----:B------:R-:W-:Y:S01]  /*8850*/  @!P2 IMAD.IADD R122, R122, 0x1, -R5 ;  /* 0x000000017a7aa824 */ /* 0x000fe200078e0a05 */
[----:B------:R-:W-:Y:S01]  /*8860*/  ISETP.GT.U32.AND P2, PT, R5, R130, PT ;  /* 0x000000820500720c */ /* 0x000fe20003f44070 */
[----:B------:R-:W-:-:S02]  /*8870*/  VIADD R147, R4, 0x59 ;  /* 0x0000005904937836 */ /* 0x000fc40000000000 */
[----:B------:R-:W-:Y:S01]  /*8880*/  @!P4 IMAD.MOV R110, RZ, RZ, -R110 ;  /* 0x000000ffff6ec224 */ /* 0x000fe200078e0a6e */
[----:B------:R-:W-:Y:S01]  /*8890*/  ISETP.GE.AND P4, PT, R151, RZ, PT ;  /* 0x000000ff9700720c */ /* 0x000fe20003f86270 */
[----:B------:R-:W-:Y:S01]  /*88a0*/  @!P6 IMAD.MOV R106, RZ, RZ, -R106 ;  /* 0x000000ffff6ae224 */ /* 0x000fe200078e0a6a */
[----:B------:R-:W-:Y:S01]  /*88b0*/  IABS R141, R147 ;  /* 0x00000093008d7213 */ /* 0x000fe20000000000 */
[C---:B------:R-:W-:Y:S01]  /*88c0*/  VIADD R151, R4.reuse, 0x5b ;  /* 0x0000005b04977836 */ /* 0x040fe20000000000 */
[----:B------:R-:W-:Y:S01]  /*88d0*/  ISETP.GE.AND P6, PT, R149, RZ, PT ;  /* 0x000000ff9500720c */ /* 0x000fe20003fc6270 */
[----:B------:R-:W-:Y:S02]  /*88e0*/  VIADD R143, R4, 0x58 ;  /* 0x00000058048f7836 */ /* 0x000fe40000000000 */
[----:B------:R-:W-:Y:S01]  /*88f0*/  IMAD.HI.U32 R3, R2, R141, RZ ;  /* 0x0000008d02037227 */ /* 0x000fe200078e00ff */
[----:B------:R-:W-:Y:S02]  /*8900*/  IABS R134, R151 ;  /* 0x0000009700867213 */ /* 0x000fe40000000000 */
[----:B------:R-:W-:Y:S01]  /*8910*/  IABS R145, R143 ;  /* 0x0000008f00917213 */ /* 0x000fe20000000000 */
[--C-:B------:R-:W-:Y:S01]  /*8920*/  @!P0 IMAD.IADD R126, R126, 0x1, -R5.reuse ;  /* 0x000000017e7e8824 */ /* 0x100fe200078e0a05 */
[----:B------:R-:W-:Y:S01]  /*8930*/  ISETP.GE.AND P5, PT, R151, RZ, PT ;  /* 0x000000ff9700720c */ /* 0x000fe20003fa6270 */
[----:B------:R-:W-:-:S02]  /*8940*/  @!P2 IMAD.IADD R130, R130, 0x1, -R5 ;  /* 0x000000018282a824 */ /* 0x000fc400078e0a05 */
[----:B------:R-:W-:Y:S01]  /*8950*/  IMAD.MOV R3, RZ, RZ, -R3 ;  /* 0x000000ffff037224 */ /* 0x000fe200078e0a03 */
[C---:B------:R-:W-:Y:S01]  /*8960*/  ISETP.GT.U32.AND P0, PT, R5.reuse, R126, PT ;  /* 0x0000007e0500720c */ /* 0x040fe20003f04070 */
[----:B------:R-:W-:Y:S01]  /*8970*/  IMAD.HI.U32 R11, R2, R134, RZ ;  /* 0x00000086020b7227 */ /* 0x000fe200078e00ff */
[----:B------:R-:W-:-:S03]  /*8980*/  ISETP.GT.U32.AND P2, PT, R5, R130, PT ;  /* 0x000000820500720c */ /* 0x000fc60003f44070 */
[----:B------:R-:W-:-:S04]  /*8990*/  IMAD.HI.U32 R0, R2, R145, RZ ;  /* 0x0000009102007227 */ /* 0x000fc800078e00ff */
[----:B------:R-:W-:Y:S02]  /*89a0*/  IMAD R141, R5, R3, R141 ;  /* 0x00000003058d7224 */ /* 0x000fe400078e028d */
[----:B------:R-:W-:-:S04]  /*89b0*/  IMAD.HI.U32 R9, R2, R137, RZ ;  /* 0x0000008902097227 */ /* 0x000fc800078e00ff */
[----:B------:R-:W-:Y:S02]  /*89c0*/  IMAD.MOV R11, RZ, RZ, -R11 ;  /* 0x000000ffff0b7224 */ /* 0x000fe400078e0a0b */
[----:B------:R-:W-:Y:S02]  /*89d0*/  IMAD.MOV R0, RZ, RZ, -R0 ;  /* 0x000000ffff007224 */ /* 0x000fe400078e0a00 */
[----:B------:R-:W-:Y:S01]  /*89e0*/  @!P6 IMAD.MOV R122, RZ, RZ, -R122 ;  /* 0x000000ffff7ae224 */ /* 0x000fe200078e0a7a */
[C---:B------:R-:W-:Y:S01]  /*89f0*/  ISETP.GT.U32.AND P6, PT, R5.reuse, R141, PT ;  /* 0x0000008d0500720c */ /* 0x040fe20003fc4070 */
[----:B------:R-:W-:Y:S02]  /*8a00*/  VIADD R151, R4, 0x57 ;  /* 0x0000005704977836 */ /* 0x000fe40000000000 */
[----:B------:R-:W-:Y:S02]  /*8a10*/  IMAD.MOV R9, RZ, RZ, -R9 ;  /* 0x000000ffff097224 */ /* 0x000fe400078e0a09 */
[C---:B------:R-:W-:Y:S01]  /*8a20*/  IMAD R134, R5.reuse, R11, R134 ;  /* 0x0000000b05867224 */ /* 0x040fe200078e0286 */
[----:B------:R-:W-:Y:S01]  /*8a30*/  IABS R149, R151 ;  /* 0x0000009700957213 */ /* 0x000fe20000000000 */
[----:B------:R-:W-:-:S02]  /*8a40*/  IMAD R145, R5, R0, R145 ;  /* 0x0000000005917224 */ /* 0x000fc400078e0291 */
[C---:B------:R-:W-:Y:S02]  /*8a50*/  IMAD R137, R5.reuse, R9, R137 ;  /* 0x0000000905897224 */ /* 0x040fe400078e0289 */
[--C-:B------:R-:W-:Y:S01]  /*8a60*/  @!P0 IMAD.IADD R126, R126, 0x1, -R5.reuse ;  /* 0x000000017e7e8824 */ /* 0x100fe200078e0a05 */
[C---:B------:R-:W-:Y:S01]  /*8a70*/  ISETP.GT.U32.AND P0, PT, R5.reuse, R134, PT ;  /* 0x000000860500720c */ /* 0x040fe20003f04070 */
[----:B------:R-:W-:Y:S01]  /*8a80*/  @!P2 IMAD.IADD R130, R130, 0x1, -R5 ;  /* 0x000000018282a824 */ /* 0x000fe200078e0a05 */
[----:B------:R-:W-:Y:S01]  /*8a90*/  ISETP.GT.U32.AND P2, PT, R5, R145, PT ;  /* 0x000000910500720c */ /* 0x000fe20003f44070 */
[----:B------:R-:W-:-:S04]  /*8aa0*/  IMAD.HI.U32 R0, R2, R149, RZ ;  /* 0x0000009502007227 */ /* 0x000fc800078e00ff */
[----:B------:R-:W-:Y:S01]  /*8ab0*/  @!P1 IMAD.MOV R118, RZ, RZ, -R118 ;  /* 0x000000ffff769224 */ /* 0x000fe200078e0a76 */
[----:B------:R-:W-:Y:S01]  /*8ac0*/  ISETP.GT.U32.AND P1, PT, R5, R137, PT ;  /* 0x000000890500720c */ /* 0x000fe20003f24070 */
[----:B------:R-:W-:Y:S02]  /*8ad0*/  @!P6 IMAD.IADD R141, R141, 0x1, -R5 ;  /* 0x000000018d8de824 */ /* 0x000fe400078e0a05 */
[----:B------:R-:W-:Y:S02]  /*8ae0*/  IMAD.MOV R0, RZ, RZ, -R0 ;  /* 0x000000ffff007224 */ /* 0x000fe400078e0a00 */
[----:B------:R-:W-:Y:S01]  /*8af0*/  @!P4 IMAD.MOV R130, RZ, RZ, -R130 ;  /* 0x000000ffff82c224 */ /* 0x000fe200078e0a82 */
[C---:B------:R-:W-:Y:S01]  /*8b00*/  ISETP.GT.U32.AND P4, PT, R5.reuse, R141, PT ;  /* 0x0000008d0500720c */ /* 0x040fe20003f84070 */
[----:B------:R-:W-:Y:S02]  /*8b10*/  IMAD R149, R5, R0, R149 ;  /* 0x0000000005957224 */ /* 0x000fe400078e0295 */
[----:B------:R-:W-:-:S04]  /*8b20*/  IMAD.HI.U32 R0, R2, R153, RZ ;  /* 0x0000009902007227 */ /* 0x000fc800078e00ff */
[--C-:B------:R-:W-:Y:S01]  /*8b30*/  @!P0 IMAD.IADD R134, R134, 0x1, -R5.reuse ;  /* 0x0000000186868824 */ /* 0x100fe200078e0a05 */
[----:B------:R-:W-:Y:S01]  /*8b40*/  ISETP.GE.AND P0, PT, R147, RZ, PT ;  /* 0x000000ff9300720c */ /* 0x000fe20003f06270 */
[--C-:B------:R-:W-:Y:S02]  /*8b50*/  @!P2 IMAD.IADD R145, R145, 0x1, -R5.reuse ;  /* 0x000000019191a824 */ /* 0x100fe400078e0a05 */
[----:B------:R-:W-:Y:S02]  /*8b60*/  IMAD.MOV R0, RZ, RZ, -R0 ;  /* 0x000000ffff007224 */ /* 0x000fe400078e0a00 */
[----:B------:R-:W-:Y:S01]  /*8b70*/  @!P1 IMAD.IADD R137, R137, 0x1, -R5 ;  /* 0x0000000189899824 */ /* 0x000fe200078e0a05 */
[C---:B------:R-:W-:Y:S01]  /*8b80*/  ISETP.GT.U32.AND P1, PT, R5.reuse, R134, PT ;  /* 0x000000860500720c */ /* 0x040fe20003f24070 */
[C---:B------:R-:W-:Y:S01]  /*8b90*/  IMAD R153, R5.reuse, R0, R153 ;  /* 0x0000000005997224 */ /* 0x040fe200078e0299 */
[----:B------:R-:W-:Y:S01]  /*8ba0*/  ISETP.GT.U32.AND P2, PT, R5, R145, PT ;  /* 0x000000910500720c */ /* 0x000fe20003f44070 */
[----:B------:R-:W-:Y:S01]  /*8bb0*/  @!P4 IMAD.IADD R141, R141, 0x1, -R5 ;  /* 0x000000018d8dc824 */ /* 0x000fe200078e0a05 */
[C---:B------:R-:W-:Y:S01]  /*8bc0*/  ISETP.GT.U32.AND P6, PT, R5.reuse, R137, PT ;  /* 0x000000890500720c */ /* 0x040fe20003fc4070 */
[C---:B------:R-:W-:Y:S01]  /*8bd0*/  VIADD R147, R4.reuse, 0x54 ;  /* 0x0000005404937836 */ /* 0x040fe20000000000 */
[----:B------:R-:W-:Y:S01]  /*8be0*/  ISETP.GT.U32.AND P4, PT, R5, R153, PT ;  /* 0x000000990500720c */ /* 0x000fe20003f84070 */
[----:B------:R-:W-:Y:S01]  /*8bf0*/  @!P3 IMAD.MOV R126, RZ, RZ, -R126 ;  /* 0x000000ffff7eb224 */ /* 0x000fe200078e0a7e */
[----:B------:R-:W-:Y:S01]  /*8c00*/  ISETP.GE.AND P3, PT, R139, RZ, PT ;  /* 0x000000ff8b00720c */ /* 0x000fe20003f66270 */
[----:B------:R-:W-:Y:S01]  /*8c10*/  VIADD R139, R4, 0x55 ;  /* 0x00000055048b7836 */ /* 0x000fe20000000000 */
[----:B------:R-:W-:Y:S01]  /*8c20*/  IABS R161, R147 ;  /* 0x0000009300a17213 */ /* 0x000fe20000000000 */
[----:B------:R-:W-:-:S02]  /*8c30*/  @!P0 IMAD.MOV R141, RZ, RZ, -R141 ;  /* 0x000000ffff8d8224 */ /* 0x000fc400078e0a8d */
[--C-:B------:R-:W-:Y:S01]  /*8c40*/  @!P1 IMAD.IADD R134, R134, 0x1, -R5.reuse ;  /* 0x0000000186869824 */ /* 0x100fe200078e0a05 */
[----:B------:R-:W-:Y:S01]  /*8c50*/  ISETP.GT.U32.AND P1, PT, R5, R149, PT ;  /* 0x000000950500720c */ /* 0x000fe20003f24070 */
[----:B------:R-:W-:Y:S01]  /*8c60*/  @!P2 IMAD.IADD R145, R145, 0x1, -R5 ;  /* 0x000000019191a824 */ /* 0x000fe200078e0a05 */
[----:B------:R-:W-:Y:S01]  /*8c70*/  ISETP.GE.AND P2, PT, R151, RZ, PT ;  /* 0x000000ff9700720c */ /* 0x000fe20003f46270 */
[----:B------:R-:W-:Y:S01]  /*8c80*/  VIADD R151, R4, 0x53 ;  /* 0x0000005304977836 */ /* 0x000fe20000000000 */
[----:B------:R-:W-:Y:S01]  /*8c90*/  IABS R157, R139 ;  /* 0x0000008b009d7213 */ /* 0x000fe20000000000 */
[----:B------:R-:W-:-:S03]  /*8ca0*/  IMAD.HI.U32 R0, R2, R161, RZ ;  /* 0x000000a102007227 */ /* 0x000fc600078e00ff */
[----:B------:R-:W-:Y:S01]  /*8cb0*/  IABS R165, R151 ;  /* 0x0000009700a57213 */ /* 0x000fe20000000000 */
[----:B------:R-:W-:Y:S02]  /*8cc0*/  @!P4 IMAD.IADD R153, R153, 0x1, -R5 ;  /* 0x000000019999c824 */ /* 0x000fe400078e0a05 */
[----:B------:R-:W-:Y:S02]  /*8cd0*/  IMAD.MOV R0, RZ, RZ, -R0 ;  /* 0x000000ffff007224 */ /* 0x000fe400078e0a00 */
[----:B------:R-:W-:Y:S01]  /*8ce0*/  @!P5 IMAD.MOV R134, RZ, RZ, -R134 ;  /* 0x000000ffff86d224 */ /* 0x000fe200078e0a86 */
[C---:B------:R-:W-:Y:S01]  /*8cf0*/  ISETP.GT.U32.AND P5, PT, R5.reuse, R153, PT ;  /* 0x000000990500720c */ /* 0x040fe20003fa4070 */
[----:B------:R-:W-:Y:S02]  /*8d00*/  IMAD R161, R5, R0, R161 ;  /* 0x0000000005a17224 */ /* 0x000fe400078e02a1 */
[----:B------:R-:W-:-:S03]  /*8d10*/  IMAD.HI.U32 R0, R2, R165, RZ ;  /* 0x000000a502007227 */ /* 0x000fc600078e00ff */
[----:B------:R-:W-:Y:S01]  /*8d20*/  ISETP.GT.U32.AND P0, PT, R5, R161, PT ;  /* 0x000000a10500720c */ /* 0x000fe20003f04070 */
[----:B------:R-:W-:Y:S01]  /*8d30*/  @!P1 IMAD.IADD R149, R149, 0x1, -R5 ;  /* 0x0000000195959824 */ /* 0x000fe200078e0a05 */
[----:B------:R-:W-:Y:S01]  /*8d40*/  ISETP.GE.AND P1, PT, R132, RZ, PT ;  /* 0x000000ff8400720c */ /* 0x000fe20003f26270 */
[----:B------:R-:W-:-:S03]  /*8d50*/  IMAD.HI.U32 R3, R2, R157, RZ ;  /* 0x0000009d02037227 */ /* 0x000fc600078e00ff */
[C---:B------:R-:W-:Y:S01]  /*8d60*/  ISETP.GT.U32.AND P4, PT, R5.reuse, R149, PT ;  /* 0x000000950500720c */ /* 0x040fe20003f84070 */
[----:B------:R-:W-:Y:S02]  /*8d70*/  IMAD.MOV R0, RZ, RZ, -R0 ;  /* 0x000000ffff007224 */ /* 0x000fe400078e0a00 */
[----:B------:R-:W-:Y:S02]  /*8d80*/  IMAD.MOV R3, RZ, RZ, -R3 ;  /* 0x000000ffff037224 */ /* 0x000fe400078e0a03 */
[----:B------:R-:W-:Y:S02]  /*8d90*/  IMAD R165, R5, R0, R165 ;  /* 0x0000000005a57224 */ /* 0x000fe400078e02a5 */
[----:B------:R-:W-:Y:S01]  /*8da0*/  @!P6 IMAD.IADD R137, R137, 0x1, -R5 ;  /* 0x000000018989e824 */ /* 0x000fe200078e0a05 */
[----:B------:R-:W-:Y:S01]  /*8db0*/  ISETP.GE.AND P6, PT, R143, RZ, PT ;  /* 0x000000ff8f00720c */ /* 0x000fe20003fc6270 */
[----:B------:R-:W-:Y:S02]  /*8dc0*/  IMAD R157, R5, R3, R157 ;  /* 0x00000003059d7224 */ /* 0x000fe400078e029d */
[----:B------:R-:W-:Y:S01]  /*8dd0*/  @!P5 IMAD.IADD R153, R153, 0x1, -R5 ;  /* 0x000000019999d824 */ /* 0x000fe200078e0a05 */
[----:B------:R-:W-:Y:S01]  /*8de0*/  ISETP.GT.U32.AND P5, PT, R5, R165, PT ;  /* 0x000000a50500720c */ /* 0x000fe20003fa4070 */
[----:B------:R-:W-:-:S02]  /*8df0*/  VIADD R143, R4, 0x52 ;  /* 0x00000052048f7836 */ /* 0x000fc40000000000 */
[----:B------:R-:W-:Y:S01]  /*8e00*/  @!P3 IMAD.MOV R137, RZ, RZ, -R137 ;  /* 0x000000ffff89b224 */ /* 0x000fe200078e0a89 */
[----:B------:R-:W-:Y:S01]  /*8e10*/  ISETP.GT.U32.AND P3, PT, R5, R157, PT ;  /* 0x0000009d0500720c */ /* 0x000fe20003f64070 */
[--C-:B------:R-:W-:Y:S01]  /*8e20*/  @!P4 IMAD.IADD R149, R149, 0x1, -R5.reuse ;  /* 0x000000019595c824 */ /* 0x100fe200078e0a05 */
[----:B------:R-:W-:Y:S01]  /*8e30*/  IABS R168, R143 ;  /* 0x0000008f00a87213 */ /* 0x000fe20000000000 */
[----:B------:R-:W-:Y:S01]  /*8e40*/  @!P0 IMAD.IADD R161, R161, 0x1, -R5 ;  /* 0x00000001a1a18824 */ /* 0x000fe200078e0a05 */
[----:B------:R-:W-:Y:S01]  /*8e50*/  ISETP.GE.AND P4, PT, R147, RZ, PT ;  /* 0x000000ff9300720c */ /* 0x000fe20003f86270 */
[----:B------:R-:W-:Y:S02]  /*8e60*/  VIADD R147, R4, 0x51 ;  /* 0x0000005104937836 */ /* 0x000fe40000000000 */
[----:B------:R-:W-:-:S03]  /*8e70*/  IMAD.HI.U32 R0, R2, R168, RZ ;  /* 0x000000a802007227 */ /* 0x000fc600078e00ff */
[----:B------:R-:W-:Y:S01]  /*8e80*/  IABS R172, R147 ;  /* 0x0000009300ac7213 */ /* 0x000fe20000000000 */
[--C-:B------:R-:W-:Y:S02]  /*8e90*/  @!P5 IMAD.IADD R165, R165, 0x1, -R5.reuse ;  /* 0x00000001a5a5d824 */ /* 0x100fe400078e0a05 */
[----:B------:R-:W-:Y:S02]  /*8ea0*/  IMAD.MOV R0, RZ, RZ, -R0 ;  /* 0x000000ffff007224 */ /* 0x000fe400078e0a00 */
[----:B------:R-:W-:Y:S01]  /*8eb0*/  @!P3 IMAD.IADD R157, R157, 0x1, -R5 ;  /* 0x000000019d9db824 */ /* 0x000fe200078e0a05 */
[----:B------:R-:W-:Y:S01]  /*8ec0*/  ISETP.GE.AND P3, PT, R151, RZ, PT ;  /* 0x000000ff9700720c */ /* 0x000fe20003f66270 */
[C---:B------:R-:W-:Y:S01]  /*8ed0*/  IMAD R168, R5.reuse, R0, R168 ;  /* 0x0000000005a87224 */ /* 0x040fe200078e02a8 */
[C---:B------:R-:W-:Y:S01]  /*8ee0*/  ISETP.GT.U32.AND P5, PT, R5.reuse, R165, PT ;  /* 0x000000a50500720c */ /* 0x040fe20003fa4070 */
[----:B------:R-:W-:Y:S01]  /*8ef0*/  VIADD R151, R4, 0x50 ;  /* 0x0000005004977836 */ /* 0x000fe20000000000 */
[----:B------:R-:W-:Y:S01]  /*8f00*/  ISETP.GT.U32.AND P0, PT, R5, R157, PT ;  /* 0x0000009d0500720c */ /* 0x000fe20003f04070 */
[----:B------:R-:W-:-:S03]  /*8f10*/  IMAD.HI.U32 R0, R2, R172, RZ ;  /* 0x000000ac02007227 */ /* 0x000fc600078e00ff */
[----:B------:R-:W-:Y:S01]  /*8f20*/  IABS R176, R151 ;  /* 0x0000009700b07213 */ /* 0x000fe20000000000 */
[----:B------:R-:W-:Y:S01]  /*8f30*/  @!P2 IMAD.MOV R149, RZ, RZ, -R149 ;  /* 0x000000ffff95a224 */ /* 0x000fe200078e0a95 */
[----:B------:R-:W-:Y:S01]  /*8f40*/  ISETP.GT.U32.AND P2, PT, R5, R161, PT ;  /* 0x000000a10500720c */ /* 0x000fe20003f44070 */
[----:B------:R-:W-:Y:S02]  /*8f50*/  IMAD.MOV R3, RZ, RZ, -R0 ;  /* 0x000000ffff037224 */ /* 0x000fe400078e0a00 */
[----:B------:R-:W-:-:S04]  /*8f60*/  IMAD.HI.U32 R0, R2, R176, RZ ;  /* 0x000000b002007227 */ /* 0x000fc800078e00ff */
[----:B------:R-:W-:Y:S02]  /*8f70*/  IMAD R172, R5, R3, R172 ;  /* 0x0000000305ac7224 */ /* 0x000fe400078e02ac */
[--C-:B------:R-:W-:Y:S02]  /*8f80*/  @!P5 IMAD.IADD R165, R165, 0x1, -R5.reuse ;  /* 0x00000001a5a5d824 */ /* 0x100fe400078e0a05 */
[----:B------:R-:W-:Y:S01]  /*8f90*/  IMAD.MOV R0, RZ, RZ, -R0 ;  /* 0x000000ffff007224 */ /* 0x000fe200078e0a00 */
[----:B------:R-:W-:Y:S01]  /*8fa0*/  ISETP.GT.U32.AND P5, PT, R5, R172, PT ;  /* 0x000000ac0500720c */ /* 0x000fe20003fa4070 */
[----:B------:R-:W-:Y:S01]  /*8fb0*/  @!P2 IMAD.IADD R161, R161, 0x1, -R5 ;  /* 0x00000001a1a1a824 */ /* 0x000fe200078e0a05 */
[----:B------:R-:W-:Y:S01]  /*8fc0*/  ISETP.GE.AND P2, PT, R147, RZ, PT ;  /* 0x000000ff9300720c */ /* 0x000fe20003f46270 */
[C---:B------:R-:W-:Y:S02]  /*8fd0*/  IMAD R176, R5.reuse, R0, R176 ;  /* 0x0000000005b07224 */ /* 0x040fe400078e02b0 */
[----:B------:R-:W-:Y:S01]  /*8fe0*/  @!P1 IMAD.MOV R153, RZ, RZ, -R153 ;  /* 0x000000ffff999224 */ /* 0x000fe200078e0a99 */
[----:B------:R-:W-:Y:S01]  /*8ff0*/  ISETP.GT.U32.AND P1, PT, R5, R168, PT ;  /* 0x000000a80500720c */ /* 0x000fe20003f24070 */
[----:B------:R-:W-:Y:S01]  /*9000*/  @!P0 IMAD.IADD R157, R157, 0x1, -R5 ;  /* 0x000000019d9d8824 */ /* 0x000fe200078e0a05 */
[----:B------:R-:W-:Y:S01]  /*9010*/  ISETP.GE.AND P0, PT, R143, RZ, PT ;  /* 0x000000ff8f00720c */ /* 0x000fe20003f06270 */
[----:B------:R-:W-:-:S02]  /*9020*/  VIADD R143, R4, 0x4f ;  /* 0x0000004f048f7836 */ /* 0x000fc40000000000 */
[----:B------:R-:W-:Y:S01]  /*9030*/  @!P4 IMAD.MOV R161, RZ, RZ, -R161 ;  /* 0x000000ffffa1c224 */ /* 0x000fe200078e0aa1 */
[C---:B------:R-:W-:Y:S01]  /*9040*/  ISETP.GT.U32.AND P4, PT, R5.reuse, R176, PT ;  /* 0x000000b00500720c */ /* 0x040fe20003f84070 */
[----:B------:R-:W-:Y:S01]  /*9050*/  @!P5 IMAD.IADD R172, R172, 0x1, -R5 ;  /* 0x00000001acacd824 */ /* 0x000fe200078e0a05 */
[----:B------:R-:W-:Y:S01]  /*9060*/  IABS R3, R143 ;  /* 0x0000008f00037213 */ /* 0x000fe20000000000 */
[----:B------:R-:W-:Y:S02]  /*9070*/  VIADD R147, R4, 0x4e ;  /* 0x0000004e04937836 */ /* 0x000fe40000000000 */
[----:B------:R-:W-:Y:S01]  /*9080*/  @!P6 IMAD.MOV R145, RZ, RZ, -R145 ;  /* 0x000000ffff91e224 */ /* 0x000fe200078e0a91 */
[----:B------:R-:W-:Y:S01]  /*9090*/  ISETP.GT.U32.AND P5, PT, R5, R172, PT ;  /* 0x000000ac0500720c */ /* 0x000fe20003fa4070 */
[----:B------:R-:W-:Y:S01]  /*90a0*/  IMAD.HI.U32 R0, R2, R3, RZ ;  /* 0x0000000302007227 */ /* 0x000fe200078e00ff */
[----:B------:R-:W-:Y:S02]  /*90b0*/  IABS R184, R147 ;  /* 0x0000009300b87213 */ /* 0x000fe40000000000 */
[----:B------:R-:W-:Y:S01]  /*90c0*/  ISETP.GE.AND P6, PT, R139, RZ, PT ;  /* 0x000000ff8b00720c */ /* 0x000fe20003fc6270 */
[----:B------:R-:W-:Y:S01]  /*90d0*/  @!P1 IMAD.IADD R168, R168, 0x1, -R5 ;  /* 0x00000001a8a89824 */ /* 0x000fe200078e0a05 */
[----:B------:R-:W-:Y:S01]  /*90e0*/  ISETP.GE.AND P1, PT, R151, RZ, PT ;  /* 0x000000ff9700720c */ /* 0x000fe20003f26270 */
[----:B------:R-:W-:-:S02]  /*90f0*/  VIADD R151, R4, 0x4d ;  /* 0x0000004d04977836 */ /* 0x000fc40000000000 */
[----:B------:R-:W-:Y:S02]  /*9100*/  IMAD.MOV R0, RZ, RZ, -R0 ;  /* 0x000000ffff007224 */ /* 0x000fe400078e0a00 */
[----:B------:R-:W-:Y:S01]  /*9110*/  @!P4 IMAD.IADD R176, R176, 0x1, -R5 ;  /* 0x00000001b0b0c824 */ /* 0x000fe200078e0a05 */
[----:B------:R-:W-:Y:S01]  /*9120*/  IABS R188, R151 ;  /* 0x0000009700bc7213 */ /* 0x000fe20000000000 */
[C---:B------:R-:W-:Y:S02]  /*9130*/  IMAD R180, R5.reuse, R0, R3 ;  /* 0x0000000005b47224 */ /* 0x040fe400078e0203 */
[----:B------:R-:W-:Y:S01]  /*9140*/  IMAD.HI.U32 R3, R2, R184, RZ ;  /* 0x000000b802037227 */ /* 0x000fe200078e00ff */
[----:B------:R-:W-:-:S03]  /*9150*/  ISETP.GT.U32.AND P4, PT, R5, R176, PT ;  /* 0x000000b00500720c */ /* 0x000fc60003f84070 */
[----:B------:R-:W-:Y:S01]  /*9160*/  @!P5 IMAD.IADD R172, R172, 0x1, -R5 ;  /* 0x00000001acacd824 */ /* 0x000fe200078e0a05 */
[----:B------:R-:W-:Y:S01]  /*9170*/  ISETP.GT.U32.AND P5, PT, R5, R180, PT ;  /* 0x000000b40500720c */ /* 0x000fe20003fa4070 */
[----:B------:R-:W-:-:S04]  /*9180*/  IMAD.HI.U32 R0, R2, R188, RZ ;  /* 0x000000bc02007227 */ /* 0x000fc800078e00ff */
[----:B------:R-:W-:Y:S02]  /*9190*/  IMAD.MOV R3, RZ, RZ, -R3 ;  /* 0x000000ffff037224 */ /* 0x000fe400078e0a03 */
[----:B------:R-:W-:Y:S02]  /*91a0*/  IMAD.MOV R0, RZ, RZ, -R0 ;  /* 0x000000ffff007224 */ /* 0x000fe400078e0a00 */
[C---:B------:R-:W-:Y:S02]  /*91b0*/  IMAD R184, R5.reuse, R3, R184 ;  /* 0x0000000305b87224 */ /* 0x040fe400078e02b8 */
[C---:B------:R-:W-:Y:S02]  /*91c0*/  IMAD R188, R5.reuse, R0, R188 ;  /* 0x0000000005bc7224 */ /* 0x040fe400078e02bc */
[--C-:B------:R-:W-:Y:S01]  /*91d0*/  @!P4 IMAD.IADD R176, R176, 0x1, -R5.reuse ;  /* 0x00000001b0b0c824 */ /* 0x100fe200078e0a05 */
[C---:B------:R-:W-:Y:S01]  /*91e0*/  ISETP.GT.U32.AND P4, PT, R5.reuse, R184, PT ;  /* 0x000000b80500720c */ /* 0x040fe20003f84070 */
[----:B------:R-:W-:Y:S01]  /*91f0*/  @!P5 IMAD.IADD R180, R180, 0x1, -R5 ;  /* 0x00000001b4b4d824 */ /* 0x000fe200078e0a05 */
[----:B------:R-:W-:Y:S01]  /*9200*/  ISETP.GT.U32.AND P5, PT, R5, R188, PT ;  /* 0x000000bc0500720c */ /* 0x000fe20003fa4070 */
[----:B------:R-:W-:Y:S01]  /*9210*/  @!P3 IMAD.MOV R165, RZ, RZ, -R165 ;  /* 0x000000ffffa5b224 */ /* 0x000fe200078e0aa5 */
[----:B------:R-:W-:Y:S01]  /*9220*/  ISETP.GE.AND P3, PT, R143, RZ, PT ;  /* 0x000000ff8f00720c */ /* 0x000fe20003f66270 */
[----:B------:R-:W-:-:S02]  /*9230*/  VIADD R143, R4, 0x4a ;  /* 0x0000004a048f7836 */ /* 0x000fc40000000000 */
[----:B------:R-:W-:Y:S01]  /*9240*/  @!P6 IMAD.MOV R157, RZ, RZ, -R157 ;  /* 0x000000ffff9de224 */ /* 0x000fe200078e0a9d */
[----:B------:R-:W-:Y:S01]  /*9250*/  ISETP.GT.U32.AND P6, PT, R5, R168, PT ;  /* 0x000000a80500720c */ /* 0x000fe20003fc4070 */
[----:B------:R-:W-:Y:S01]  /*9260*/  VIADD R132, R4, 0x4b ;  /* 0x0000004b04847836 */ /* 0x000fe20000000000 */
[----:B------:R-:W-:Y:S01]  /*9270*/  IABS R200, R143 ;  /* 0x0000008f00c87213 */ /* 0x000fe20000000000 */
[----:B------:R-:W-:-:S03]  /*9280*/  IMAD.HI.U32 R9, R2, R192, RZ ;  /* 0x000000c002097227 */ /* 0x000fc600078e00ff */
[----:B------:R-:W-:Y:S01]  /*9290*/  IABS R196, R132 ;  /* 0x0000008400c47213 */ /* 0x000fe20000000000 */
[--C-:B------:R-:W-:Y:S01]  /*92a0*/  @!P4 IMAD.IADD R184, R184, 0x1, -R5.reuse ;  /* 0x00000001b8b8c824 */ /* 0x100fe200078e0a05 */
[C---:B------:R-:W-:Y:S01]  /*92b0*/  ISETP.GT.U32.AND P4, PT, R5.reuse, R180, PT ;  /* 0x000000b40500720c */ /* 0x040fe20003f84070 */
[----:B------:R-:W-:Y:S02]  /*92c0*/  @!P5 IMAD.IADD R188, R188, 0x1, -R5 ;  /* 0x00000001bcbcd824 */ /* 0x000fe400078e0a05 */
[----:B------:R-:W-:Y:S01]  /*92d0*/  IMAD.HI.U32 R0, R2, R200, RZ ;  /* 0x000000c802007227 */ /* 0x000fe200078e00ff */
[----:B------:R-:W-:-:S03]  /*92e0*/  ISETP.GT.U32.AND P5, PT, R5, R184, PT ;  /* 0x000000b80500720c */ /* 0x000fc60003fa4070 */
[----:B------:R-:W-:Y:S02]  /*92f0*/  IMAD.MOV R0, RZ, RZ, -R0 ;  /* 0x000000ffff007224 */ /* 0x000fe400078e0a00 */
[----:B------:R-:W-:Y:S01]  /*9300*/  @!P6 IMAD.IADD R168, R168, 0x1, -R5 ;  /* 0x00000001a8a8e824 */ /* 0x000fe200078e0a05 */
[----:B------:R-:W-:Y:S01]  /*9310*/  ISETP.GE.AND P6, PT, R147, RZ, PT ;  /* 0x000000ff9300720c */ /* 0x000fe20003fc6270 */
[C---:B------:R-:W-:Y:S02]  /*9320*/  IMAD R200, R5.reuse, R0, R200 ;  /* 0x0000000005c87224 */ /* 0x040fe400078e02c8 */
[----:B------:R-:W-:Y:S02]  /*9330*/  IMAD.MOV R9, RZ, RZ, -R9 ;  /* 0x000000ffff097224 */ /* 0x000fe400078e0a09 */
[----:B------:R-:W-:Y:S02]  /*9340*/  VIADD R147, R4, 0x48 ;  /* 0x0000004804937836 */ /* 0x000fe40000000000 */
[----:B------:R-:W-:Y:S01]  /*9350*/  @!P5 IMAD.IADD R184, R184, 0x1, -R5 ;  /* 0x00000001b8b8d824 */ /* 0x000fe200078e0a05 */
[----:B------:R-:W-:Y:S01]  /*9360*/  ISETP.GT.U32.AND P5, PT, R5, R200, PT ;  /* 0x000000c80500720c */ /* 0x000fe20003fa4070 */
[----:B------:R-:W-:Y:S01]  /*9370*/  IMAD.HI.U32 R3, R2, R196, RZ ;  /* 0x000000c402037227 */ /* 0x000fe200078e00ff */
[----:B------:R-:W-:-:S03]  /*9380*/  IABS R208, R147 ;  /* 0x0000009300d07213 */ /* 0x000fc60000000000 */
[C---:B------:R-:W-:Y:S02]  /*9390*/  IMAD R192, R5.reuse, R9, R192 ;  /* 0x0000000905c07224 */ /* 0x040fe400078e02c0 */
[----:B------:R-:W-:Y:S02]  /*93a0*/  IMAD.MOV R3, RZ, RZ, -R3 ;  /* 0x000000ffff037224 */ /* 0x000fe400078e0a03 */
[----:B------:R-:W-:Y:S01]  /*93b0*/  @!P2 IMAD.MOV R172, RZ, RZ, -R172 ;  /* 0x000000ffffaca224 */ /* 0x000fe200078e0aac */
[----:B------:R-:W-:Y:S01]  /*93c0*/  ISETP.GT.U32.AND P2, PT, R5, R192, PT ;  /* 0x000000c00500720c */ /* 0x000fe20003f44070 */
[----:B------:R-:W-:Y:S01]  /*93d0*/  @!P4 IMAD.IADD R180, R180, 0x1, -R5 ;  /* 0x00000001b4b4c824 */ /* 0x000fe200078e0a05 */
[----:B------:R-:W-:Y:S01]  /*93e0*/  ISETP.GE.AND P4, PT, R151, RZ, PT ;  /* 0x000000ff9700720c */ /* 0x000fe20003f86270 */
[----:B------:R-:W-:Y:S02]  /*93f0*/  VIADD R139, R4, 0x49 ;  /* 0x00000049048b7836 */ /* 0x000fe40000000000 */
[----:B------:R-:W-:-:S02]  /*9400*/  IMAD R196, R5, R3, R196 ;  /* 0x0000000305c47224 */ /* 0x000fc400078e02c4 */
[----:B------:R-:W-:Y:S01]  /*9410*/  VIADD R151, R4, 0x47 ;  /* 0x0000004704977836 */ /* 0x000fe20000000000 */
[----:B------:R-:W-:Y:S01]  /*9420*/  IABS R204, R139 ;  /* 0x0000008b00cc7213 */ /* 0x000fe20000000000 */
[----:B------:R-:W-:-:S03]  /*9430*/  IMAD.HI.U32 R3, R2, R208, RZ ;  /* 0x000000d002037227 */ /* 0x000fc600078e00ff */
[----:B------:R-:W-:Y:S01]  /*9440*/  IABS R212, R151 ;  /* 0x0000009700d47213 */ /* 0x000fe20000000000 */
[----:B------:R-:W-:Y:S01]  /*9450*/  @!P0 IMAD.MOV R168, RZ, RZ, -R168 ;  /* 0x000000ffffa88224 */ /* 0x000fe200078e0aa8 */
[C---:B------:R-:W-:Y:S01]  /*9460*/  ISETP.GT.U32.AND P0, PT, R5.reuse, R188, PT ;  /* 0x000000bc0500720c */ /* 0x040fe20003f04070 */
[----:B------:R-:W-:Y:S02]  /*9470*/  @!P5 IMAD.IADD R200, R200, 0x1, -R5 ;  /* 0x00000001c8c8d824 */ /* 0x000fe400078e0a05 */
[----:B------:R-:W-:Y:S02]  /*9480*/  IMAD.MOV R3, RZ, RZ, -R3 ;  /* 0x000000ffff037224 */ /* 0x000fe400078e0a03 */
[----:B------:R-:W-:Y:S01]  /*9490*/  @!P6 IMAD.MOV R184, RZ, RZ, -R184 ;  /* 0x000000ffffb8e224 */ /* 0x000fe200078e0ab8 */
[C---:B------:R-:W-:Y:S01]  /*94a0*/  ISETP.GT.U32.AND P6, PT, R5.reuse, R200, PT ;  /* 0x000000c80500720c */ /* 0x040fe20003fc4070 */
[----:B------:R-:W-:Y:S02]  /*94b0*/  IMAD R208, R5, R3, R208 ;  /* 0x0000000305d07224 */ /* 0x000fe400078e02d0 */
[----:B------:R-:W-:-:S04]  /*94c0*/  IMAD.HI.U32 R0, R2, R204, RZ ;  /* 0x000000cc02007227 */ /* 0x000fc800078e00ff */
[----:B------:R-:W-:-:S04]  /*94d0*/  IMAD.HI.U32 R3, R2, R212, RZ ;  /* 0x000000d402037227 */ /* 0x000fc800078e00ff */
[----:B------:R-:W-:Y:S01]  /*94e0*/  @!P2 IMAD.IADD R192, R192, 0x1, -R5 ;  /* 0x00000001c0c0a824 */ /* 0x000fe200078e0a05 */
[----:B------:R-:W-:Y:S01]  /*94f0*/  ISETP.GE.AND P2, PT, R128, RZ, PT ;  /* 0x000000ff8000720c */ /* 0x000fe20003f46270 */
[----:B------:R-:W-:Y:S02]  /*9500*/  IMAD.MOV R0, RZ, RZ, -R0 ;  /* 0x000000ffff007224 */ /* 0x000fe400078e0a00 */
[----:B------:R-:W-:Y:S01]  /*9510*/  VIADD R128, R4, 0x46 ;  /* 0x0000004604807836 */ /* 0x000fe20000000000 */
[C---:B------:R-:W-:Y:S01]  /*9520*/  ISETP.GT.U32.AND P5, PT, R5.reuse, R192, PT ;  /* 0x000000c00500720c */ /* 0x040fe20003fa4070 */
[----:B------:R-:W-:Y:S02]  /*9530*/  IMAD.MOV R3, RZ, RZ, -R3 ;  /* 0x000000ffff037224 */ /* 0x000fe400078e0a03 */
[----:B------:R-:W-:Y:S01]  /*9540*/  IMAD R204, R5, R0, R204 ;  /* 0x0000000005cc7224 */ /* 0x000fe200078e02cc */
[----:B------:R-:W-:Y:S01]  /*9550*/  IABS R0, R128 ;  /* 0x0000008000007213 */ /* 0x000fe20000000000 */
[----:B------:R-:W-:-:S02]  /*9560*/  @!P0 IMAD.IADD R188, R188, 0x1, -R5 ;  /* 0x00000001bcbc8824 */ /* 0x000fc400078e0a05 */
[C---:B------:R-:W-:Y:S01]  /*9570*/  IMAD R212, R5.reuse, R3, R212 ;  /* 0x0000000305d47224 */ /* 0x040fe200078e02d4 */
[C---:B------:R-:W-:Y:S01]  /*9580*/  ISETP.GT.U32.AND P0, PT, R5.reuse, R204, PT ;  /* 0x000000cc0500720c */ /* 0x040fe20003f04070 */
[----:B------:R-:W-:Y:S01]  /*9590*/  @!P1 IMAD.MOV R176, RZ, RZ, -R176 ;  /* 0x000000ffffb09224 */ /* 0x000fe200078e0ab0 */
        /* <DEDUP_REMOVED lines=9> */
[----:B------:R-:W-:Y:S02]  /*9630*/  IMAD R216, R5, R3, R0 ;  /* 0x0000000305d87224 */ /* 0x000fe400078e0200 */
[--C-:B------:R-:W-:Y:S01]  /*9640*/  @!P1 IMAD.IADD R196, R196, 0x1, -R5.reuse ;  /* 0x00000001c4c49824 */ /* 0x100fe200078e0a05 */
[----:B------:R-:W-:Y:S01]  /*9650*/  ISETP.GE.AND P1, PT, R132, RZ, PT ;  /* 0x000000ff8400720c */ /* 0x000fe20003f26270 */
[--C-:B------:R-:W-:Y:S01]  /*9660*/  @!P4 IMAD.IADD R208, R208, 0x1, -R5.reuse ;  /* 0x00000001d0d0c824 */ /* 0x100fe200078e0a05 */
[----:B------:R-:W-:Y:S01]  /*9670*/  ISETP.GE.AND P4, PT, R151, RZ, PT ;  /* 0x000000ff9700720c */ /* 0x000fe20003f86270 */
[----:B------:R-:W-:Y:S01]  /*9680*/  @!P6 IMAD.IADD R212, R212, 0x1, -R5 ;  /* 0x00000001d4d4e824 */ /* 0x000fe200078e0a05 */
[----:B------:R-:W-:Y:S01]  /*9690*/  ISETP.GT.U32.AND P6, PT, R5, R216, PT ;  /* 0x000000d80500720c */ /* 0x000fe20003fc4070 */
[----:B------:R-:W-:-:S02]  /*96a0*/  VIADD R143, R4, 0x45 ;  /* 0x00000045048f7836 */ /* 0x000fc40000000000 */
[----:B------:R-:W-:Y:S02]  /*96b0*/  VIADD R151, R4, 0x44 ;  /* 0x0000004404977836 */ /* 0x000fe40000000000 */
[----:B------:R-:W-:Y:S01]  /*96c0*/  @!P0 IMAD.IADD R204, R204, 0x1, -R5 ;  /* 0x00000001cccc8824 */ /* 0x000fe200078e0a05 */
[C---:B------:R-:W-:Y:S01]  /*96d0*/  ISETP.GT.U32.AND P0, PT, R5.reuse, R196, PT ;  /* 0x000000c40500720c */ /* 0x040fe20003f04070 */
[----:B------:R-:W-:Y:S01]  /*96e0*/  VIADD R132, R4, 0x43 ;  /* 0x0000004304847836 */ /* 0x000fe20000000000 */
[----:B------:R-:W-:Y:S01]  /*96f0*/  IABS R220, R143 ;  /* 0x0000008f00dc7213 */ /* 0x000fe20000000000 */
[----:B------:R-:W-:Y:S01]  /*9700*/  @!P2 IMAD.MOV R192, RZ, RZ, -R192 ;  /* 0x000000ffffc0a224 */ /* 0x000fe200078e0ac0 */
[----:B------:R-:W-:Y:S01]  /*9710*/  IABS R15, R151 ;  /* 0x00000097000f7213 */ /* 0x000fe20000000000 */
[----:B------:R-:W-:Y:S01]  /*9720*/  @!P5 IMAD.MOV R200, RZ, RZ, -R200 ;  /* 0x000000ffffc8d224 */ /* 0x000fe200078e0ac8 */
[----:B------:R-:W-:Y:S01]  /*9730*/  IABS R3, R132 ;  /* 0x0000008400037213 */ /* 0x000fe20000000000 */
[----:B------:R-:W-:Y:S01]  /*9740*/  IMAD.HI.U32 R9, R2, R220, RZ ;  /* 0x000000dc02097227 */ /* 0x000fe200078e00ff */
[----:B------:R-:W-:-:S03]  /*9750*/  ISETP.GT.U32.AND P2, PT, R5, R208, PT ;  /* 0x000000d00500720c */ /* 0x000fc60003f44070 */
[----:B------:R-:W-:-:S04]  /*9760*/  IMAD.HI.U32 R13, R2, R15, RZ ;  /* 0x0000000f020d7227 */ /* 0x000fc800078e00ff */
[----:B------:R-:W-:Y:S01]  /*9770*/  @!P6 IMAD.IADD R216, R216, 0x1, -R5 ;  /* 0x00000001d8d8e824 */ /* 0x000fe200078e0a05 */
[----:B------:R-:W-:Y:S01]  /*9780*/  ISETP.GT.U32.AND P6, PT, R5, R212, PT ;  /* 0x000000d40500720c */ /* 0x000fe20003fc4070 */
[----:B------:R-:W-:Y:S02]  /*9790*/  IMAD.MOV R9, RZ, RZ, -R9 ;  /* 0x000000ffff097224 */ /* 0x000fe400078e0a09 */
[----:B------:R-:W-:-:S04]  /*97a0*/  IMAD.HI.U32 R17, R2, R3, RZ ;  /* 0x0000000302117227 */ /* 0x000fc800078e00ff */
[----:B------:R-:W-:Y:S02]  /*97b0*/  IMAD.MOV R13, RZ, RZ, -R13 ;  /* 0x000000ffff0d7224 */ /* 0x000fe400078e0a0d */
[----:B------:R-:W-:Y:S01]  /*97c0*/  @!P0 IMAD.IADD R196, R196, 0x1, -R5 ;  /* 0x00000001c4c48824 */ /* 0x000fe200078e0a05 */
[----:B------:R-:W-:Y:S01]  /*97d0*/  ISETP.GE.AND P0, PT, R139, RZ, PT ;  /* 0x000000ff8b00720c */ /* 0x000fe20003f06270 */
[----:B------:R-:W-:Y:S02]  /*97e0*/  VIADD R139, R4, 0x42 ;  /* 0x00000042048b7836 */ /* 0x000fe40000000000 */
[C---:B------:R-:W-:Y:S02]  /*97f0*/  IMAD R220, R5.reuse, R9, R220 ;  /* 0x0000000905dc7224 */ /* 0x040fe400078e02dc */
[----:B------:R-:W-:Y:S01]  /*9800*/  IMAD.MOV R17, RZ, RZ, -R17 ;  /* 0x000000ffff117224 */ /* 0x000fe200078e0a11 */
[----:B------:R-:W-:Y:S01]  /*9810*/  IABS R11, R139 ;  /* 0x0000008b000b7213 */ /* 0x000fe20000000000 */
[C---:B------:R-:W-:Y:S01]  /*9820*/  IMAD R13, R5.reuse, R13, R15 ;  /* 0x0000000d050d7224 */ /* 0x040fe200078e020f */
[C---:B------:R-:W-:Y:S01]  /*9830*/  ISETP.GT.U32.AND P5, PT, R5.reuse, R220, PT ;  /* 0x000000dc0500720c */ /* 0x040fe20003fa4070 */
[----:B------:R-:W-:-:S02]  /*9840*/  IMAD R3, R5, R17, R3 ;  /* 0x0000001105037224 */ /* 0x000fc400078e0203 */
[--C-:B------:R-:W-:Y:S01]  /*9850*/  @!P2 IMAD.IADD R208, R208, 0x1, -R5.reuse ;  /* 0x00000001d0d0a824 */ /* 0x100fe200078e0a05 */
[C---:B------:R-:W-:Y:S01]  /*9860*/  ISETP.GT.U32.AND P2, PT, R5.reuse, R13, PT ;  /* 0x0000000d0500720c */ /* 0x040fe20003f44070 */
[----:B------:R-:W-:Y:S01]  /*9870*/  @!P3 IMAD.MOV R180, RZ, RZ, -R180 ;  /* 0x000000ffffb4b224 */ /* 0x000fe200078e0ab4 */
[C---:B------:R-:W-:Y:S01]  /*9880*/  ISETP.GT.U32.AND P3, PT, R5.reuse, R204, PT ;  /* 0x000000cc0500720c */ /* 0x040fe20003f64070 */
[----:B------:R-:W-:Y:S01]  /*9890*/  @!P6 IMAD.IADD R212, R212, 0x1, -R5 ;  /* 0x00000001d4d4e824 */ /* 0x000fe200078e0a05 */
[----:B------:R-:W-:Y:S01]  /*98a0*/  ISETP.GT.U32.AND P6, PT, R5, R3, PT ;  /* 0x000000030500720c */ /* 0x000fe20003fc4070 */
[----:B------:R-:W-:-:S04]  /*98b0*/  IMAD.HI.U32 R9, R2, R11, RZ ;  /* 0x0000000b02097227 */ /* 0x000fc800078e00ff */
[----:B------:R-:W-:Y:S01]  /*98c0*/  @!P1 IMAD.MOV R196, RZ, RZ, -R196 ;  /* 0x000000ffffc49224 */ /* 0x000fe200078e0ac4 */
[----:B------:R-:W-:Y:S01]  /*98d0*/  ISETP.GT.U32.AND P1, PT, R5, R216, PT ;  /* 0x000000d80500720c */ /* 0x000fe20003f24070 */
[----:B------:R-:W-:Y:S02]  /*98e0*/  IMAD.MOV R9, RZ, RZ, -R9 ;  /* 0x000000ffff097224 */ /* 0x000fe400078e0a09 */
[----:B------:R-:W-:Y:S01]  /*98f0*/  @!P5 IMAD.IADD R220, R220, 0x1, -R5 ;  /* 0x00000001dcdcd824 */ /* 0x000fe200078e0a05 */
[----:B------:R-:W-:Y:S01]  /*9900*/  ISETP.GE.AND P5, PT, R151, RZ, PT ;  /* 0x000000ff9700720c */ /* 0x000fe20003fa6270 */
[----:B------:R-:W-:Y:S02]  /*9910*/  IMAD R11, R5, R9, R11 ;  /* 0x00000009050b7224 */ /* 0x000fe400078e020b */
[--C-:B------:R-:W-:Y:S01]  /*9920*/  @!P2 IMAD.IADD R13, R13, 0x1, -R5.reuse ;  /* 0x000000010d0da824 */ /* 0x100fe200078e0a05 */
[----:B------:R-:W-:Y:S01]  /*9930*/  ISETP.GT.U32.AND P2, PT, R5, R220, PT ;  /* 0x000000dc0500720c */ /* 0x000fe20003f44070 */
[----:B------:R-:W-:Y:S01]  /*9940*/  @!P3 IMAD.IADD R204, R204, 0x1, -R5 ;  /* 0x00000001ccccb824 */ /* 0x000fe200078e0a05 */
[----:B------:R-:W-:Y:S01]  /*9950*/  ISETP.GE.AND P3, PT, R147, RZ, PT ;  /* 0x000000ff9300720c */ /* 0x000fe20003f66270 */
[----:B------:R-:W-:-:S02]  /*9960*/  VIADD R151, R4, 0x40 ;  /* 0x0000004004977836 */ /* 0x000fc40000000000 */
[--C-:B------:R-:W-:Y:S01]  /*9970*/  @!P6 IMAD.IADD R3, R3, 0x1, -R5.reuse ;  /* 0x000000010303e824 */ /* 0x100fe200078e0a05 */
[C---:B------:R-:W-:Y:S01]  /*9980*/  ISETP.GT.U32.AND P6, PT, R5.reuse, R13, PT ;  /* 0x0000000d0500720c */ /* 0x040fe20003fc4070 */
[----:B------:R-:W-:Y:S01]  /*9990*/  @!P4 IMAD.MOV R212, RZ, RZ, -R212 ;  /* 0x000000ffffd4c224 */ /* 0x000fe200078e0ad4 */
[----:B------:R-:W-:Y:S01]  /*99a0*/  ISETP.GT.U32.AND P4, PT, R5, R11, PT ;  /* 0x0000000b0500720c */ /* 0x000fe20003f84070 */
[----:B------:R-:W-:Y:S01]  /*99b0*/  VIADD R147, R4, 0x41 ;  /* 0x0000004104937836 */ /* 0x000fe20000000000 */
[----:B------:R-:W-:Y:S01]  /*99c0*/  IABS R9, R151 ;  /* 0x0000009700097213 */ /* 0x000fe20000000000 */
[--C-:B------:R-:W-:Y:S01]  /*99d0*/  @!P1 IMAD.IADD R216, R216, 0x1, -R5.reuse ;  /* 0x00000001d8d89824 */ /* 0x100fe200078e0a05 */
[----:B------:R-:W-:Y:S01]  /*99e0*/  ISETP.GE.AND P1, PT, R143, RZ, PT ;  /* 0x000000ff8f00720c */ /* 0x000fe20003f26270 */
[----:B------:R-:W-:Y:S01]  /*99f0*/  @!P2 IMAD.IADD R220, R220, 0x1, -R5 ;  /* 0x00000001dcdca824 */ /* 0x000fe200078e0a05 */
[----:B------:R-:W-:Y:S01]  /*9a00*/  IABS R0, R147 ;  /* 0x0000009300007213 */ /* 0x000fe20000000000 */
[----:B------:R-:W-:-:S04]  /*9a10*/  IMAD.HI.U32 R17, R2, R9, RZ ;  /* 0x0000000902117227 */ /* 0x000fc800078e00ff */
[----:B------:R-:W-:Y:S01]  /*9a20*/  @!P3 IMAD.MOV R208, RZ, RZ, -R208 ;  /* 0x000000ffffd0b224 */ /* 0x000fe200078e0ad0 */
[----:B------:R-:W-:Y:S01]  /*9a30*/  ISETP.GT.U32.AND P3, PT, R5, R3, PT ;  /* 0x000000030500720c */ /* 0x000fe20003f64070 */
[----:B------:R-:W-:-:S04]  /*9a40*/  IMAD.HI.U32 R15, R2, R0, RZ ;  /* 0x00000000020f7227 */ /* 0x000fc800078e00ff */
[----:B------:R-:W-:Y:S01]  /*9a50*/  @!P6 IMAD.IADD R13, R13, 0x1, -R5 ;  /* 0x000000010d0de824 */ /* 0x000fe200078e0a05 */
[----:B------:R-:W-:Y:S01]  /*9a60*/  ISETP.GE.AND P6, PT, R139, RZ, PT ;  /* 0x000000ff8b00720c */ /* 0x000fe20003fc6270 */
[----:B------:R-:W-:Y:S02]  /*9a70*/  IMAD.MOV R17, RZ, RZ, -R17 ;  /* 0x000000ffff117224 */ /* 0x000fe400078e0a11 */
[----:B------:R-:W-:Y:S01]  /*9a80*/  @!P4 IMAD.IADD R11, R11, 0x1, -R5 ;  /* 0x000000010b0bc824 */ /* 0x000fe200078e0a05 */
[----:B------:R-:W-:Y:S01]  /*9a90*/  ISETP.GE.AND P4, PT, R151, RZ, PT ;  /* 0x000000ff9700720c */ /* 0x000fe20003f86270 */
[----:B------:R-:W-:Y:S02]  /*9aa0*/  IMAD.MOV R15, RZ, RZ, -R15 ;  /* 0x000000ffff0f7224 */ /* 0x000fe400078e0a0f */
[----:B------:R-:W-:Y:S02]  /*9ab0*/  VIADD R143, R4, 0x3f ;  /* 0x0000003f048f7836 */ /* 0x000fe40000000000 */
[----:B------:R-:W-:-:S02]  /*9ac0*/  IMAD R240, R5, R17, R9 ;  /* 0x0000001105f07224 */ /* 0x000fc400078e0209 */
        /* <DEDUP_REMOVED lines=8> */
[----:B------:R-:W-:Y:S01]  /*9b50*/  @!P3 IMAD.IADD R3, R3, 0x1, -R5 ;  /* 0x000000010303b824 */ /* 0x000fe200078e0a05 */
[----:B------:R-:W-:Y:S01]  /*9b60*/  ISETP.GE.AND P3, PT, R147, RZ, PT ;  /* 0x000000ff9300720c */ /* 0x000fe20003f66270 */
[----:B------:R-:W-:Y:S01]  /*9b70*/  IMAD.HI.U32 R19, R2, R15, RZ ;  /* 0x0000000f02137227 */ /* 0x000fe200078e00ff */
[----:B------:R-:W-:-:S03]  /*9b80*/  ISETP.GT.U32.AND P2, PT, R5, R0, PT ;  /* 0x000000000500720c */ /* 0x000fc60003f44070 */
[C---:B------:R-:W-:Y:S02]  /*9b90*/  VIADD R147, R4.reuse, 0x3e ;  /* 0x0000003e04937836 */ /* 0x040fe40000000000 */
[----:B------:R-:W-:Y:S02]  /*9ba0*/  IMAD.MOV R19, RZ, RZ, -R19 ;  /* 0x000000ffff137224 */ /* 0x000fe400078e0a13 */
[----:B------:R-:W-:Y:S01]  /*9bb0*/  @!P1 IMAD.IADD R11, R11, 0x1, -R5 ;  /* 0x000000010b0b9824 */ /* 0x000fe200078e0a05 */
[----:B------:R-:W-:Y:S01]  /*9bc0*/  IABS R248, R147 ;  /* 0x0000009300f87213 */ /* 0x000fe20000000000 */
[----:B------:R-:W-:Y:S02]  /*9bd0*/  VIADD R151, R4, 0x3d ;  /* 0x0000003d04977836 */ /* 0x000fe40000000000 */
[C---:B------:R-:W-:Y:S02]  /*9be0*/  IMAD R244, R5.reuse, R19, R15 ;  /* 0x0000001305f47224 */ /* 0x040fe400078e020f */
[----:B------:R-:W-:Y:S01]  /*9bf0*/  IMAD.MOV.U32 R232, RZ, RZ, R11 ;  /* 0x000000ffffe87224 */ /* 0x000fe200078e000b */
[----:B------:R-:W-:Y:S01]  /*9c00*/  IABS R252, R151 ;  /* 0x0000009700fc7213 */ /* 0x000fe20000000000 */
[----:B------:R-:W-:Y:S01]  /*9c10*/  @!P5 IMAD.IADD R240, R240, 0x1, -R5 ;  /* 0x00000001f0f0d824 */ /* 0x000fe200078e0a05 */
[----:B------:R-:W-:Y:S01]  /*9c20*/  ISETP.GT.U32.AND P1, PT, R5, R244, PT ;  /* 0x000000f40500720c */ /* 0x000fe20003f24070 */
[----:B------:R-:W-:Y:S01]  /*9c30*/  IMAD.MOV.U32 R228, RZ, RZ, R3 ;  /* 0x000000ffffe47224 */ /* 0x000fe200078e0003 */
[----:B------:R-:W-:Y:S01]  /*9c40*/  ISETP.GE.AND P5, PT, R151, RZ, PT ;  /* 0x000000ff9700720c */ /* 0x000fe20003fa6270 */
[----:B------:R-:W-:-:S04]  /*9c50*/  IMAD.HI.U32 R3, R2, R248, RZ ;  /* 0x000000f802037227 */ /* 0x000fc800078e00ff */
[----:B------:R-:W-:Y:S01]  /*9c60*/  @!P6 IMAD.MOV R232, RZ, RZ, -R232 ;  /* 0x000000ffffe8e224 */ /* 0x000fe200078e0ae8 */
[----:B------:R-:W-:Y:S01]  /*9c70*/  ISETP.GT.U32.AND P6, PT, R5, R240, PT ;  /* 0x000000f00500720c */ /* 0x000fe20003fc4070 */
[----:B------:R-:W-:Y:S02]  /*9c80*/  IMAD.MOV R3, RZ, RZ, -R3 ;  /* 0x000000ffff037224 */ /* 0x000fe400078e0a03 */
[----:B------:R-:W-:-:S04]  /*9c90*/  IMAD.HI.U32 R9, R2, R252, RZ ;  /* 0x000000fc02097227 */ /* 0x000fc800078e00ff */
[C---:B------:R-:W-:Y:S01]  /*9ca0*/  IMAD R248, R5.reuse, R3, R248 ;  /* 0x0000000305f87224 */ /* 0x040fe200078e02f8 */
[----:B------:R-:W-:Y:S01]  /*9cb0*/  IABS R3, R116 ;  /* 0x0000007400037213 */ /* 0x000fe20000000000 */
[----:B------:R-:W-:Y:S02]  /*9cc0*/  IMAD.MOV R9, RZ, RZ, -R9 ;  /* 0x000000ffff097224 */ /* 0x000fe400078e0a09 */
[----:B------:R-:W-:Y:S02]  /*9cd0*/  @!P1 IMAD.IADD R244, R244, 0x1, -R5 ;  /* 0x00000001f4f49824 */ /* 0x000fe400078e0a05 */
[C---:B------:R-:W-:Y:S02]  /*9ce0*/  IMAD R252, R5.reuse, R9, R252 ;  /* 0x0000000905fc7224 */ /* 0x040fe400078e02fc */
[----:B------:R-:W-:Y:S01]  /*9cf0*/  IMAD.MOV.U32 R9, RZ, RZ, R3 ;  /* 0x000000ffff097224 */ /* 0x000fe200078e0003 */
[C---:B------:R-:W-:Y:S01]  /*9d00*/  ISETP.GT.U32.AND P1, PT, R5.reuse, R244, PT ;  /* 0x000000f40500720c */ /* 0x040fe20003f24070 */
[----:B------:R-:W-:Y:S01]  /*9d10*/  @!P6 IMAD.IADD R240, R240, 0x1, -R5 ;  /* 0x00000001f0f0e824 */ /* 0x000fe200078e0a05 */
[----:B------:R-:W-:Y:S01]  /*9d20*/  ISETP.GT.U32.AND P6, PT, R5, R248, PT ;  /* 0x000000f80500720c */ /* 0x000fe20003fc4070 */
[----:B------:R-:W-:-:S04]  /*9d30*/  IMAD.HI.U32 R3, R2, R9, RZ ;  /* 0x0000000902037227 */ /* 0x000fc800078e00ff */
[----:B------:R-:W-:Y:S02]  /*9d40*/  IMAD.MOV R3, RZ, RZ, -R3 ;  /* 0x000000ffff037224 */ /* 0x000fe400078e0a03 */
[----:B------:R-:W-:Y:S01]  /*9d50*/  @!P0 IMAD.MOV R204, RZ, RZ, -R204 ;  /* 0x000000ffffcc8224 */ /* 0x000fe200078e0acc */
[----:B------:R-:W-:Y:S01]  /*9d60*/  ISETP.GE.AND P0, PT, R128, RZ, PT ;  /* 0x000000ff8000720c */ /* 0x000fe20003f06270 */
[C---:B------:R-:W-:Y:S02]  /*9d70*/  IMAD R9, R5.reuse, R3, R9 ;  /* 0x0000000305097224 */ /* 0x040fe400078e0209 */
[--C-:B------:R-:W-:Y:S02]  /*9d80*/  @!P2 IMAD.IADD R0, R0, 0x1, -R5.reuse ;  /* 0x000000010000a824 */ /* 0x100fe400078e0a05 */
[--C-:B------:R-:W-:Y:S01]  /*9d90*/  @!P6 IMAD.IADD R248, R248, 0x1, -R5.reuse ;  /* 0x00000001f8f8e824 */ /* 0x100fe200078e0a05 */
[C---:B------:R-:W-:Y:S01]  /*9da0*/  ISETP.GT.U32.AND P6, PT, R5.reuse, R9, PT ;  /* 0x000000090500720c */ /* 0x040fe20003fc4070 */
[----:B------:R-:W-:Y:S01]  /*9db0*/  @!P1 IMAD.IADD R244, R244, 0x1, -R5 ;  /* 0x00000001f4f49824 */ /* 0x000fe200078e0a05 */
[C---:B------:R-:W-:Y:S01]  /*9dc0*/  ISETP.GT.U32.AND P1, PT, R5.reuse, R252, PT ;  /* 0x000000fc0500720c */ /* 0x040fe20003f24070 */
[----:B------:R-:W-:Y:S01]  /*9dd0*/  VIADD R151, R4, 0x3a ;  /* 0x0000003a04977836 */ /* 0x000fe20000000000 */
[----:B------:R-:W-:Y:S01]  /*9de0*/  ISETP.GT.U32.AND P2, PT, R5, R0, PT ;  /* 0x000000000500720c */ /* 0x000fe20003f44070 */
[----:B------:R-:W-:-:S03]  /*9df0*/  IMAD.HI.U32 R19, R2, R13, RZ ;  /* 0x0000000d02137227 */ /* 0x000fc600078e00ff */
[----:B------:R-:W-:Y:S01]  /*9e00*/  IABS R17, R151 ;  /* 0x0000009700117213 */ /* 0x000fe20000000000 */
[----:B------:R-:W-:Y:S02]  /*9e10*/  IMAD.MOV R19, RZ, RZ, -R19 ;  /* 0x000000ffff137224 */ /* 0x000fe400078e0a13 */
[----:B------:R-:W-:Y:S01]  /*9e20*/  @!P0 IMAD.MOV R216, RZ, RZ, -R216 ;  /* 0x000000ffffd88224 */ /* 0x000fe200078e0ad8 */
[----:B------:R-:W-:Y:S01]  /*9e30*/  ISETP.GE.AND P0, PT, R132, RZ, PT ;  /* 0x000000ff8400720c */ /* 0x000fe20003f06270 */
[----:B------:R-:W-:Y:S02]  /*9e40*/  IMAD R13, R5, R19, R13 ;  /* 0x00000013050d7224 */ /* 0x000fe400078e020d */
[----:B------:R-:W-:Y:S01]  /*9e50*/  @!P6 IMAD.IADD R9, R9, 0x1, -R5 ;  /* 0x000000010909e824 */ /* 0x000fe200078e0a05 */
[----:B------:R-:W-:Y:S01]  /*9e60*/  ISETP.GT.U32.AND P6, PT, R5, R248, PT ;  /* 0x000000f80500720c */ /* 0x000fe20003fc4070 */
[----:B------:R-:W-:-:S04]  /*9e70*/  IMAD.HI.U32 R15, R2, R17, RZ ;  /* 0x00000011020f7227 */ /* 0x000fc800078e00ff */
[----:B------:R-:W-:Y:S01]  /*9e80*/  @!P1 IMAD.IADD R252, R252, 0x1, -R5 ;  /* 0x00000001fcfc9824 */ /* 0x000fe200078e0a05 */
[----:B------:R-:W-:Y:S01]  /*9e90*/  ISETP.GT.U32.AND P1, PT, R5, R13, PT ;  /* 0x0000000d0500720c */ /* 0x000fe20003f24070 */
[----:B------:R-:W-:Y:S02]  /*9ea0*/  IMAD.MOV R15, RZ, RZ, -R15 ;  /* 0x000000ffff0f7224 */ /* 0x000fe400078e0a0f */
[----:B------:R-:W-:Y:S02]  /*9eb0*/  VIADD R132, R4, 0x37 ;  /* 0x0000003704847836 */ /* 0x000fe40000000000 */
[----:B------:R-:W-:Y:S01]  /*9ec0*/  @!P2 IMAD.IADD R0, R0, 0x1, -R5 ;  /* 0x000000010000a824 */ /* 0x000fe200078e0a05 */
[----:B------:R-:W-:Y:S01]  /*9ed0*/  ISETP.GE.AND P2, PT, R147, RZ, PT ;  /* 0x000000ff9300720c */ /* 0x000fe20003f46270 */
[----:B------:R-:W-:Y:S01]  /*9ee0*/  IMAD R17, R5, R15, R17 ;  /* 0x0000000f05117224 */ /* 0x000fe200078e0211 */
[----:B------:R-:W-:Y:S01]  /*9ef0*/  IABS R38, R132 ;  /* 0x0000008400267213 */ /* 0x000fe20000000000 */
[----:B------:R-:W-:-:S02]  /*9f00*/  IMAD.MOV.U32 R236, RZ, RZ, R0 ;  /* 0x000000ffffec7224 */ /* 0x000fc400078e0000 */
[----:B------:R-:W-:Y:S02]  /*9f10*/  VIADD R128, R4, 0x38 ;  /* 0x0000003804807836 */ /* 0x000fe40000000000 */
[----:B------:R-:W-:Y:S01]  /*9f20*/  @!P6 IMAD.IADD R248, R248, 0x1, -R5 ;  /* 0x00000001f8f8e824 */ /* 0x000fe200078e0a05 */
[C---:B------:R-:W-:Y:S01]  /*9f30*/  ISETP.GT.U32.AND P6, PT, R5.reuse, R17, PT ;  /* 0x000000110500720c */ /* 0x040fe20003fc4070 */
[----:B------:R-:W-:Y:S01]  /*9f40*/  @!P3 IMAD.MOV R236, RZ, RZ, -R236 ;  /* 0x000000ffffecb224 */ /* 0x000fe200078e0aec */
[----:B------:R-:W-:Y:S01]  /*9f50*/  ISETP.GT.U32.AND P3, PT, R5, R252, PT ;  /* 0x000000fc0500720c */ /* 0x000fe20003f64070 */
[----:B------:R-:W-:Y:S01]  /*9f60*/  IMAD.HI.U32 R0, R2, R38, RZ ;  /* 0x0000002602007227 */ /* 0x000fe200078e00ff */
[----:B------:R-:W-:-:S03]  /*9f70*/  IABS R30, R128 ;  /* 0x00000080001e7213 */ /* 0x000fc60000000000 */
[----:B------:R-:W-:-:S04]  /*9f80*/  IMAD.HI.U32 R11, R2, R22, RZ ;  /* 0x00000016020b7227 */ /* 0x000fc800078e00ff */
[----:B------:R-:W-:Y:S01]  /*9f90*/  @!P1 IMAD.IADD R13, R13, 0x1, -R5 ;  /* 0x000000010d0d9824 */ /* 0x000fe200078e0a05 */
[C---:B------:R-:W-:Y:S01]  /*9fa0*/  ISETP.GT.U32.AND P1, PT, R5.reuse, R9, PT ;  /* 0x000000090500720c */ /* 0x040fe20003f24070 */
[----:B------:R-:W-:Y:S02]  /*9fb0*/  IMAD.MOV R0, RZ, RZ, -R0 ;  /* 0x000000ffff007224 */ /* 0x000fe400078e0a00 */
[----:B------:R-:W-:Y:S02]  /*9fc0*/  IMAD.MOV R11, RZ, RZ, -R11 ;  /* 0x000000ffff0b7224 */ /* 0x000fe400078e0a0b */
[----:B------:R-:W-:Y:S01]  /*9fd0*/  @!P4 IMAD.MOV R240, RZ, RZ, -R240 ;  /* 0x000000fffff0c224 */ /* 0x000fe200078e0af0 */
[----:B------:R-:W-:Y:S01]  /*9fe0*/  ISETP.GT.U32.AND P4, PT, R5, R13, PT ;  /* 0x0000000d0500720c */ /* 0x000fe20003f84070 */
[----:B------:R-:W-:-:S04]  /*9ff0*/  IMAD.HI.U32 R3, R2, R30, RZ ;  /* 0x0000001e02037227 */ /* 0x000fc800078e00ff */
[C---:B------:R-:W-:Y:S02]  /*a000*/  IMAD R38, R5.reuse, R0, R38 ;  /* 0x0000000005267224 */ /* 0x040fe400078e0226 */
[----:B------:R-:W-:Y:S02]  /*a010*/  IMAD R22, R5, R11, R22 ;  /* 0x0000000b05167224 */ /* 0x000fe400078e0216 */
[----:B------:R-:W-:Y:S02]  /*a020*/  IMAD.MOV R3, RZ, RZ, -R3 ;  /* 0x000000ffff037224 */ /* 0x000fe400078e0a03 */
[----:B------:R-:W-:Y:S02]  /*a030*/  VIADD R139, R4, 0x36 ;  /* 0x00000036048b7836 */ /* 0x000fe40000000000 */
[--C-:B------:R-:W-:Y:S01]  /*a040*/  @!P6 IMAD.IADD R17, R17, 0x1, -R5.reuse ;  /* 0x000000011111e824 */ /* 0x100fe200078e0a05 */
[C---:B------:R-:W-:Y:S01]  /*a050*/  ISETP.GT.U32.AND P6, PT, R5.reuse, R38, PT ;  /* 0x000000260500720c */ /* 0x040fe20003fc4070 */
[----:B------:R-:W-:Y:S01]  /*a060*/  @!P3 IMAD.IADD R252, R252, 0x1, -R5 ;  /* 0x00000001fcfcb824 */ /* 0x000fe200078e0a05 */
[C---:B------:R-:W-:Y:S01]  /*a070*/  ISETP.GT.U32.AND P3, PT, R5.reuse, R22, PT ;  /* 0x000000160500720c */ /* 0x040fe20003f64070 */
[----:B------:R-:W-:Y:S01]  /*a080*/  IMAD R30, R5, R3, R30 ;  /* 0x00000003051e7224 */ /* 0x000fe200078e021e */
[----:B------:R-:W-:Y:S01]  /*a090*/  IABS R45, R139 ;  /* 0x0000008b002d7213 */ /* 0x000fe20000000000 */
[----:B------:R-:W-:Y:S01]  /*a0a0*/  @!P0 IMAD.MOV R228, RZ, RZ, -R228 ;  /* 0x000000ffffe48224 */ /* 0x000fe200078e0ae4 */
[----:B------:R-:W-:Y:S01]  /*a0b0*/  ISETP.GE.AND P0, PT, R143, RZ, PT ;  /* 0x000000ff8f00720c */ /* 0x000fe20003f06270 */
[----:B------:R-:W-:-:S02]  /*a0c0*/  VIADD R147, R4, 0x35 ;  /* 0x0000003504937836 */ /* 0x000fc40000000000 */
        /* <DEDUP_REMOVED lines=8> */
[----:B------:R-:W-:Y:S02]  /*a150*/  IMAD.MOV R11, RZ, RZ, -R11 ;  /* 0x000000ffff0b7224 */ /* 0x000fe400078e0a0b */
[--C-:B------:R-:W-:Y:S02]  /*a160*/  @!P6 IMAD.IADD R38, R38, 0x1, -R5.reuse ;  /* 0x000000012626e824 */ /* 0x100fe400078e0a05 */
[----:B------:R-:W-:Y:S01]  /*a170*/  @!P3 IMAD.IADD R22, R22, 0x1, -R5 ;  /* 0x000000011616b824 */ /* 0x000fe200078e0a05 */
[----:B------:R-:W-:Y:S01]  /*a180*/  ISETP.GE.AND P3, PT, R120, RZ, PT ;  /* 0x000000ff7800720c */ /* 0x000fe20003f66270 */
[----:B------:R-:W-:Y:S01]  /*a190*/  IMAD.HI.U32 R3, R2, R53, RZ ;  /* 0x0000003502037227 */ /* 0x000fe200078e00ff */
[----:B------:R-:W-:-:S03]  /*a1a0*/  ISETP.GT.U32.AND P6, PT, R5, R38, PT ;  /* 0x000000260500720c */ /* 0x000fc60003fc4070 */
[----:B------:R-:W-:Y:S02]  /*a1b0*/  IMAD R45, R5, R11, R45 ;  /* 0x0000000b052d7224 */ /* 0x000fe400078e022d */
[----:B------:R-:W-:-:S04]  /*a1c0*/  IMAD.HI.U32 R0, R2, R61, RZ ;  /* 0x0000003d02007227 */ /* 0x000fc800078e00ff */
[----:B------:R-:W-:Y:S02]  /*a1d0*/  IMAD.MOV R3, RZ, RZ, -R3 ;  /* 0x000000ffff037224 */ /* 0x000fe400078e0a03 */
[----:B------:R-:W-:Y:S01]  /*a1e0*/  @!P1 IMAD.IADD R30, R30, 0x1, -R5 ;  /* 0x000000011e1e9824 */ /* 0x000fe200078e0a05 */
[----:B------:R-:W-:Y:S01]  /*a1f0*/  ISETP.GE.AND P1, PT, R151, RZ, PT ;  /* 0x000000ff9700720c */ /* 0x000fe20003f26270 */
[----:B------:R-:W-:Y:S01]  /*a200*/  @!P0 IMAD.MOV R244, RZ, RZ, -R244 ;  /* 0x000000fffff48224 */ /* 0x000fe200078e0af4 */
[C---:B------:R-:W-:Y:S01]  /*a210*/  ISETP.GT.U32.AND P0, PT, R5.reuse, R17, PT ;  /* 0x000000110500720c */ /* 0x040fe20003f04070 */
[----:B------:R-:W-:Y:S01]  /*a220*/  @!P4 IMAD.MOV R9, RZ, RZ, -R9 ;  /* 0x000000ffff09c224 */ /* 0x000fe200078e0a09 */
[----:B------:R-:W-:Y:S01]  /*a230*/  ISETP.GT.U32.AND P4, PT, R5, R45, PT ;  /* 0x0000002d0500720c */ /* 0x000fe20003f84070 */
[----:B------:R-:W-:Y:S02]  /*a240*/  IMAD.MOV R0, RZ, RZ, -R0 ;  /* 0x000000ffff007224 */ /* 0x000fe400078e0a00 */
[----:B------:R-:W-:-:S02]  /*a250*/  VIADD R151, R4, 0x33 ;  /* 0x0000003304977836 */ /* 0x000fc40000000000 */
[C---:B------:R-:W-:Y:S02]  /*a260*/  IMAD R53, R5.reuse, R3, R53 ;  /* 0x0000000305357224 */ /* 0x040fe400078e0235 */
[C---:B------:R-:W-:Y:S01]  /*a270*/  IMAD R61, R5.reuse, R0, R61 ;  /* 0x00000000053d7224 */ /* 0x040fe200078e023d */
[----:B------:R-:W-:Y:S01]  /*a280*/  IABS R0, R151 ;  /* 0x0000009700007213 */ /* 0x000fe20000000000 */
[----:B------:R-:W-:Y:S01]  /*a290*/  @!P3 IMAD.MOV R13, RZ, RZ, -R13 ;  /* 0x000000ffff0db224 */ /* 0x000fe200078e0a0d */
[C---:B------:R-:W-:Y:S01]  /*a2a0*/  ISETP.GT.U32.AND P3, PT, R5.reuse, R53, PT ;  /* 0x000000350500720c */ /* 0x040fe20003f64070 */
[----:B------:R-:W-:Y:S01]  /*a2b0*/  @!P6 IMAD.IADD R38, R38, 0x1, -R5 ;  /* 0x000000012626e824 */ /* 0x000fe200078e0a05 */
[----:B------:R-:W-:Y:S01]  /*a2c0*/  ISETP.GE.AND P6, PT, R132, RZ, PT ;  /* 0x000000ff8400720c */ /* 0x000fe20003fc6270 */
[----:B------:R-:W-:Y:S01]  /*a2d0*/  @!P2 IMAD.MOV R248, RZ, RZ, -R248 ;  /* 0x000000fffff8a224 */ /* 0x000fe200078e0af8 */
[----:B------:R-:W-:Y:S01]  /*a2e0*/  ISETP.GT.U32.AND P2, PT, R5, R22, PT ;  /* 0x000000160500720c */ /* 0x000fe20003f44070 */
[----:B------:R-:W-:-:S04]  /*a2f0*/  IMAD.HI.U32 R3, R2, R0, RZ ;  /* 0x0000000002037227 */ /* 0x000fc800078e00ff */
[--C-:B------:R-:W-:Y:S01]  /*a300*/  @!P0 IMAD.IADD R17, R17, 0x1, -R5.reuse ;  /* 0x0000000111118824 */ /* 0x100fe200078e0a05 */
[----:B------:R-:W-:Y:S01]  /*a310*/  ISETP.GE.AND P0, PT, R124, RZ, PT ;  /* 0x000000ff7c00720c */ /* 0x000fe20003f06270 */
[----:B------:R-:W-:Y:S01]  /*a320*/  @!P4 IMAD.IADD R45, R45, 0x1, -R5 ;  /* 0x000000012d2dc824 */ /* 0x000fe200078e0a05 */
[----:B------:R-:W-:Y:S01]  /*a330*/  ISETP.GE.AND P4, PT, R139, RZ, PT ;  /* 0x000000ff8b00720c */ /* 0x000fe20003f86270 */
[----:B------:R-:W-:Y:S02]  /*a340*/  IMAD.MOV R3, RZ, RZ, -R3 ;  /* 0x000000ffff037224 */ /* 0x000fe400078e0a03 */
[----:B------:R-:W-:Y:S01]  /*a350*/  @!P1 IMAD.MOV R17, RZ, RZ, -R17 ;  /* 0x000000ffff119224 */ /* 0x000fe200078e0a11 */
[C---:B------:R-:W-:Y:S01]  /*a360*/  ISETP.GT.U32.AND P1, PT, R5.reuse, R45, PT ;  /* 0x0000002d0500720c */ /* 0x040fe20003f24070 */
[----:B------:R-:W-:Y:S02]  /*a370*/  IMAD R69, R5, R3, R0 ;  /* 0x0000000305457224 */ /* 0x000fe400078e0200 */
[----:B------:R-:W-:Y:S01]  /*a380*/  @!P3 IMAD.IADD R53, R53, 0x1, -R5 ;  /* 0x000000013535b824 */ /* 0x000fe200078e0a05 */
[----:B------:R-:W-:Y:S01]  /*a390*/  ISETP.GE.AND P3, PT, R147, RZ, PT ;  /* 0x000000ff9300720c */ /* 0x000fe20003f66270 */
[----:B------:R-:W-:-:S02]  /*a3a0*/  VIADD R147, R4, 0x32 ;  /* 0x0000003204937836 */ /* 0x000fc40000000000 */
[----:B------:R-:W-:Y:S01]  /*a3b0*/  @!P6 IMAD.MOV R38, RZ, RZ, -R38 ;  /* 0x000000ffff26e224 */ /* 0x000fe200078e0a26 */
[C---:B------:R-:W-:Y:S01]  /*a3c0*/  ISETP.GT.U32.AND P6, PT, R5.reuse, R69, PT ;  /* 0x000000450500720c */ /* 0x040fe20003fc4070 */
[--C-:B------:R-:W-:Y:S01]  /*a3d0*/  @!P2 IMAD.IADD R22, R22, 0x1, -R5.reuse ;  /* 0x000000011616a824 */ /* 0x100fe200078e0a05 */
[C---:B------:R-:W-:Y:S01]  /*a3e0*/  ISETP.GT.U32.AND P2, PT, R5.reuse, R61, PT ;  /* 0x0000003d0500720c */ /* 0x040fe20003f44070 */
[----:B------:R-:W-:Y:S01]  /*a3f0*/  @!P5 IMAD.MOV R252, RZ, RZ, -R252 ;  /* 0x000000fffffcd224 */ /* 0x000fe200078e0afc */
[----:B------:R-:W-:Y:S01]  /*a400*/  IABS R0, R147 ;  /* 0x0000009300007213 */ /* 0x000fe20000000000 */
[----:B------:R-:W-:Y:S01]  /*a410*/  @!P0 IMAD.MOV R22, RZ, RZ, -R22 ;  /* 0x000000ffff168224 */ /* 0x000fe200078e0a16 */
[----:B------:R-:W-:Y:S01]  /*a420*/  ISETP.GT.U32.AND P0, PT, R5, R53, PT ;  /* 0x000000350500720c */ /* 0x000fe20003f04070 */
[----:B------:R-:W-:Y:S01]  /*a430*/  @!P1 IMAD.IADD R45, R45, 0x1, -R5 ;  /* 0x000000012d2d9824 */ /* 0x000fe200078e0a05 */
[----:B------:R-:W-:Y:S01]  /*a440*/  ISETP.GE.AND P1, PT, R151, RZ, PT ;  /* 0x000000ff9700720c */ /* 0x000fe20003f26270 */
[----:B------:R-:W-:Y:S01]  /*a450*/  IMAD.HI.U32 R3, R2, R0, RZ ;  /* 0x0000000002037227 */ /* 0x000fe200078e00ff */
[----:B------:R-:W-:-:S03]  /*a460*/  ISETP.GT.U32.AND P5, PT, R5, R30, PT ;  /* 0x0000001e0500720c */ /* 0x000fc60003fa4070 */
[----:B------:R-:W-:Y:S02]  /*a470*/  VIADD R151, R4, 0x31 ;  /* 0x0000003104977836 */ /* 0x000fe40000000000 */
[----:B------:R-:W-:Y:S02]  /*a480*/  IMAD.MOV R77, RZ, RZ, -R3 ;  /* 0x000000ffff4d7224 */ /* 0x000fe400078e0a03 */
[--C-:B------:R-:W-:Y:S01]  /*a490*/  @!P6 IMAD.IADD R69, R69, 0x1, -R5.reuse ;  /* 0x000000014545e824 */ /* 0x100fe200078e0a05 */
[----:B------:R-:W-:Y:S01]  /*a4a0*/  IABS R3, R151 ;  /* 0x0000009700037213 */ /* 0x000fe20000000000 */
[--C-:B------:R-:W-:Y:S02]  /*a4b0*/  @!P2 IMAD.IADD R61, R61, 0x1, -R5.reuse ;  /* 0x000000013d3da824 */ /* 0x100fe400078e0a05 */
[C---:B------:R-:W-:Y:S01]  /*a4c0*/  IMAD R77, R5.reuse, R77, R0 ;  /* 0x0000004d054d7224 */ /* 0x040fe200078e0200 */
[----:B------:R-:W-:Y:S01]  /*a4d0*/  ISETP.GT.U32.AND P6, PT, R5, R69, PT ;  /* 0x000000450500720c */ /* 0x000fe20003fc4070 */
[----:B------:R-:W-:Y:S01]  /*a4e0*/  @!P0 IMAD.IADD R53, R53, 0x1, -R5 ;  /* 0x0000000135358824 */ /* 0x000fe200078e0a05 */
[----:B------:R-:W-:Y:S01]  /*a4f0*/  ISETP.GT.U32.AND P2, PT, R5, R61, PT ;  /* 0x0000003d0500720c */ /* 0x000fe20003f44070 */
[----:B------:R-:W-:Y:S01]  /*a500*/  IMAD.HI.U32 R0, R2, R3, RZ ;  /* 0x0000000302007227 */ /* 0x000fe200078e00ff */
[----:B------:R-:W-:-:S03]  /*a510*/  ISETP.GE.AND P0, PT, R147, RZ, PT ;  /* 0x000000ff9300720c */ /* 0x000fc60003f06270 */
[----:B------:R-:W-:Y:S01]  /*a520*/  @!P3 IMAD.MOV R53, RZ, RZ, -R53 ;  /* 0x000000ffff35b224 */ /* 0x000fe200078e0a35 */
[C---:B------:R-:W-:Y:S01]  /*a530*/  ISETP.GT.U32.AND P3, PT, R5.reuse, R77, PT ;  /* 0x0000004d0500720c */ /* 0x040fe20003f64070 */
[----:B------:R-:W-:Y:S02]  /*a540*/  IMAD.MOV R0, RZ, RZ, -R0 ;  /* 0x000000ffff007224 */ /* 0x000fe400078e0a00 */
[----:B------:R-:W-:Y:S01]  /*a550*/  @!P5 IMAD.IADD R30, R30, 0x1, -R5 ;  /* 0x000000011e1ed824 */ /* 0x000fe200078e0a05 */
[----:B------:R-:W-:Y:S01]  /*a560*/  ISETP.GE.AND P5, PT, R128, RZ, PT ;  /* 0x000000ff8000720c */ /* 0x000fe20003fa6270 */
[----:B------:R-:W-:Y:S02]  /*a570*/  IMAD R85, R5, R0, R3 ;  /* 0x0000000005557224 */ /* 0x000fe400078e0203 */
[--C-:B------:R-:W-:Y:S02]  /*a580*/  @!P6 IMAD.IADD R69, R69, 0x1, -R5.reuse ;  /* 0x000000014545e824 */ /* 0x100fe400078e0a05 */
[----:B------:R-:W-:Y:S01]  /*a590*/  @!P2 IMAD.IADD R61, R61, 0x1, -R5 ;  /* 0x000000013d3da824 */ /* 0x000fe200078e0a05 */
[----:B------:R-:W-:Y:S01]  /*a5a0*/  ISETP.GT.U32.AND P6, PT, R5, R85, PT ;  /* 0x000000550500720c */ /* 0x000fe20003fc4070 */
[C---:B------:R-:W-:Y:S01]  /*a5b0*/  VIADD R147, R4.reuse, 0x2f ;  /* 0x0000002f04937836 */ /* 0x040fe20000000000 */
[----:B------:R-:W-:Y:S01]  /*a5c0*/  ISETP.GE.AND P2, PT, R151, RZ, PT ;  /* 0x000000ff9700720c */ /* 0x000fe20003f46270 */
[----:B------:R-:W-:-:S02]  /*a5d0*/  VIADD R151, R4, 0x30 ;  /* 0x0000003004977836 */ /* 0x000fc40000000000 */
[----:B------:R-:W-:Y:S01]  /*a5e0*/  @!P3 IMAD.IADD R77, R77, 0x1, -R5 ;  /* 0x000000014d4db824 */ /* 0x000fe200078e0a05 */
[----:B------:R-:W-:Y:S01]  /*a5f0*/  IABS R101, R147 ;  /* 0x0000009300657213 */ /* 0x000fe20000000000 */
[----:B------:R-:W-:Y:S01]  /*a600*/  @!P4 IMAD.MOV R45, RZ, RZ, -R45 ;  /* 0x000000ffff2dc224 */ /* 0x000fe200078e0a2d */
[----:B------:R-:W-:Y:S01]  /*a610*/  ISETP.GE.AND P4, PT, R151, RZ, PT ;  /* 0x000000ff9700720c */ /* 0x000fe20003f86270 */
[----:B------:R-:W-:Y:S01]  /*a620*/  @!P5 IMAD.MOV R30, RZ, RZ, -R30 ;  /* 0x000000ffff1ed224 */ /* 0x000fe200078e0a1e */
[----:B------:R-:W-:Y:S01]  /*a630*/  IABS R93, R151 ;  /* 0x00000097005d7213 */ /* 0x000fe20000000000 */
[----:B------:R-:W-:Y:S01]  /*a640*/  VIADD R151, R4, 0x2e ;  /* 0x0000002e04977836 */ /* 0x000fe20000000000 */
[----:B------:R-:W-:Y:S01]  /*a650*/  ISETP.GT.U32.AND P3, PT, R5, R77, PT ;  /* 0x0000004d0500720c */ /* 0x000fe20003f64070 */
[----:B------:R-:W-:Y:S01]  /*a660*/  @!P6 IMAD.IADD R85, R85, 0x1, -R5 ;  /* 0x000000015555e824 */ /* 0x000fe200078e0a05 */
[----:B------:R-:W-:Y:S01]  /*a670*/  ISETP.GE.AND P5, PT, R143, RZ, PT ;  /* 0x000000ff8f00720c */ /* 0x000fe20003fa6270 */
[----:B------:R-:W-:Y:S01]  /*a680*/  IMAD.HI.U32 R3, R2, R101, RZ ;  /* 0x0000006502037227 */ /* 0x000fe200078e00ff */
[----:B------:R-:W-:-:S02]  /*a690*/  IABS R108, R151 ;  /* 0x00000097006c7213 */ /* 0x000fc40000000000 */
[----:B------:R-:W-:Y:S01]  /*a6a0*/  ISETP.GT.U32.AND P6, PT, R5, R85, PT ;  /* 0x000000550500720c */ /* 0x000fe20003fc4070 */
[----:B------:R-:W-:Y:S02]  /*a6b0*/  IMAD.MOV R3, RZ, RZ, -R3 ;  /* 0x000000ffff037224 */ /* 0x000fe400078e0a03 */
[----:B------:R-:W-:-:S04]  /*a6c0*/  IMAD.HI.U32 R0, R2, R108, RZ ;  /* 0x0000006c02007227 */ /* 0x000fc800078e00ff */
[----:B------:R-:W-:-:S04]  /*a6d0*/  IMAD.HI.U32 R11, R2, R93, RZ ;  /* 0x0000005d020b7227 */ /* 0x000fc800078e00ff */
[----:B------:R-:W-:Y:S02]  /*a6e0*/  IMAD.MOV R0, RZ, RZ, -R0 ;  /* 0x000000ffff007224 */ /* 0x000fe400078e0a00 */
[----:B------:R-:W-:Y:S02]  /*a6f0*/  IMAD R101, R5, R3, R101 ;  /* 0x0000000305657224 */ /* 0x000fe400078e0265 */
[----:B------:R-:W-:Y:S02]  /*a700*/  @!P3 IMAD.IADD R77, R77, 0x1, -R5 ;  /* 0x000000014d4db824 */ /* 0x000fe400078e0a05 */
[----:B------:R-:W-:Y:S02]  /*a710*/  IMAD.MOV R11, RZ, RZ, -R11 ;  /* 0x000000ffff0b7224 */ /* 0x000fe400078e0a0b */
[C---:B------:R-:W-:Y:S02]  /*a720*/  IMAD R108, R5.reuse, R0, R108 ;  /* 0x00000000056c7224 */ /* 0x040fe400078e026c */
[----:B------:R-:W-:Y:S01]  /*a730*/  @!P0 IMAD.MOV R77, RZ, RZ, -R77 ;  /* 0x000000ffff4d8224 */ /* 0x000fe200078e0a4d */
[----:B------:R-:W-:Y:S01]  /*a740*/  ISETP.GT.U32.AND P0, PT, R5, R101, PT ;  /* 0x000000650500720c */ /* 0x000fe20003f04070 */
[----:B------:R-:W-:Y:S01]  /*a750*/  @!P5 IMAD.MOV R61, RZ, RZ, -R61 ;  /* 0x000000ffff3dd224 */ /* 0x000fe200078e0a3d */
[----:B------:R-:W-:Y:S01]  /*a760*/  ISETP.GE.AND P5, PT, R147, RZ, PT ;  /* 0x000000ff9300720c */ /* 0x000fe20003fa6270 */
[----:B------:R-:W-:-:S02]  /*a770*/  IMAD R93, R5, R11, R93 ;  /* 0x0000000b055d7224 */ /* 0x000fc400078e025d */
[--C-:B------:R-:W-:Y:S01]  /*a780*/  @!P6 IMAD.IADD R85, R85, 0x1, -R5.reuse ;  /* 0x000000015555e824 */ /* 0x100fe200078e0a05 */
[C---:B------:R-:W-:Y:S01]  /*a790*/  ISETP.GT.U32.AND P6, PT, R5.reuse, R108, PT ;  /* 0x0000006c0500720c */ /* 0x040fe20003fc4070 */
[C---:B------:R-:W-:Y:S01]  /*a7a0*/  VIADD R147, R4.reuse, 0x2d ;  /* 0x0000002d04937836 */ /* 0x040fe20000000000 */
[----:B------:R-:W-:Y:S01]  /*a7b0*/  ISETP.GT.U32.AND P3, PT, R5, R93, PT ;  /* 0x0000005d0500720c */ /* 0x000fe20003f64070 */
[C---:B------:R-:W-:Y:S02]  /*a7c0*/  VIADD R128, R4.reuse, 0x2c ;  /* 0x0000002c04807836 */ /* 0x040fe40000000000 */
[----:B------:R-:W-:Y:S01]  /*a7d0*/  VIADD R143, R4, 0x2b ;  /* 0x0000002b048f7836 */ /* 0x000fe20000000000 */
[----:B------:R-:W-:Y:S01]  /*a7e0*/  IABS R116, R147 ;  /* 0x0000009300747213 */ /* 0x000fe20000000000 */
[----:B------:R-:W-:Y:S01]  /*a7f0*/  @!P0 IMAD.IADD R101, R101, 0x1, -R5 ;  /* 0x0000000165658824 */ /* 0x000fe200078e0a05 */
[----:B------:R-:W-:Y:S01]  /*a800*/  IABS R124, R128 ;  /* 0x00000080007c7213 */ /* 0x000fe20000000000 */
[----:B------:R-:W-:Y:S01]  /*a810*/  @!P1 IMAD.MOV R69, RZ, RZ, -R69 ;  /* 0x000000ffff459224 */ /* 0x000fe200078e0a45 */
[----:B------:R-:W-:Y:S01]  /*a820*/  IABS R132, R143 ;  /* 0x0000008f00847213 */ /* 0x000fe20000000000 */
[----:B------:R-:W-:Y:S01]  /*a830*/  IMAD.HI.U32 R3, R2, R116, RZ ;  /* 0x0000007402037227 */ /* 0x000fe200078e00ff */
[----:B------:R-:W-:-:S03]  /*a840*/  ISETP.GE.AND P1, PT, R151, RZ, PT ;  /* 0x000000ff9700720c */ /* 0x000fc60003f26270 */
[----:B------:R-:W-:Y:S01]  /*a850*/  @!P6 IMAD.IADD R108, R108, 0x1, -R5 ;  /* 0x000000016c6ce824 */ /* 0x000fe200078e0a05 */
[----:B------:R-:W-:Y:S01]  /*a860*/  ISETP.GT.U32.AND P6, PT, R5, R101, PT ;  /* 0x000000650500720c */ /* 0x000fe20003fc4070 */
[----:B------:R-:W-:-:S04]  /*a870*/  IMAD.HI.U32 R0, R2, R124, RZ ;  /* 0x0000007c02007227 */ /* 0x000fc800078e00ff */
[----:B------:R-:W-:Y:S02]  /*a880*/  IMAD.MOV R3, RZ, RZ, -R3 ;  /* 0x000000ffff037224 */ /* 0x000fe400078e0a03 */
[----:B------:R-:W-:Y:S01]  /*a890*/  @!P3 IMAD.IADD R93, R93, 0x1, -R5 ;  /* 0x000000015d5db824 */ /* 0x000fe200078e0a05 */
[----:B------:R-:W-:Y:S01]  /*a8a0*/  ISETP.GE.AND P3, PT, R147, RZ, PT ;  /* 0x000000ff9300720c */ /* 0x000fe20003f66270 */
[----:B------:R-:W-:Y:S01]  /*a8b0*/  IMAD.MOV R0, RZ, RZ, -R0 ;  /* 0x000000ffff007224 */ /* 0x000fe200078e0a00 */
[----:B------:R-:W-:Y:S01]  /*a8c0*/  IABS R147, R89 ;  /* 0x0000005900937213 */ /* 0x000fe20000000000 */
[C---:B------:R-:W-:Y:S01]  /*a8d0*/  IMAD R116, R5.reuse, R3, R116 ;  /* 0x0000000305747224 */ /* 0x040fe200078e0274 */
[----:B------:R-:W-:Y:S01]  /*a8e0*/  ISETP.GT.U32.AND P0, PT, R5, R93, PT ;  /* 0x0000005d0500720c */ /* 0x000fe20003f04070 */
[----:B------:R-:W-:-:S04]  /*a8f0*/  IMAD.HI.U32 R3, R2, R132, RZ ;  /* 0x0000008402037227 */ /* 0x000fc800078e00ff */
[C---:B------:R-:W-:Y:S02]  /*a900*/  IMAD R124, R5.reuse, R0, R124 ;  /* 0x00000000057c7224 */ /* 0x040fe400078e027c */
[----:B------:R-:W-:Y:S02]  /*a910*/  IMAD.MOV R3, RZ, RZ, -R3 ;  /* 0x000000ffff037224 */ /* 0x000fe400078e0a03 */
[----:B------:R-:W-:Y:S01]  /*a920*/  @!P2 IMAD.MOV R85, RZ, RZ, -R85 ;  /* 0x000000ffff55a224 */ /* 0x000fe200078e0a55 */
[----:B------:R-:W-:Y:S01]  /*a930*/  ISETP.GT.U32.AND P2, PT, R5, R108, PT ;  /* 0x0000006c0500720c */ /* 0x000fe20003f44070 */
[----:B------:R-:W-:Y:S02]  /*a940*/  VIADD R151, R4, 0x2a ;  /* 0x0000002a04977836 */ /* 0x000fe40000000000 */
[----:B------:R-:W-:Y:S01]  /*a950*/  @!P6 IMAD.IADD R101, R101, 0x1, -R5 ;  /* 0x000000016565e824 */ /* 0x000fe200078e0a05 */
[C---:B------:R-:W-:Y:S01]  /*a960*/  ISETP.GT.U32.AND P6, PT, R5.reuse, R124, PT ;  /* 0x0000007c0500720c */ /* 0x040fe20003fc4070 */
[----:B------:R-:W-:Y:S01]  /*a970*/  IMAD R132, R5, R3, R132 ;  /* 0x0000000305847224 */ /* 0x000fe200078e0284 */
[----:B------:R-:W-:Y:S01]  /*a980*/  IABS R139, R151 ;  /* 0x00000097008b7213 */ /* 0x000fe20000000000 */
[----:B------:R-:W-:-:S04]  /*a990*/  IMAD.HI.U32 R3, R2, R147, RZ ;  /* 0x0000009302037227 */ /* 0x000fc800078e00ff */
[----:B------:R-:W-:Y:S02]  /*a9a0*/  IMAD.MOV R3, RZ, RZ, -R3 ;  /* 0x000000ffff037224 */ /* 0x000fe400078e0a03 */
[----:B------:R-:W-:Y:S01]  /*a9b0*/  @!P0 IMAD.IADD R93, R93, 0x1, -R5 ;  /* 0x000000015d5d8824 */ /* 0x000fe200078e0a05 */
[----:B------:R-:W-:Y:S01]  /*a9c0*/  ISETP.GT.U32.AND P0, PT, R5, R116, PT ;  /* 0x000000740500720c */ /* 0x000fe20003f04070 */
[----:B------:R-:W-:-:S04]  /*a9d0*/  IMAD.HI.U32 R0, R2, R139, RZ ;  /* 0x0000008b02007227 */ /* 0x000fc800078e00ff */
[C---:B------:R-:W-:Y:S02]  /*a9e0*/  IMAD R147, R5.reuse, R3, R147 ;  /* 0x0000000305937224 */ /* 0x040fe400078e0293 */
[--C-:B------:R-:W-:Y:S01]  /*a9f0*/  @!P2 IMAD.IADD R108, R108, 0x1, -R5.reuse ;  /* 0x000000016c6ca824 */ /* 0x100fe200078e0a05 */
[C---:B------:R-:W-:Y:S01]  /*aa00*/  ISETP.GT.U32.AND P2, PT, R5.reuse, R132, PT ;  /* 0x000000840500720c */ /* 0x040fe20003f44070 */
[----:B------:R-:W-:Y:S02]  /*aa10*/  IMAD.MOV R0, RZ, RZ, -R0 ;  /* 0x000000ffff007224 */ /* 0x000fe400078e0a00 */
[----:B------:R-:W-:Y:S01]  /*aa20*/  @!P6 IMAD.IADD R124, R124, 0x1, -R5 ;  /* 0x000000017c7ce824 */ /* 0x000fe200078e0a05 */
[C---:B------:R-:W-:Y:S01]  /*aa30*/  ISETP.GT.U32.AND P6, PT, R5.reuse, R147, PT ;  /* 0x000000930500720c */ /* 0x040fe20003fc4070 */
[----:B------:R-:W-:Y:S02]  /*aa40*/  IMAD R139, R5, R0, R139 ;  /* 0x00000000058b7224 */ /* 0x000fe400078e028b */
[----:B------:R-:W-:-:S02]  /*aa50*/  @!P0 IMAD.IADD R116, R116, 0x1, -R5 ;  /* 0x0000000174748824 */ /* 0x000fc400078e0a05 */
[----:B------:R-:W-:Y:S01]  /*aa60*/  VIADD R120, R4, 0x26 ;  /* 0x0000002604787836 */ /* 0x000fe20000000000 */
[----:B------:R-:W-:Y:S01]  /*aa70*/  ISETP.GT.U32.AND P0, PT, R5, R139, PT ;  /* 0x0000008b0500720c */ /* 0x000fe20003f04070 */
[----:B------:R-:W-:-:S03]  /*aa80*/  IMAD.HI.U32 R0, R2, R155, RZ ;  /* 0x0000009b02007227 */ /* 0x000fc600078e00ff */
[----:B------:R-:W-:Y:S01]  /*aa90*/  IABS R170, R120 ;  /* 0x0000007800aa7213 */ /* 0x000fe20000000000 */
[----:B------:R-:W-:Y:S01]  /*aaa0*/  @!P2 IMAD.IADD R132, R132, 0x1, -R5 ;  /* 0x000000018484a824 */ /* 0x000fe200078e0a05 */
[----:B------:R-:W-:Y:S01]  /*aab0*/  ISETP.GE.AND P2, PT, R128, RZ, PT ;  /* 0x000000ff8000720c */ /* 0x000fe20003f46270 */
[----:B------:R-:W-:Y:S01]  /*aac0*/  @!P4 IMAD.MOV R93, RZ, RZ, -R93 ;  /* 0x000000ffff5dc224 */ /* 0x000fe200078e0a5d */
[----:B------:R-:W-:Y:S01]  /*aad0*/  ISETP.GT.U32.AND P4, PT, R5, R116, PT ;  /* 0x000000740500720c */ /* 0x000fe20003f84070 */
[----:B------:R-:W-:Y:S02]  /*aae0*/  @!P6 IMAD.IADD R147, R147, 0x1, -R5 ;  /* 0x000000019393e824 */ /* 0x000fe400078e0a05 */
[----:B------:R-:W-:Y:S02]  /*aaf0*/  IMAD.MOV R0, RZ, RZ, -R0 ;  /* 0x000000ffff007224 */ /* 0x000fe400078e0a00 */
[----:B------:R-:W-:Y:S01]  /*ab00*/  @!P5 IMAD.MOV R101, RZ, RZ, -R101 ;  /* 0x000000ffff65d224 */ /* 0x000fe200078e0a65 */
[C---:B------:R-:W-:Y:S01]  /*ab10*/  ISETP.GT.U32.AND P5, PT, R5.reuse, R132, PT ;  /* 0x000000840500720c */ /* 0x040fe20003fa4070 */
[----:B------:R-:W-:Y:S01]  /*ab20*/  @!P1 IMAD.MOV R108, RZ, RZ, -R108 ;  /* 0x000000ffff6c9224 */ /* 0x000fe200078e0a6c */
[----:B------:R-:W-:Y:S01]  /*ab30*/  ISETP.GT.U32.AND P1, PT, R5, R147, PT ;  /* 0x000000930500720c */ /* 0x000fe20003f24070 */
[----:B------:R-:W-:-:S04]  /*ab40*/  IMAD.HI.U32 R3, R2, R163, RZ ;  /* 0x000000a302037227 */ /* 0x000fc800078e00ff */
[----:B------:R-:W-:Y:S02]  /*ab50*/  IMAD R155, R5, R0, R155 ;  /* 0x00000000059b7224 */ /* 0x000fe400078e029b */
[----:B------:R-:W-:-:S04]  /*ab60*/  IMAD.HI.U32 R0, R2, R170, RZ ;  /* 0x000000aa02007227 */ /* 0x000fc800078e00ff */
[----:B------:R-:W-:Y:S01]  /*ab70*/  @!P0 IMAD.IADD R139, R139, 0x1, -R5 ;  /* 0x000000018b8b8824 */ /* 0x000fe200078e0a05 */
[C---:B------:R-:W-:Y:S01]  /*ab80*/  ISETP.GT.U32.AND P0, PT, R5.reuse, R124, PT ;  /* 0x0000007c0500720c */ /* 0x040fe20003f04070 */
[----:B------:R-:W-:Y:S02]  /*ab90*/  IMAD.MOV R3, RZ, RZ, -R3 ;  /* 0x000000ffff037224 */ /* 0x000fe400078e0a03 */
[----:B------:R-:W-:Y:S01]  /*aba0*/  IMAD.MOV R0, RZ, RZ, -R0 ;  /* 0x000000ffff007224 */ /* 0x000fe200078e0a00 */
[C---:B------:R-:W-:Y:S01]  /*abb0*/  ISETP.GT.U32.AND P6, PT, R5.reuse, R139, PT ;  /* 0x0000008b0500720c */ /* 0x040fe20003fc4070 */
[C---:B------:R-:W-:Y:S02]  /*abc0*/  IMAD R163, R5.reuse, R3, R163 ;  /* 0x0000000305a37224 */ /* 0x040fe400078e02a3 */
[----:B------:R-:W-:Y:S01]  /*abd0*/  @!P4 IMAD.IADD R116, R116, 0x1, -R5 ;  /* 0x000000017474c824 */ /* 0x000fe200078e0a05 */
[C---:B------:R-:W-:Y:S01]  /*abe0*/  ISETP.GT.U32.AND P4, PT, R5.reuse, R155, PT ;  /* 0x0000009b0500720c */ /* 0x040fe20003f84070 */
[----:B------:R-:W-:-:S02]  /*abf0*/  IMAD R170, R5, R0, R170 ;  /* 0x0000000005aa7224 */ /* 0x000fc400078e02aa */
[--C-:B------:R-:W-:Y:S01]  /*ac00*/  @!P5 IMAD.IADD R132, R132, 0x1, -R5.reuse ;  /* 0x000000018484d824 */ /* 0x100fe200078e0a05 */
[----:B------:R-:W-:Y:S01]  /*ac10*/  ISETP.GT.U32.AND P5, PT, R5, R163, PT ;  /* 0x000000a30500720c */ /* 0x000fe20003fa4070 */
[--C-:B------:R-:W-:Y:S01]  /*ac20*/  @!P1 IMAD.IADD R147, R147, 0x1, -R5.reuse ;  /* 0x0000000193939824 */ /* 0x100fe200078e0a05 */
[----:B------:R-:W-:Y:S01]  /*ac30*/  ISETP.GT.U32.AND P1, PT, R5, R170, PT ;  /* 0x000000aa0500720c */ /* 0x000fe20003f24070 */
[----:B------:R-:W-:Y:S02]  /*ac40*/  VIADD R128, R4, 0x25 ;  /* 0x0000002504807836 */ /* 0x000fe40000000000 */
[--C-:B------:R-:W-:Y:S01]  /*ac50*/  @!P0 IMAD.IADD R124, R124, 0x1, -R5.reuse ;  /* 0x000000017c7c8824 */ /* 0x100fe200078e0a05 */
[----:B------:R-:W-:Y:S01]  /*ac60*/  ISETP.GE.AND P0, PT, R143, RZ, PT ;  /* 0x000000ff8f00720c */ /* 0x000fe20003f06270 */
[----:B------:R-:W-:Y:S01]  /*ac70*/  VIADD R143, R4, 0x24 ;  /* 0x00000024048f7836 */ /* 0x000fe20000000000 */
[----:B------:R-:W-:Y:S01]  /*ac80*/  IABS R3, R128 ;  /* 0x0000008000037213 */ /* 0x000fe20000000000 */
[--C-:B------:R-:W-:Y:S01]  /*ac90*/  @!P6 IMAD.IADD R139, R139, 0x1, -R5.reuse ;  /* 0x000000018b8be824 */ /* 0x100fe200078e0a05 */
[----:B------:R-:W-:Y:S01]  /*aca0*/  ISETP.GE.AND P6, PT, R151, RZ, PT ;  /* 0x000000ff9700720c */ /* 0x000fe20003fc6270 */
[----:B------:R-:W-:Y:S01]  /*acb0*/  @!P4 IMAD.IADD R155, R155, 0x1, -R5 ;  /* 0x000000019b9bc824 */ /* 0x000fe200078e0a05 */
[----:B------:R-:W-:Y:S01]  /*acc0*/  IABS R0, R143 ;  /* 0x0000008f00007213 */ /* 0x000fe20000000000 */
[----:B------:R-:W-:Y:S01]  /*acd0*/  IMAD.HI.U32 R178, R2, R3, RZ ;  /* 0x0000000302b27227 */ /* 0x000fe200078e00ff */
[----:B------:R-:W-:-:S03]  /*ace0*/  ISETP.GE.AND P4, PT, R89, RZ, PT ;  /* 0x000000ff5900720c */ /* 0x000fc60003f86270 */
[----:B------:R-:W-:Y:S02]  /*acf0*/  VIADD R151, R4, 0x23 ;  /* 0x0000002304977836 */ /* 0x000fe40000000000 */
[--C-:B------:R-:W-:Y:S01]  /*ad00*/  @!P5 IMAD.IADD R163, R163, 0x1, -R5.reuse ;  /* 0x00000001a3a3d824 */ /* 0x100fe200078e0a05 */
[----:B------:R-:W-:Y:S01]  /*ad10*/  ISETP.GE.AND P5, PT, R97, RZ, PT ;  /* 0x000000ff6100720c */ /* 0x000fe20003fa6270 */
[----:B------:R-:W-:Y:S01]  /*ad20*/  @!P1 IMAD.IADD R170, R170, 0x1, -R5 ;  /* 0x00000001aaaa9824 */ /* 0x000fe200078e0a05 */
[----:B------:R-:W-:Y:S01]  /*ad30*/  ISETP.GT.U32.AND P1, PT, R5, R155, PT ;  /* 0x0000009b0500720c */ /* 0x000fe20003f24070 */
[----:B------:R-:W-:Y:S01]  /*ad40*/  IMAD.MOV R178, RZ, RZ, -R178 ;  /* 0x000000ffffb27224 */ /* 0x000fe200078e0ab2 */
[----:B------:R-:W-:Y:S01]  /*ad50*/  IABS R15, R151 ;  /* 0x00000097000f7213 */ /* 0x000fe20000000000 */
[----:B------:R-:W-:Y:S01]  /*ad60*/  IMAD.HI.U32 R11, R2, R0, RZ ;  /* 0x00000000020b7227 */ /* 0x000fe200078e00ff */
[----:B------:R-:W-:-:S03]  /*ad70*/  IABS R97, R73 ;  /* 0x0000004900617213 */ /* 0x000fc60000000000 */
[----:B------:R-:W-:Y:S01]  /*ad80*/  @!P2 IMAD.MOV R124, RZ, RZ, -R124 ;  /* 0x000000ffff7ca224 */ /* 0x000fe200078e0a7c */
[C---:B------:R-:W-:Y:S01]  /*ad90*/  ISETP.GT.U32.AND P2, PT, R5.reuse, R163, PT ;  /* 0x000000a30500720c */ /* 0x040fe20003f44070 */
[C---:B------:R-:W-:Y:S02]  /*ada0*/  IMAD R178, R5.reuse, R178, R3 ;  /* 0x000000b205b27224 */ /* 0x040fe400078e0203 */
[----:B------:R-:W-:Y:S02]  /*adb0*/  IMAD.MOV R11, RZ, RZ, -R11 ;  /* 0x000000ffff0b7224 */ /* 0x000fe400078e0a0b */
[----:B------:R-:W-:Y:S02]  /*adc0*/  IMAD.MOV.U32 R3, RZ, RZ, R15 ;  /* 0x000000ffff037224 */ /* 0x000fe400078e000f */
[----:B------:R-:W-:Y:S01]  /*add0*/  @!P0 IMAD.MOV R132, RZ, RZ, -R132 ;  /* 0x000000ffff848224 */ /* 0x000fe200078e0a84 */
[C---:B------:R-:W-:Y:S01]  /*ade0*/  ISETP.GT.U32.AND P0, PT, R5.reuse, R170, PT ;  /* 0x000000aa0500720c */ /* 0x040fe20003f04070 */
[----:B------:R-:W-:Y:S01]  /*adf0*/  @!P3 IMAD.MOV R116, RZ, RZ, -R116 ;  /* 0x000000ffff74b224 */ /* 0x000fe200078e0a74 */
[C---:B------:R-:W-:Y:S01]  /*ae00*/  ISETP.GT.U32.AND P3, PT, R5.reuse, R178, PT ;  /* 0x000000b20500720c */ /* 0x040fe20003f64070 */
[----:B------:R-:W-:Y:S01]  /*ae10*/  @!P6 IMAD.MOV R139, RZ, RZ, -R139 ;  /* 0x000000ffff8be224 */ /* 0x000fe200078e0a8b */
[----:B------:R-:W-:Y:S01]  /*ae20*/  ISETP.GE.AND P6, PT, R112, RZ, PT ;  /* 0x000000ff7000720c */ /* 0x000fe20003fc6270 */
[----:B------:R-:W-:-:S02]  /*ae30*/  IMAD R0, R5, R11, R0 ;  /* 0x0000000b05007224 */ /* 0x000fc400078e0200 */
[----:B------:R-:W-:-:S04]  /*ae40*/  IMAD.HI.U32 R11, R2, R3, RZ ;  /* 0x00000003020b7227 */ /* 0x000fc800078e00ff */
[----:B------:R-:W-:Y:S01]  /*ae50*/  @!P1 IMAD.IADD R155, R155, 0x1, -R5 ;  /* 0x000000019b9b9824 */ /* 0x000fe200078e0a05 */
[----:B------:R-:W-:Y:S01]  /*ae60*/  ISETP.GT.U32.AND P1, PT, R5, R0, PT ;  /* 0x000000000500720c */ /* 0x000fe20003f24070 */
[----:B------:R-:W-:Y:S02]  /*ae70*/  IMAD.MOV R11, RZ, RZ, -R11 ;  /* 0x000000ffff0b7224 */ /* 0x000fe400078e0a0b */
[----:B------:R-:W-:Y:S01]  /*ae80*/  @!P2 IMAD.IADD R163, R163, 0x1, -R5 ;  /* 0x00000001a3a3a824 */ /* 0x000fe200078e0a05 */
[----:B------:R-:W-:Y:S01]  /*ae90*/  ISETP.GE.AND P2, PT, R128, RZ, PT ;  /* 0x000000ff8000720c */ /* 0x000fe20003f46270 */
[----:B------:R-:W-:Y:S02]  /*aea0*/  VIADD R128, R4, 0x22 ;  /* 0x0000002204807836 */ /* 0x000fe40000000000 */
[----:B------:R-:W-:Y:S02]  /*aeb0*/  IMAD R3, R5, R11, R3 ;  /* 0x0000000b05037224 */ /* 0x000fe400078e0203 */
[--C-:B------:R-:W-:Y:S01]  /*aec0*/  @!P0 IMAD.IADD R170, R170, 0x1, -R5.reuse ;  /* 0x00000001aaaa8824 */ /* 0x100fe200078e0a05 */
[----:B------:R-:W-:Y:S01]  /*aed0*/  ISETP.GE.AND P0, PT, R143, RZ, PT ;  /* 0x000000ff8f00720c */ /* 0x000fe20003f06270 */
[----:B------:R-:W-:Y:S01]  /*aee0*/  VIADD R143, R4, 0x21 ;  /* 0x00000021048f7836 */ /* 0x000fe20000000000 */
[----:B------:R-:W-:Y:S01]  /*aef0*/  IABS R202, R128 ;  /* 0x0000008000ca7213 */ /* 0x000fe20000000000 */
[----:B------:R-:W-:Y:S01]  /*af00*/  @!P3 IMAD.IADD R178, R178, 0x1, -R5 ;  /* 0x00000001b2b2b824 */ /* 0x000fe200078e0a05 */
[----:B------:R-:W-:Y:S01]  /*af10*/  ISETP.GE.AND P3, PT, R151, RZ, PT ;  /* 0x000000ff9700720c */ /* 0x000fe20003f66270 */
[----:B------:R-:W-:Y:S01]  /*af20*/  @!P6 IMAD.MOV R163, RZ, RZ, -R163 ;  /* 0x000000ffffa3e224 */ /* 0x000fe200078e0aa3 */
[C---:B------:R-:W-:Y:S01]  /*af30*/  ISETP.GT.U32.AND P6, PT, R5.reuse, R3, PT ;  /* 0x000000030500720c */ /* 0x040fe20003fc4070 */
[----:B------:R-:W-:Y:S01]  /*af40*/  @!P1 IMAD.IADD R0, R0, 0x1, -R5 ;  /* 0x0000000100009824 */ /* 0x000fe200078e0a05 */
[----:B------:R-:W-:Y:S01]  /*af50*/  IABS R210, R143 ;  /* 0x0000008f00d27213 */ /* 0x000fe20000000000 */
[----:B------:R-:W-:Y:S01]  /*af60*/  @!P5 IMAD.MOV R155, RZ, RZ, -R155 ;  /* 0x000000ffff9bd224 */ /* 0x000fe200078e0a9b */
[C---:B------:R-:W-:Y:S01]  /*af70*/  ISETP.GT.U32.AND P5, PT, R5.reuse, R178, PT ;  /* 0x000000b20500720c */ /* 0x040fe20003fa4070 */
[----:B------:R-:W-:Y:S01]  /*af80*/  IMAD.HI.U32 R15, R2, R202, RZ ;  /* 0x000000ca020f7227 */ /* 0x000fe200078e00ff */
[----:B------:R-:W-:-:S03]  /*af90*/  ISETP.GT.U32.AND P1, PT, R5, R0, PT ;  /* 0x000000000500720c */ /* 0x000fc60003f24070 */
[----:B------:R-:W-:Y:S02]  /*afa0*/  IMAD.MOV R15, RZ, RZ, -R15 ;  /* 0x000000ffff0f7224 */ /* 0x000fe400078e0a0f */
[----:B------:R-:W-:Y:S02]  /*afb0*/  VIADD R151, R4, 0x20 ;  /* 0x0000002004977836 */ /* 0x000fe40000000000 */
[----:B------:R-:W-:-:S03]  /*afc0*/  IMAD.HI.U32 R11, R2, R210, RZ ;  /* 0x000000d2020b7227 */ /* 0x000fc600078e00ff */
[----:B------:R-:W-:Y:S01]  /*afd0*/  IABS R218, R151 ;  /* 0x0000009700da7213 */ /* 0x000fe20000000000 */
[----:B------:R-:W-:Y:S02]  /*afe0*/  IMAD R202, R5, R15, R202 ;  /* 0x0000000f05ca7224 */ /* 0x000fe400078e02ca */
[----:B------:R-:W-:Y:S02]  /*aff0*/  IMAD.MOV R15, RZ, RZ, -R11 ;  /* 0x000000ffff0f7224 */ /* 0x000fe400078e0a0b */
[--C-:B------:R-:W-:Y:S02]  /*b000*/  @!P6 IMAD.IADD R3, R3, 0x1, -R5.reuse ;  /* 0x000000010303e824 */ /* 0x100fe400078e0a05 */
[----:B------:R-:W-:Y:S01]  /*b010*/  @!P5 IMAD.IADD R178, R178, 0x1, -R5 ;  /* 0x00000001b2b2d824 */ /* 0x000fe200078e0a05 */
[----:B------:R-:W-:Y:S01]  /*b020*/  ISETP.GE.AND P5, PT, R143, RZ, PT ;  /* 0x000000ff8f00720c */ /* 0x000fe20003fa6270 */
[C---:B------:R-:W-:Y:S01]  /*b030*/  IMAD R210, R5.reuse, R15, R210 ;  /* 0x0000000f05d27224 */ /* 0x040fe200078e02d2 */
[----:B------:R-:W-:Y:S01]  /*b040*/  ISETP.GT.U32.AND P6, PT, R5, R3, PT ;  /* 0x000000030500720c */ /* 0x000fe20003fc4070 */
[----:B------:R-:W-:-:S04]  /*b050*/  IMAD.HI.U32 R11, R2, R218, RZ ;  /* 0x000000da020b7227 */ /* 0x000fc800078e00ff */
[----:B------:R-:W-:Y:S01]  /*b060*/  @!P1 IMAD.IADD R0, R0, 0x1, -R5 ;  /* 0x0000000100009824 */ /* 0x000fe200078e0a05 */
[C---:B------:R-:W-:Y:S01]  /*b070*/  ISETP.GT.U32.AND P1, PT, R5.reuse, R202, PT ;  /* 0x000000ca0500720c */ /* 0x040fe20003f24070 */
[----:B------:R-:W-:Y:S01]  /*b080*/  @!P2 IMAD.MOV R178, RZ, RZ, -R178 ;  /* 0x000000ffffb2a224 */ /* 0x000fe200078e0ab2 */
[C---:B------:R-:W-:Y:S01]  /*b090*/  ISETP.GT.U32.AND P2, PT, R5.reuse, R210, PT ;  /* 0x000000d20500720c */ /* 0x040fe20003f44070 */
[----:B------:R-:W-:Y:S02]  /*b0a0*/  IMAD.MOV R11, RZ, RZ, -R11 ;  /* 0x000000ffff0b7224 */ /* 0x000fe400078e0a0b */
[----:B------:R-:W-:Y:S01]  /*b0b0*/  @!P4 IMAD.MOV R147, RZ, RZ, -R147 ;  /* 0x000000ffff93c224 */ /* 0x000fe200078e0a93 */
[----:B------:R-:W-:Y:S01]  /*b0c0*/  ISETP.GE.AND P4, PT, R120, RZ, PT ;  /* 0x000000ff7800720c */ /* 0x000fe20003f86270 */
[----:B------:R-:W-:Y:S02]  /*b0d0*/  IMAD R218, R5, R11, R218 ;  /* 0x0000000b05da7224 */ /* 0x000fe400078e02da */
[----:B------:R-:W-:-:S02]  /*b0e0*/  IMAD.MOV.U32 R186, RZ, RZ, R0 ;  /* 0x000000ffffba7224 */ /* 0x000fc400078e0000 */
[C---:B------:R-:W-:Y:S02]  /*b0f0*/  VIADD R143, R4.reuse, 0x1f ;  /* 0x0000001f048f7836 */ /* 0x040fe40000000000 */
[--C-:B------:R-:W-:Y:S01]  /*b100*/  @!P6 IMAD.IADD R3, R3, 0x1, -R5.reuse ;  /* 0x000000010303e824 */ /* 0x100fe200078e0a05 */
[----:B------:R-:W-:Y:S01]  /*b110*/  ISETP.GT.U32.AND P6, PT, R5, R218, PT ;  /* 0x000000da0500720c */ /* 0x000fe20003fc4070 */
[----:B------:R-:W-:Y:S01]  /*b120*/  @!P0 IMAD.MOV R186, RZ, RZ, -R186 ;  /* 0x000000ffffba8224 */ /* 0x000fe200078e0aba */
[----:B------:R-:W-:Y:S01]  /*b130*/  ISETP.GE.AND P0, PT, R151, RZ, PT ;  /* 0x000000ff9700720c */ /* 0x000fe20003f06270 */
[----:B------:R-:W-:Y:S01]  /*b140*/  VIADD R151, R4, 0x1e ;  /* 0x0000001e04977836 */ /* 0x000fe20000000000 */
[----:B------:R-:W-:Y:S01]  /*b150*/  IABS R226, R143 ;  /* 0x0000008f00e27213 */ /* 0x000fe20000000000 */
[--C-:B------:R-:W-:Y:S02]  /*b160*/  @!P1 IMAD.IADD R202, R202, 0x1, -R5.reuse ;  /* 0x00000001caca9824 */ /* 0x100fe400078e0a05 */
[----:B------:R-:W-:Y:S01]  /*b170*/  @!P2 IMAD.IADD R210, R210, 0x1, -R5 ;  /* 0x00000001d2d2a824 */ /* 0x000fe200078e0a05 */
[----:B------:R-:W-:Y:S01]  /*b180*/  IABS R234, R151 ;  /* 0x0000009700ea7213 */ /* 0x000fe20000000000 */
[----:B------:R-:W-:Y:S01]  /*b190*/  @!P4 IMAD.MOV R170, RZ, RZ, -R170 ;  /* 0x000000ffffaac224 */ /* 0x000fe200078e0aaa */
[----:B------:R-:W-:Y:S01]  /*b1a0*/  ISETP.GE.AND P4, PT, R128, RZ, PT ;  /* 0x000000ff8000720c */ /* 0x000fe20003f86270 */
[----:B------:R-:W-:Y:S01]  /*b1b0*/  IMAD.MOV.U32 R194, RZ, RZ, R3 ;  /* 0x000000ffffc27224 */ /* 0x000fe200078e0003 */
[C---:B------:R-:W-:Y:S01]  /*b1c0*/  ISETP.GT.U32.AND P1, PT, R5.reuse, R202, PT ;  /* 0x000000ca0500720c */ /* 0x040fe20003f24070 */
[----:B------:R-:W-:Y:S01]  /*b1d0*/  VIADD R128, R4, 0x1d ;  /* 0x0000001d04807836 */ /* 0x000fe20000000000 */
[----:B------:R-:W-:Y:S01]  /*b1e0*/  ISETP.GT.U32.AND P2, PT, R5, R210, PT ;  /* 0x000000d20500720c */ /* 0x000fe20003f44070 */
[----:B------:R-:W-:-:S03]  /*b1f0*/  IMAD.HI.U32 R3, R2, R226, RZ ;  /* 0x000000e202037227 */ /* 0x000fc600078e00ff */
[----:B------:R-:W-:Y:S01]  /*b200*/  IABS R242, R128 ;  /* 0x0000008000f27213 */ /* 0x000fe20000000000 */
[----:B------:R-:W-:-:S04]  /*b210*/  IMAD.HI.U32 R11, R2, R234, RZ ;  /* 0x000000ea020b7227 */ /* 0x000fc800078e00ff */
[----:B------:R-:W-:Y:S02]  /*b220*/  IMAD.MOV R3, RZ, RZ, -R3 ;  /* 0x000000ffff037224 */ /* 0x000fe400078e0a03 */
[----:B------:R-:W-:Y:S02]  /*b230*/  @!P6 IMAD.IADD R218, R218, 0x1, -R5 ;  /* 0x00000001dadae824 */ /* 0x000fe400078e0a05 */
[----:B------:R-:W-:Y:S02]  /*b240*/  IMAD.MOV R11, RZ, RZ, -R11 ;  /* 0x000000ffff0b7224 */ /* 0x000fe400078e0a0b */
[C---:B------:R-:W-:Y:S01]  /*b250*/  IMAD R226, R5.reuse, R3, R226 ;  /* 0x0000000305e27224 */ /* 0x040fe200078e02e2 */
[----:B------:R-:W-:Y:S01]  /*b260*/  ISETP.GT.U32.AND P6, PT, R5, R218, PT ;  /* 0x000000da0500720c */ /* 0x000fe20003fc4070 */
[----:B------:R-:W-:-:S04]  /*b270*/  IMAD.HI.U32 R0, R2, R242, RZ ;  /* 0x000000f202007227 */ /* 0x000fc800078e00ff */
[--C-:B------:R-:W-:Y:S01]  /*b280*/  @!P1 IMAD.IADD R202, R202, 0x1, -R5.reuse ;  /* 0x00000001caca9824 */ /* 0x100fe200078e0a05 */
[----:B------:R-:W-:Y:S01]  /*b290*/  ISETP.GE.AND P1, PT, R151, RZ, PT ;  /* 0x000000ff9700720c */ /* 0x000fe20003f26270 */
[----:B------:R-:W-:Y:S01]  /*b2a0*/  @!P2 IMAD.IADD R210, R210, 0x1, -R5 ;  /* 0x00000001d2d2a824 */ /* 0x000fe200078e0a05 */
[C---:B------:R-:W-:Y:S01]  /*b2b0*/  ISETP.GT.U32.AND P2, PT, R5.reuse, R226, PT ;  /* 0x000000e20500720c */ /* 0x040fe20003f44070 */
[C---:B------:R-:W-:Y:S02]  /*b2c0*/  IMAD R234, R5.reuse, R11, R234 ;  /* 0x0000000b05ea7224 */ /* 0x040fe400078e02ea */
[----:B------:R-:W-:Y:S02]  /*b2d0*/  IMAD.MOV R0, RZ, RZ, -R0 ;  /* 0x000000ffff007224 */ /* 0x000fe400078e0a00 */
[----:B------:R-:W-:Y:S01]  /*b2e0*/  @!P4 IMAD.MOV R202, RZ, RZ, -R202 ;  /* 0x000000ffffcac224 */ /* 0x000fe200078e0aca */
[C---:B------:R-:W-:Y:S01]  /*b2f0*/  ISETP.GT.U32.AND P4, PT, R5.reuse, R234, PT ;  /* 0x000000ea0500720c */ /* 0x040fe20003f84070 */
[----:B------:R-:W-:-:S02]  /*b300*/  IMAD R242, R5, R0, R242 ;  /* 0x0000000005f27224 */ /* 0x000fc400078e02f2 */
[----:B------:R-:W-:Y:S01]  /*b310*/  @!P3 IMAD.MOV R194, RZ, RZ, -R194 ;  /* 0x000000ffffc2b224 */ /* 0x000fe200078e0ac2 */
[----:B------:R-:W-:Y:S01]  /*b320*/  ISETP.GE.AND P3, PT, R143, RZ, PT ;  /* 0x000000ff8f00720c */ /* 0x000fe20003f66270 */
[----:B------:R-:W-:Y:S02]  /*b330*/  VIADD R143, R4, 0x1c ;  /* 0x0000001c048f7836 */ /* 0x000fe40000000000 */
[--C-:B------:R-:W-:Y:S01]  /*b340*/  @!P6 IMAD.IADD R218, R218, 0x1, -R5.reuse ;  /* 0x00000001dadae824 */ /* 0x100fe200078e0a05 */
[----:B------:R-:W-:Y:S01]  /*b350*/  ISETP.GT.U32.AND P6, PT, R5, R242, PT ;  /* 0x000000f20500720c */ /* 0x000fe20003fc4070 */
[--C-:B------:R-:W-:Y:S01]  /*b360*/  @!P2 IMAD.IADD R226, R226, 0x1, -R5.reuse ;  /* 0x00000001e2e2a824 */ /* 0x100fe200078e0a05 */
[----:B------:R-:W-:Y:S01]  /*b370*/  IABS R250, R143 ;  /* 0x0000008f00fa7213 */ /* 0x000fe20000000000 */
[----:B------:R-:W-:Y:S01]  /*b380*/  VIADD R151, R4, 0x1b ;  /* 0x0000001b04977836 */ /* 0x000fe20000000000 */
[----:B------:R-:W-:Y:S01]  /*b390*/  ISETP.GE.AND P2, PT, R143, RZ, PT ;  /* 0x000000ff8f00720c */ /* 0x000fe20003f46270 */
[----:B------:R-:W-:Y:S01]  /*b3a0*/  @!P4 IMAD.IADD R234, R234, 0x1, -R5 ;  /* 0x00000001eaeac824 */ /* 0x000fe200078e0a05 */
[----:B------:R-:W-:Y:S01]  /*b3b0*/  ISETP.GT.U32.AND P4, PT, R5, R226, PT ;  /* 0x000000e20500720c */ /* 0x000fe20003f84070 */
[----:B------:R-:W-:Y:S01]  /*b3c0*/  IMAD.HI.U32 R3, R2, R250, RZ ;  /* 0x000000fa02037227 */ /* 0x000fe200078e00ff */
[----:B------:R-:W-:-:S03]  /*b3d0*/  IABS R11, R151 ;  /* 0x00000097000b7213 */ /* 0x000fc60000000000 */
[----:B------:R-:W-:Y:S02]  /*b3e0*/  IMAD.MOV R3, RZ, RZ, -R3 ;  /* 0x000000ffff037224 */ /* 0x000fe400078e0a03 */
[----:B------:R-:W-:Y:S01]  /*b3f0*/  @!P6 IMAD.IADD R242, R242, 0x1, -R5 ;  /* 0x00000001f2f2e824 */ /* 0x000fe200078e0a05 */
[----:B------:R-:W-:Y:S01]  /*b400*/  ISETP.GT.U32.AND P6, PT, R5, R234, PT ;  /* 0x000000ea0500720c */ /* 0x000fe20003fc4070 */
[----:B------:R-:W-:-:S04]  /*b410*/  IMAD.HI.U32 R0, R2, R11, RZ ;  /* 0x0000000b02007227 */ /* 0x000fc800078e00ff */
[C---:B------:R-:W-:Y:S02]  /*b420*/  IMAD R250, R5.reuse, R3, R250 ;  /* 0x0000000305fa7224 */ /* 0x040fe400078e02fa */
[----:B------:R-:W-:Y:S02]  /*b430*/  IMAD.MOV R0, RZ, RZ, -R0 ;  /* 0x000000ffff007224 */ /* 0x000fe400078e0a00 */
[----:B------:R-:W-:Y:S01]  /*b440*/  @!P5 IMAD.MOV R210, RZ, RZ, -R210 ;  /* 0x000000ffffd2d224 */ /* 0x000fe200078e0ad2 */
[----:B------:R-:W-:Y:S01]  /*b450*/  ISETP.GE.AND P5, PT, R128, RZ, PT ;  /* 0x000000ff8000720c */ /* 0x000fe20003fa6270 */
[----:B------:R-:W-:Y:S01]  /*b460*/  @!P4 IMAD.IADD R226, R226, 0x1, -R5 ;  /* 0x00000001e2e2c824 */ /* 0x000fe200078e0a05 */
[----:B------:R-:W-:Y:S01]  /*b470*/  ISETP.GT.U32.AND P4, PT, R5, R250, PT ;  /* 0x000000fa0500720c */ /* 0x000fe20003f84070 */
[C---:B------:R-:W-:Y:S02]  /*b480*/  VIADD R112, R4.reuse, 0x1a ;  /* 0x0000001a04707836 */ /* 0x040fe40000000000 */
[----:B------:R-:W-:-:S02]  /*b490*/  VIADD R128, R4, 0x18 ;  /* 0x0000001804807836 */ /* 0x000fc40000000000 */
[C---:B------:R-:W-:Y:S01]  /*b4a0*/  IMAD R11, R5.reuse, R0, R11 ;  /* 0x00000000050b7224 */ /* 0x040fe200078e020b */
[----:B------:R-:W-:Y:S01]  /*b4b0*/  IABS R19, R112 ;  /* 0x0000007000137213 */ /* 0x000fe20000000000 */
[----:B------:R-:W-:Y:S01]  /*b4c0*/  @!P0 IMAD.MOV R218, RZ, RZ, -R218 ;  /* 0x000000ffffda8224 */ /* 0x000fe200078e0ada */
[C---:B------:R-:W-:Y:S01]  /*b4d0*/  ISETP.GT.U32.AND P0, PT, R5.reuse, R242, PT ;  /* 0x000000f20500720c */ /* 0x040fe20003f04070 */
[----:B------:R-:W-:Y:S01]  /*b4e0*/  @!P6 IMAD.IADD R234, R234, 0x1, -R5 ;  /* 0x00000001eaeae824 */ /* 0x000fe200078e0a05 */
[----:B------:R-:W-:Y:S01]  /*b4f0*/  IABS R49, R128 ;  /* 0x0000008000317213 */ /* 0x000fe20000000000 */
[----:B------:R-:W-:Y:S01]  /*b500*/  VIADD R120, R4, 0x19 ;  /* 0x0000001904787836 */ /* 0x000fe20000000000 */
[----:B------:R-:W-:Y:S01]  /*b510*/  ISETP.GT.U32.AND P6, PT, R5, R11, PT ;  /* 0x0000000b0500720c */ /* 0x000fe20003fc4070 */
[----:B------:R-:W-:-:S03]  /*b520*/  IMAD.HI.U32 R0, R2, R19, RZ ;  /* 0x0000001302007227 */ /* 0x000fc600078e00ff */
[----:B------:R-:W-:Y:S01]  /*b530*/  IABS R34, R120 ;  /* 0x0000007800227213 */ /* 0x000fe20000000000 */
[----:B------:R-:W-:-:S04]  /*b540*/  IMAD.HI.U32 R3, R2, R49, RZ ;  /* 0x0000003102037227 */ /* 0x000fc800078e00ff */
[----:B------:R-:W-:Y:S02]  /*b550*/  @!P4 IMAD.IADD R250, R250, 0x1, -R5 ;  /* 0x00000001fafac824 */ /* 0x000fe400078e0a05 */
[----:B------:R-:W-:Y:S02]  /*b560*/  IMAD.MOV R0, RZ, RZ, -R0 ;  /* 0x000000ffff007224 */ /* 0x000fe400078e0a00 */
[----:B------:R-:W-:Y:S02]  /*b570*/  IMAD.MOV R3, RZ, RZ, -R3 ;  /* 0x000000ffff037224 */ /* 0x000fe400078e0a03 */
[----:B------:R-:W-:Y:S01]  /*b580*/  @!P3 IMAD.MOV R226, RZ, RZ, -R226 ;  /* 0x000000ffffe2b224 */ /* 0x000fe200078e0ae2 */
[C---:B------:R-:W-:Y:S01]  /*b590*/  ISETP.GT.U32.AND P3, PT, R5.reuse, R250, PT ;  /* 0x000000fa0500720c */ /* 0x040fe20003f64070 */
[----:B------:R-:W-:Y:S02]  /*b5a0*/  IMAD R19, R5, R0, R19 ;  /* 0x0000000005137224 */ /* 0x000fe400078e0213 */
[----:B------:R-:W-:Y:S01]  /*b5b0*/  @!P0 IMAD.IADD R242, R242, 0x1, -R5 ;  /* 0x00000001f2f28824 */ /* 0x000fe200078e0a05 */
[----:B------:R-:W-:Y:S01]  /*b5c0*/  ISETP.GE.AND P0, PT, R151, RZ, PT ;  /* 0x000000ff9700720c */ /* 0x000fe20003f06270 */
[----:B------:R-:W-:Y:S01]  /*b5d0*/  IMAD.HI.U32 R0, R2, R34, RZ ;  /* 0x0000002202007227 */ /* 0x000fe200078e00ff */
[----:B------:R-:W-:-:S03]  /*b5e0*/  ISETP.GT.U32.AND P4, PT, R5, R19, PT ;  /* 0x000000130500720c */ /* 0x000fc60003f84070 */
[----:B------:R-:W-:Y:S01]  /*b5f0*/  @!P6 IMAD.IADD R11, R11, 0x1, -R5 ;  /* 0x000000010b0be824 */ /* 0x000fe200078e0a05 */
[----:B------:R-:W-:Y:S01]  /*b600*/  ISETP.GE.AND P6, PT, R112, RZ, PT ;  /* 0x000000ff7000720c */ /* 0x000fe20003fc6270 */
[C---:B------:R-:W-:Y:S02]  /*b610*/  IMAD R49, R5.reuse, R3, R49 ;  /* 0x0000000305317224 */ /* 0x040fe400078e0231 */
[----:B------:R-:W-:Y:S02]  /*b620*/  IMAD.MOV R0, RZ, RZ, -R0 ;  /* 0x000000ffff007224 */ /* 0x000fe400078e0a00 */
[----:B------:R-:W-:Y:S01]  /*b630*/  @!P1 IMAD.MOV R234, RZ, RZ, -R234 ;  /* 0x000000ffffea9224 */ /* 0x000fe200078e0aea */
[C---:B------:R-:W-:Y:S01]  /*b640*/  ISETP.GT.U32.AND P1, PT, R5.reuse, R11, PT ;  /* 0x0000000b0500720c */ /* 0x040fe20003f24070 */
[----:B------:R-:W-:Y:S01]  /*b650*/  @!P5 IMAD.MOV R242, RZ, RZ, -R242 ;  /* 0x000000fffff2d224 */ /* 0x000fe200078e0af2 */
[C---:B------:R-:W-:Y:S01]  /*b660*/  ISETP.GT.U32.AND P5, PT, R5.reuse, R49, PT ;  /* 0x000000310500720c */ /* 0x040fe20003fa4070 */
[----:B------:R-:W-:-:S02]  /*b670*/  IMAD R34, R5, R0, R34 ;  /* 0x0000000005227224 */ /* 0x000fc400078e0222 */
[--C-:B------:R-:W-:Y:S02]  /*b680*/  @!P3 IMAD.IADD R250, R250, 0x1, -R5.reuse ;  /* 0x00000001fafab824 */ /* 0x100fe400078e0a05 */
[C---:B------:R-:W-:Y:S01]  /*b690*/  VIADD R143, R4.reuse, 0x17 ;  /* 0x00000017048f7836 */ /* 0x040fe20000000000 */
[----:B------:R-:W-:Y:S01]  /*b6a0*/  ISETP.GT.U32.AND P3, PT, R5, R34, PT ;  /* 0x000000220500720c */ /* 0x000fe20003f64070 */
[----:B------:R-:W-:Y:S02]  /*b6b0*/  VIADD R151, R4, 0x16 ;  /* 0x0000001604977836 */ /* 0x000fe40000000000 */
[----:B------:R-:W-:Y:S01]  /*b6c0*/  IMAD.HI.U32 R15, R2, R97, RZ ;  /* 0x00000061020f7227 */ /* 0x000fe200078e00ff */
[----:B------:R-:W-:Y:S02]  /*b6d0*/  IABS R65, R143 ;  /* 0x0000008f00417213 */ /* 0x000fe40000000000 */
[----:B------:R-:W-:Y:S01]  /*b6e0*/  IABS R81, R151 ;  /* 0x0000009700517213 */ /* 0x000fe20000000000 */
[----:B------:R-:W-:-:S02]  /*b6f0*/  @!P1 IMAD.IADD R11, R11, 0x1, -R5 ;  /* 0x000000010b0b9824 */ /* 0x000fc400078e0a05 */
[----:B------:R-:W-:Y:S02]  /*b700*/  @!P5 IMAD.IADD R49, R49, 0x1, -R5 ;  /* 0x000000013131d824 */ /* 0x000fe400078e0a05 */
[----:B------:R-:W-:Y:S02]  /*b710*/  @!P0 IMAD.MOV R11, RZ, RZ, -R11 ;  /* 0x000000ffff0b8224 */ /* 0x000fe400078e0a0b */
[----:B------:R-:W-:Y:S01]  /*b720*/  IMAD.HI.U32 R0, R2, R65, RZ ;  /* 0x0000004102007227 */ /* 0x000fe200078e00ff */
[----:B------:R-:W-:-:S03]  /*b730*/  ISETP.GT.U32.AND P0, PT, R5, R49, PT ;  /* 0x000000310500720c */ /* 0x000fc60003f04070 */
[--C-:B------:R-:W-:Y:S01]  /*b740*/  @!P3 IMAD.IADD R34, R34, 0x1, -R5.reuse ;  /* 0x000000012222b824 */ /* 0x100fe200078e0a05 */
[----:B------:R-:W-:Y:S01]  /*b750*/  ISETP.GE.AND P3, PT, R143, RZ, PT ;  /* 0x000000ff8f00720c */ /* 0x000fe20003f66270 */
[----:B------:R-:W-:Y:S02]  /*b760*/  @!P4 IMAD.IADD R19, R19, 0x1, -R5 ;  /* 0x000000011313c824 */ /* 0x000fe400078e0a05 */
[----:B------:R-:W-:Y:S01]  /*b770*/  IMAD.MOV R0, RZ, RZ, -R0 ;  /* 0x000000ffff007224 */ /* 0x000fe200078e0a00 */
[C---:B------:R-:W-:Y:S01]  /*b780*/  ISETP.GT.U32.AND P5, PT, R5.reuse, R34, PT ;  /* 0x000000220500720c */ /* 0x040fe20003fa4070 */
[----:B------:R-:W-:Y:S01]  /*b790*/  IMAD.MOV R15, RZ, RZ, -R15 ;  /* 0x000000ffff0f7224 */ /* 0x000fe200078e0a0f */
[C---:B------:R-:W-:Y:S01]  /*b7a0*/  ISETP.GT.U32.AND P4, PT, R5.reuse, R19, PT ;  /* 0x000000130500720c */ /* 0x040fe20003f84070 */
[C---:B------:R-:W-:Y:S02]  /*b7b0*/  IMAD R65, R5.reuse, R0, R65 ;  /* 0x0000000005417224 */ /* 0x040fe400078e0241 */
[----:B------:R-:W-:-:S02]  /*b7c0*/  IMAD R97, R5, R15, R97 ;  /* 0x0000000f05617224 */ /* 0x000fc400078e0261 */
[----:B------:R-:W-:Y:S01]  /*b7d0*/  IMAD.HI.U32 R0, R2, R81, RZ ;  /* 0x0000005102007227 */ /* 0x000fe200078e00ff */
[----:B------:R-:W-:-:S03]  /*b7e0*/  ISETP.GT.U32.AND P1, PT, R5, R65, PT ;  /* 0x000000410500720c */ /* 0x000fc60003f24070 */
[----:B------:R-:W-:Y:S01]  /*b7f0*/  @!P2 IMAD.MOV R250, RZ, RZ, -R250 ;  /* 0x000000fffffaa224 */ /* 0x000fe200078e0afa */
[----:B------:R-:W-:Y:S01]  /*b800*/  ISETP.GE.AND P2, PT, R120, RZ, PT ;  /* 0x000000ff7800720c */ /* 0x000fe20003f46270 */
[----:B------:R-:W-:Y:S01]  /*b810*/  @!P0 IMAD.IADD R49, R49, 0x1, -R5 ;  /* 0x0000000131318824 */ /* 0x000fe200078e0a05 */
[C---:B------:R-:W-:Y:S01]  /*b820*/  ISETP.GT.U32.AND P0, PT, R5.reuse, R97, PT ;  /* 0x000000610500720c */ /* 0x040fe20003f04070 */
[----:B------:R-:W-:Y:S02]  /*b830*/  IMAD.MOV R0, RZ, RZ, -R0 ;  /* 0x000000ffff007224 */ /* 0x000fe400078e0a00 */
[C---:B------:R-:W-:Y:S02]  /*b840*/  VIADD R120, R4.reuse, 0x13 ;  /* 0x0000001304787836 */ /* 0x040fe40000000000 */
[----:B------:R-:W-:Y:S02]  /*b850*/  VIADD R89, R4, 0x14 ;  /* 0x0000001404597836 */ /* 0x000fe40000000000 */
[----:B------:R-:W-:Y:S01]  /*b860*/  IMAD R81, R5, R0, R81 ;  /* 0x0000000005517224 */ /* 0x000fe200078e0251 */
[----:B------:R-:W-:Y:S01]  /*b870*/  IABS R0, R120 ;  /* 0x0000007800007213 */ /* 0x000fe20000000000 */
[--C-:B------:R-:W-:Y:S01]  /*b880*/  @!P5 IMAD.IADD R34, R34, 0x1, -R5.reuse ;  /* 0x000000012222d824 */ /* 0x100fe200078e0a05 */
[----:B------:R-:W-:Y:S01]  /*b890*/  IABS R3, R89 ;  /* 0x0000005900037213 */ /* 0x000fe20000000000 */
[----:B------:R-:W-:Y:S01]  /*b8a0*/  @!P4 IMAD.IADD R19, R19, 0x1, -R5 ;  /* 0x000000011313c824 */ /* 0x000fe200078e0a05 */
[----:B------:R-:W-:Y:S01]  /*b8b0*/  ISETP.GE.AND P5, PT, R151, RZ, PT ;  /* 0x000000ff9700720c */ /* 0x000fe20003fa6270 */
[----:B------:R-:W-:Y:S01]  /*b8c0*/  VIADD R151, R4, 0x12 ;  /* 0x0000001204977836 */ /* 0x000fe20000000000 */
[----:B------:R-:W-:Y:S01]  /*b8d0*/  ISETP.GE.AND P4, PT, R128, RZ, PT ;  /* 0x000000ff8000720c */ /* 0x000fe20003f86270 */
        /* <DEDUP_REMOVED lines=9> */
[----:B------:R-:W-:-:S04]  /*b970*/  IMAD.HI.U32 R0, R2, R143, RZ ;  /* 0x0000008f02007227 */ /* 0x000fc800078e00ff */
[----:B------:R-:W-:Y:S01]  /*b980*/  @!P6 IMAD.MOV R19, RZ, RZ, -R19 ;  /* 0x000000ffff13e224 */ /* 0x000fe200078e0a13 */
[C---:B------:R-:W-:Y:S01]  /*b990*/  ISETP.GT.U32.AND P6, PT, R5.reuse, R81, PT ;  /* 0x000000510500720c */ /* 0x040fe20003fc4070 */
[----:B------:R-:W-:Y:S02]  /*b9a0*/  IMAD R112, R5, R112, R3 ;  /* 0x0000007005707224 */ /* 0x000fe400078e0203 */
[----:B------:R-:W-:Y:S02]  /*b9b0*/  IMAD.MOV R0, RZ, RZ, -R0 ;  /* 0x000000ffff007224 */ /* 0x000fe400078e0a00 */
[----:B------:R-:W-:Y:S01]  /*b9c0*/  @!P1 IMAD.IADD R65, R65, 0x1, -R5 ;  /* 0x0000000141419824 */ /* 0x000fe200078e0a05 */
[C---:B------:R-:W-:Y:S01]  /*b9d0*/  ISETP.GT.U32.AND P0, PT, R5.reuse, R112, PT ;  /* 0x000000700500720c */ /* 0x040fe20003f04070 */
[----:B------:R-:W-:Y:S02]  /*b9e0*/  IMAD R143, R5, R0, R143 ;  /* 0x00000000058f7224 */ /* 0x000fe400078e028f */
[----:B------:R-:W-:Y:S01]  /*b9f0*/  @!P2 IMAD.IADD R97, R97, 0x1, -R5 ;  /* 0x000000016161a824 */ /* 0x000fe200078e0a05 */
[C---:B------:R-:W-:Y:S01]  /*ba00*/  ISETP.GT.U32.AND P1, PT, R5.reuse, R65, PT ;  /* 0x000000410500720c */ /* 0x040fe20003f24070 */
[----:B------:R-:W-:Y:S01]  /*ba10*/  @!P4 IMAD.MOV R49, RZ, RZ, -R49 ;  /* 0x000000ffff31c224 */ /* 0x000fe200078e0a31 */
[----:B------:R-:W-:Y:S01]  /*ba20*/  ISETP.GT.U32.AND P2, PT, R5, R143, PT ;  /* 0x0000008f0500720c */ /* 0x000fe20003f44070 */
[----:B------:R-:W-:Y:S01]  /*ba30*/  @!P6 IMAD.IADD R81, R81, 0x1, -R5 ;  /* 0x000000015151e824 */ /* 0x000fe200078e0a05 */
[----:B------:R-:W-:Y:S01]  /*ba40*/  ISETP.GT.U32.AND P4, PT, R5, R128, PT ;  /* 0x000000800500720c */ /* 0x000fe20003f84070 */
[----:B0-----:R-:W-:-:S02]  /*ba50*/  VIADD R7, R4, 0xb ;  /* 0x0000000b04077836 */ /* 0x001fc40000000000 */
[----:B-1----:R-:W-:Y:S01]  /*ba60*/  VIADD R27, R4, 0x5 ;  /* 0x00000005041b7836 */ /* 0x002fe20000000000 */
[----:B------:R-:W-:Y:S01]  /*ba70*/  ISETP.GT.U32.AND P6, PT, R5, R81, PT ;  /* 0x000000510500720c */ /* 0x000fe20003fc4070 */
[--C-:B------:R-:W-:Y:S01]  /*ba80*/  @!P0 IMAD.IADD R112, R112, 0x1, -R5.reuse ;  /* 0x0000000170708824 */ /* 0x100fe200078e0a05 */
[----:B------:R-:W-:Y:S01]  /*ba90*/  ISETP.GE.AND P0, PT, R151, RZ, PT ;  /* 0x000000ff9700720c */ /* 0x000fe20003f06270 */
[C---:B------:R-:W-:Y:S01]  /*baa0*/  VIADD R151, R4.reuse, 0x10 ;  /* 0x0000001004977836 */ /* 0x040fe20000000000 */
[----:B------:R-:W-:Y:S01]  /*bab0*/  IABS R182, R27 ;  /* 0x0000001b00b67213 */ /* 0x000fe20000000000 */
[--C-:B------:R-:W-:Y:S01]  /*bac0*/  @!P1 IMAD.IADD R65, R65, 0x1, -R5.reuse ;  /* 0x0000000141419824 */ /* 0x100fe200078e0a05 */
[----:B------:R-:W-:Y:S01]  /*bad0*/  ISETP.GE.AND P1, PT, R73, RZ, PT ;  /* 0x000000ff4900720c */ /* 0x000fe20003f26270 */
[----:B------:R-:W-:Y:S01]  /*bae0*/  @!P2 IMAD.IADD R143, R143, 0x1, -R5 ;  /* 0x000000018f8fa824 */ /* 0x000fe200078e0a05 */
[----:B------:R-:W-:Y:S01]  /*baf0*/  IABS R174, R151 ;  /* 0x0000009700ae7213 */ /* 0x000fe20000000000 */
[----:B------:R-:W-:Y:S01]  /*bb00*/  @!P3 IMAD.MOV R65, RZ, RZ, -R65 ;  /* 0x000000ffff41b224 */ /* 0x000fe200078e0a41 */
[----:B------:R-:W-:Y:S01]  /*bb10*/  ISETP.GE.AND P3, PT, R89, RZ, PT ;  /* 0x000000ff5900720c */ /* 0x000fe20003f66270 */
[----:B------:R-:W-:Y:S01]  /*bb20*/  VIADD R89, R4, 0x11 ;  /* 0x0000001104597836 */ /* 0x000fe20000000000 */
[----:B------:R-:W-:Y:S01]  /*bb30*/  ISETP.GT.U32.AND P2, PT, R5, R143, PT ;  /* 0x0000008f0500720c */ /* 0x000fe20003f44070 */
[----:B------:R-:W-:-:S03]  /*bb40*/  IMAD.HI.U32 R3, R2, R174, RZ ;  /* 0x000000ae02037227 */ /* 0x000fc600078e00ff */
[----:B------:R-:W-:Y:S01]  /*bb50*/  IABS R159, R89 ;  /* 0x00000059009f7213 */ /* 0x000fe20000000000 */
[----:B------:R-:W-:Y:S01]  /*bb60*/  @!P6 IMAD.IADD R81, R81, 0x1, -R5 ;  /* 0x000000015151e824 */ /* 0x000fe200078e0a05 */
[----:B------:R-:W-:Y:S01]  /*bb70*/  ISETP.GE.AND P6, PT, R120, RZ, PT ;  /* 0x000000ff7800720c */ /* 0x000fe20003fc6270 */
[----:B------:R-:W-:Y:S02]  /*bb80*/  IMAD.MOV R3, RZ, RZ, -R3 ;  /* 0x000000ffff037224 */ /* 0x000fe400078e0a03 */
[----:B------:R-:W-:Y:S01]  /*bb90*/  @!P5 IMAD.MOV R81, RZ, RZ, -R81 ;  /* 0x000000ffff51d224 */ /* 0x000fe200078e0a51 */
[C---:B------:R-:W-:Y:S01]  /*bba0*/  ISETP.GT.U32.AND P5, PT, R5.reuse, R112, PT ;  /* 0x000000700500720c */ /* 0x040fe20003fa4070 */
[----:B------:R-:W-:Y:S02]  /*bbb0*/  IMAD R174, R5, R3, R174 ;  /* 0x0000000305ae7224 */ /* 0x000fe400078e02ae */
[----:B------:R-:W-:Y:S02]  /*bbc0*/  VIADD R120, R4, 0xf ;  /* 0x0000000f04787836 */ /* 0x000fe40000000000 */
[----:B------:R-:W-:-:S03]  /*bbd0*/  IMAD.HI.U32 R0, R2, R159, RZ ;  /* 0x0000009f02007227 */ /* 0x000fc600078e00ff */
[----:B------:R-:W-:Y:S01]  /*bbe0*/  IABS R190, R120 ;  /* 0x0000007800be7213 */ /* 0x000fe20000000000 */
[--C-:B------:R-:W-:Y:S01]  /*bbf0*/  @!P2 IMAD.IADD R143, R143, 0x1, -R5.reuse ;  /* 0x000000018f8fa824 */ /* 0x100fe200078e0a05 */
[C---:B------:R-:W-:Y:S01]  /*bc00*/  ISETP.GT.U32.AND P2, PT, R5.reuse, R174, PT ;  /* 0x000000ae0500720c */ /* 0x040fe20003f44070 */
[----:B------:R-:W-:Y:S02]  /*bc10*/  IMAD.MOV R0, RZ, RZ, -R0 ;  /* 0x000000ffff007224 */ /* 0x000fe400078e0a00 */
[----:B------:R-:W-:Y:S02]  /*bc20*/  @!P4 IMAD.IADD R128, R128, 0x1, -R5 ;  /* 0x000000018080c824 */ /* 0x000fe400078e0a05 */
[C---:B------:R-:W-:Y:S02]  /*bc30*/  IMAD R159, R5.reuse, R0, R159 ;  /* 0x00000000059f7224 */ /* 0x040fe400078e029f */
[----:B------:R-:W-:Y:S01]  /*bc40*/  IMAD.HI.U32 R0, R2, R190, RZ ;  /* 0x000000be02007227 */ /* 0x000fe200078e00ff */
[----:B------:R-:W-:-:S03]  /*bc50*/  ISETP.GT.U32.AND P4, PT, R5, R128, PT ;  /* 0x000000800500720c */ /* 0x000fc60003f84070 */
[--C-:B------:R-:W-:Y:S01]  /*bc60*/  @!P5 IMAD.IADD R112, R112, 0x1, -R5.reuse ;  /* 0x000000017070d824 */ /* 0x100fe200078e0a05 */
[----:B------:R-:W-:Y:S01]  /*bc70*/  ISETP.GE.AND P5, PT, R151, RZ, PT ;  /* 0x000000ff9700720c */ /* 0x000fe20003fa6270 */
[----:B------:R-:W-:Y:S02]  /*bc80*/  VIADD R151, R4, 0xe ;  /* 0x0000000e04977836 */ /* 0x000fe40000000000 */
[----:B------:R-:W-:Y:S02]  /*bc90*/  IMAD.MOV R0, RZ, RZ, -R0 ;  /* 0x000000ffff007224 */ /* 0x000fe400078e0a00 */
[----:B------:R-:W-:Y:S01]  /*bca0*/  @!P3 IMAD.MOV R112, RZ, RZ, -R112 ;  /* 0x000000ffff70b224 */ /* 0x000fe200078e0a70 */
[----:B------:R-:W-:Y:S01]  /*bcb0*/  ISETP.GE.AND P3, PT, R120, RZ, PT ;  /* 0x000000ff7800720c */ /* 0x000fe20003f66270 */
[----:B------:R-:W-:Y:S01]  /*bcc0*/  VIADD R120, R4, 0xd ;  /* 0x0000000d04787836 */ /* 0x000fe20000000000 */
[----:B------:R-:W-:Y:S01]  /*bcd0*/  IABS R15, R151 ;  /* 0x00000097000f7213 */ /* 0x000fe20000000000 */
[----:B------:R-:W-:-:S02]  /*bce0*/  @!P2 IMAD.IADD R174, R174, 0x1, -R5 ;  /* 0x00000001aeaea824 */ /* 0x000fc400078e0a05 */
[C---:B------:R-:W-:Y:S01]  /*bcf0*/  IMAD R190, R5.reuse, R0, R190 ;  /* 0x0000000005be7224 */ /* 0x040fe200078e02be */
[----:B------:R-:W-:Y:S01]  /*bd00*/  IABS R222, R120 ;  /* 0x0000007800de7213 */ /* 0x000fe20000000000 */
[----:B------:R-:W-:Y:S01]  /*bd10*/  @!P0 IMAD.MOV R143, RZ, RZ, -R143 ;  /* 0x000000ffff8f8224 */ /* 0x000fe200078e0a8f */
[C---:B------:R-:W-:Y:S01]  /*bd20*/  ISETP.GT.U32.AND P2, PT, R5.reuse, R174, PT ;  /* 0x000000ae0500720c */ /* 0x040fe20003f44070 */
[----:B------:R-:W-:Y:S01]  /*bd30*/  IMAD.HI.U32 R206, R2, R15, RZ ;  /* 0x0000000f02ce7227 */ /* 0x000fe200078e00ff */
[C---:B------:R-:W-:Y:S02]  /*bd40*/  ISETP.GT.U32.AND P0, PT, R5.reuse, R190, PT ;  /* 0x000000be0500720c */ /* 0x040fe40003f04070 */
[----:B------:R-:W-:Y:S01]  /*bd50*/  IABS R0, R7 ;  /* 0x0000000700007213 */ /* 0x000fe20000000000 */
[----:B------:R-:W-:Y:S01]  /*bd60*/  @!P4 IMAD.IADD R128, R128, 0x1, -R5 ;  /* 0x000000018080c824 */ /* 0x000fe200078e0a05 */
[----:B------:R-:W-:Y:S01]  /*bd70*/  ISETP.GT.U32.AND P4, PT, R5, R159, PT ;  /* 0x0000009f0500720c */ /* 0x000fe20003f84070 */
[----:B------:R-:W-:-:S04]  /*bd80*/  IMAD.HI.U32 R3, R2, R222, RZ ;  /* 0x000000de02037227 */ /* 0x000fc800078e00ff */
[----:B------:R-:W-:Y:S02]  /*bd90*/  IMAD.MOV R206, RZ, RZ, -R206 ;  /* 0x000000ffffce7224 */ /* 0x000fe400078e0ace */
[----:B------:R-:W-:Y:S01]  /*bda0*/  @!P6 IMAD.MOV R128, RZ, RZ, -R128 ;  /* 0x000000ffff80e224 */ /* 0x000fe200078e0a80 */
[----:B------:R-:W-:Y:S01]  /*bdb0*/  ISETP.GE.AND P6, PT, R151, RZ, PT ;  /* 0x000000ff9700720c */ /* 0x000fe20003fc6270 */
[----:B------:R-:W-:Y:S02]  /*bdc0*/  IMAD.MOV R3, RZ, RZ, -R3 ;  /* 0x000000ffff037224 */ /* 0x000fe400078e0a03 */
[C---:B------:R-:W-:Y:S02]  /*bdd0*/  IMAD R206, R5.reuse, R206, R15 ;  /* 0x000000ce05ce7224 */ /* 0x040fe400078e020f */
[----:B------:R-:W-:Y:S02]  /*bde0*/  VIADD R151, R4, 0xc ;  /* 0x0000000c04977836 */ /* 0x000fe40000000000 */
[----:B------:R-:W-:-:S02]  /*bdf0*/  IMAD R222, R5, R3, R222 ;  /* 0x0000000305de7224 */ /* 0x000fc400078e02de */
[--C-:B------:R-:W-:Y:S01]  /*be00*/  @!P2 IMAD.IADD R174, R174, 0x1, -R5.reuse ;  /* 0x00000001aeaea824 */ /* 0x100fe200078e0a05 */
[C---:B------:R-:W-:Y:S01]  /*be10*/  ISETP.GT.U32.AND P2, PT, R5.reuse, R206, PT ;  /* 0x000000ce0500720c */ /* 0x040fe20003f44070 */
[--C-:B------:R-:W-:Y:S01]  /*be20*/  @!P0 IMAD.IADD R190, R190, 0x1, -R5.reuse ;  /* 0x00000001bebe8824 */ /* 0x100fe200078e0a05 */
[----:B------:R-:W-:Y:S01]  /*be30*/  IABS R238, R151 ;  /* 0x0000009700ee7213 */ /* 0x000fe20000000000 */
[----:B------:R-:W-:Y:S01]  /*be40*/  @!P5 IMAD.MOV R174, RZ, RZ, -R174 ;  /* 0x000000ffffaed224 */ /* 0x000fe200078e0aae */
[----:B------:R-:W-:Y:S01]  /*be50*/  ISETP.GT.U32.AND P5, PT, R5, R222, PT ;  /* 0x000000de0500720c */ /* 0x000fe20003fa4070 */
[----:B------:R-:W-:Y:S01]  /*be60*/  @!P4 IMAD.IADD R159, R159, 0x1, -R5 ;  /* 0x000000019f9fc824 */ /* 0x000fe200078e0a05 */
[----:B------:R-:W-:Y:S01]  /*be70*/  ISETP.GT.U32.AND P0, PT, R5, R190, PT ;  /* 0x000000be0500720c */ /* 0x000fe20003f04070 */
[----:B------:R-:W-:-:S03]  /*be80*/  IMAD.HI.U32 R26, R2, R238, RZ ;  /* 0x000000ee021a7227 */ /* 0x000fc600078e00ff */
[----:B------:R-:W-:Y:S01]  /*be90*/  ISETP.GT.U32.AND P4, PT, R5, R159, PT ;  /* 0x0000009f0500720c */ /* 0x000fe20003f84070 */
[----:B------:R-:W-:Y:S02]  /*bea0*/  IMAD.MOV R15, RZ, RZ, -R26 ;  /* 0x000000ffff0f7224 */ /* 0x000fe400078e0a1a */
[----:B------:R-:W-:Y:S01]  /*beb0*/  @!P1 IMAD.MOV R97, RZ, RZ, -R97 ;  /* 0x000000ffff619224 */ /* 0x000fe200078e0a61 */
[----:B------:R-:W-:Y:S01]  /*bec0*/  ISETP.GE.AND P1, PT, R89, RZ, PT ;  /* 0x000000ff5900720c */ /* 0x000fe20003f26270 */
[----:B------:R-:W-:Y:S02]  /*bed0*/  VIADD R89, R4, 0xa ;  /* 0x0000000a04597836 */ /* 0x000fe40000000000 */
[----:B------:R-:W-:Y:S02]  /*bee0*/  @!P2 IMAD.IADD R206, R206, 0x1, -R5 ;  /* 0x00000001cecea824 */ /* 0x000fe400078e0a05 */
[----:B------:R-:W-:Y:S01]  /*bef0*/  IMAD.HI.U32 R3, R2, R0, RZ ;  /* 0x0000000002037227 */ /* 0x000fe200078e00ff */
[----:B------:R-:W-:-:S02]  /*bf00*/  IABS R26, R89 ;  /* 0x00000059001a7213 */ /* 0x000fc40000000000 */
[C---:B------:R-:W-:Y:S01]  /*bf10*/  ISETP.GT.U32.AND P2, PT, R5.reuse, R206, PT ;  /* 0x000000ce0500720c */ /* 0x040fe20003f44070 */
[C---:B------:R-:W-:Y:S02]  /*bf20*/  IMAD R238, R5.reuse, R15, R238 ;  /* 0x0000000f05ee7224 */ /* 0x040fe400078e02ee */
[----:B------:R-:W-:Y:S02]  /*bf30*/  @!P5 IMAD.IADD R222, R222, 0x1, -R5 ;  /* 0x00000001deded824 */ /* 0x000fe400078e0a05 */
[----:B------:R-:W-:Y:S02]  /*bf40*/  IMAD.MOV R3, RZ, RZ, -R3 ;  /* 0x000000ffff037224 */ /* 0x000fe400078e0a03 */
[----:B------:R-:W-:Y:S01]  /*bf50*/  @!P0 IMAD.IADD R190, R190, 0x1, -R5 ;  /* 0x00000001bebe8824 */ /* 0x000fe200078e0a05 */
[C---:B------:R-:W-:Y:S01]  /*bf60*/  ISETP.GT.U32.AND P0, PT, R5.reuse, R238, PT ;  /* 0x000000ee0500720c */ /* 0x040fe20003f04070 */
[C---:B------:R-:W-:Y:S01]  /*bf70*/  IMAD R0, R5.reuse, R3, R0 ;  /* 0x0000000305007224 */ /* 0x040fe200078e0200 */
[----:B------:R-:W-:Y:S01]  /*bf80*/  ISETP.GT.U32.AND P5, PT, R5, R222, PT ;  /* 0x000000de0500720c */ /* 0x000fe20003fa4070 */
[----:B------:R-:W-:-:S04]  /*bf90*/  IMAD.HI.U32 R3, R2, R26, RZ ;  /* 0x0000001a02037227 */ /* 0x000fc800078e00ff */
[----:B------:R-:W-:Y:S01]  /*bfa0*/  @!P4 IMAD.IADD R159, R159, 0x1, -R5 ;  /* 0x000000019f9fc824 */ /* 0x000fe200078e0a05 */
[----:B------:R-:W-:Y:S01]  /*bfb0*/  ISETP.GE.AND P4, PT, R120, RZ, PT ;  /* 0x000000ff7800720c */ /* 0x000fe20003f86270 */
[----:B------:R-:W-:Y:S02]  /*bfc0*/  IMAD.MOV R3, RZ, RZ, -R3 ;  /* 0x000000ffff037224 */ /* 0x000fe400078e0a03 */
[----:B------:R-:W-:Y:S02]  /*bfd0*/  VIADD R120, R4, 0x9 ;  /* 0x0000000904787836 */ /* 0x000fe40000000000 */
[--C-:B------:R-:W-:Y:S01]  /*bfe0*/  @!P2 IMAD.IADD R206, R206, 0x1, -R5.reuse ;  /* 0x00000001cecea824 */ /* 0x100fe200078e0a05 */
[C---:B------:R-:W-:Y:S01]  /*bff0*/  ISETP.GT.U32.AND P2, PT, R5.reuse, R0, PT ;  /* 0x000000000500720c */ /* 0x040fe20003f44070 */
[----:B------:R-:W-:Y:S01]  /*c000*/  IMAD R26, R5, R3, R26 ;  /* 0x00000003051a7224 */ /* 0x000fe200078e021a */
[----:B------:R-:W-:Y:S01]  /*c010*/  IABS R57, R120 ;  /* 0x0000007800397213 */ /* 0x000fe20000000000 */
[----:B------:R-:W-:-:S02]  /*c020*/  @!P0 IMAD.IADD R238, R238, 0x1, -R5 ;  /* 0x00000001eeee8824 */ /* 0x000fc400078e0a05 */
[----:B------:R-:W-:Y:S01]  /*c030*/  @!P5 IMAD.IADD R222, R222, 0x1, -R5 ;  /* 0x00000001deded824 */ /* 0x000fe200078e0a05 */
[C---:B------:R-:W-:Y:S01]  /*c040*/  ISETP.GT.U32.AND P5, PT, R5.reuse, R26, PT ;  /* 0x0000001a0500720c */ /* 0x040fe20003fa4070 */
[----:B------:R-:W-:Y:S01]  /*c050*/  IMAD.HI.U32 R15, R2, R57, RZ ;  /* 0x00000039020f7227 */ /* 0x000fe200078e00ff */
[----:B------:R-:W-:-:S03]  /*c060*/  ISETP.GT.U32.AND P0, PT, R5, R238, PT ;  /* 0x000000ee0500720c */ /* 0x000fc60003f04070 */
[----:B------:R-:W-:Y:S01]  /*c070*/  @!P1 IMAD.MOV R159, RZ, RZ, -R159 ;  /* 0x000000ffff9f9224 */ /* 0x000fe200078e0a9f */
[----:B------:R-:W-:Y:S01]  /*c080*/  ISETP.GE.AND P1, PT, R151, RZ, PT ;  /* 0x000000ff9700720c */ /* 0x000fe20003f26270 */
[----:B------:R-:W-:Y:S02]  /*c090*/  VIADD R151, R4, 0x8 ;  /* 0x0000000804977836 */ /* 0x000fe40000000000 */
[----:B------:R-:W-:Y:S02]  /*c0a0*/  IMAD.MOV R15, RZ, RZ, -R15 ;  /* 0x000000ffff0f7224 */ /* 0x000fe400078e0a0f */
[----:B------:R-:W-:Y:S01]  /*c0b0*/  @!P2 IMAD.IADD R0, R0, 0x1, -R5 ;  /* 0x000000010000a824 */ /* 0x000fe200078e0a05 */
[----:B------:R-:W-:Y:S01]  /*c0c0*/  IABS R89, R151 ;  /* 0x0000009700597213 */ /* 0x000fe20000000000 */
[----:B------:R-:W-:Y:S01]  /*c0d0*/  IMAD R57, R5, R15, R57 ;  /* 0x0000000f05397224 */ /* 0x000fe200078e0239 */
[----:B------:R-:W-:Y:S01]  /*c0e0*/  ISETP.GE.AND P2, PT, R7, RZ, PT ;  /* 0x000000ff0700720c */ /* 0x000fe20003f46270 */
[--C-:B------:R-:W-:Y:S01]  /*c0f0*/  @!P5 IMAD.IADD R26, R26, 0x1, -R5.reuse ;  /* 0x000000011a1ad824 */ /* 0x100fe200078e0a05 */
[C---:B------:R-:W-:Y:S01]  /*c100*/  ISETP.GT.U32.AND P5, PT, R5.reuse, R0, PT ;  /* 0x000000000500720c */ /* 0x040fe20003fa4070 */
[----:B------:R-:W-:Y:S01]  /*c110*/  @!P0 IMAD.IADD R238, R238, 0x1, -R5 ;  /* 0x00000001eeee8824 */ /* 0x000fe200078e0a05 */
[----:B------:R-:W-:Y:S01]  /*c120*/  ISETP.GT.U32.AND P0, PT, R5, R57, PT ;  /* 0x000000390500720c */ /* 0x000fe20003f04070 */
[----:B------:R-:W-:-:S02]  /*c130*/  VIADD R151, R4, 0x7 ;  /* 0x0000000704977836 */ /* 0x000fc40000000000 */
[----:B------:R-:W-:-:S03]  /*c140*/  IMAD.HI.U32 R3, R2, R89, RZ ;  /* 0x0000005902037227 */ /* 0x000fc600078e00ff */
[----:B------:R-:W-:Y:S01]  /*c150*/  IABS R120, R151 ;  /* 0x0000009700787213 */ /* 0x000fe20000000000 */
[----:B------:R-:W-:Y:S02]  /*c160*/  IMAD.MOV R3, RZ, RZ, -R3 ;  /* 0x000000ffff037224 */ /* 0x000fe400078e0a03 */
[C---:B--2---:R-:W-:Y:S02]  /*c170*/  VIADD R29, R4.reuse, 0x6 ;  /* 0x00000006041d7836 */ /* 0x044fe40000000000 */
[----:B------:R-:W-:Y:S02]  /*c180*/  IMAD R89, R5, R3, R89 ;  /* 0x0000000305597224 */ /* 0x000fe400078e0259 */
[----:B------:R-:W-:Y:S01]  /*c190*/  VIADD R8, R4, 0x4 ;  /* 0x0000000404087836 */ /* 0x000fe20000000000 */
[----:B------:R-:W-:Y:S01]  /*c1a0*/  IABS R151, R29 ;  /* 0x0000001d00977213 */ /* 0x000fe20000000000 */
[----:B------:R-:W-:-:S03]  /*c1b0*/  IMAD.HI.U32 R15, R2, R120, RZ ;  /* 0x00000078020f7227 */ /* 0x000fc600078e00ff */
[----:B------:R-:W-:Y:S01]  /*c1c0*/  IABS R198, R8 ;  /* 0x0000000800c67213 */ /* 0x000fe20000000000 */
[--C-:B------:R-:W-:Y:S01]  /*c1d0*/  @!P5 IMAD.IADD R0, R0, 0x1, -R5.reuse ;  /* 0x000000010000d824 */ /* 0x100fe200078e0a05 */
[----:B------:R-:W-:Y:S01]  /*c1e0*/  ISETP.GT.U32.AND P5, PT, R5, R89, PT ;  /* 0x000000590500720c */ /* 0x000fe20003fa4070 */
[----:B------:R-:W-:Y:S02]  /*c1f0*/  @!P0 IMAD.IADD R57, R57, 0x1, -R5 ;  /* 0x0000000139398824 */ /* 0x000fe400078e0a05 */
[----:B------:R-:W-:Y:S02]  /*c200*/  IMAD.MOV R15, RZ, RZ, -R15 ;  /* 0x000000ffff0f7224 */ /* 0x000fe400078e0a0f */
[----:B------:R-:W-:Y:S01]  /*c210*/  IMAD.HI.U32 R3, R2, R182, RZ ;  /* 0x000000b602037227 */ /* 0x000fe200078e00ff */
[----:B------:R-:W-:-:S03]  /*c220*/  ISETP.GT.U32.AND P0, PT, R5, R57, PT ;  /* 0x000000390500720c */ /* 0x000fc60003f04070 */
[C---:B------:R-:W-:Y:S02]  /*c230*/  IMAD R120, R5.reuse, R15, R120 ;  /* 0x0000000f05787224 */ /* 0x040fe400078e0278 */
[----:B------:R-:W-:Y:S01]  /*c240*/  @!P3 IMAD.MOV R190, RZ, RZ, -R190 ;  /* 0x000000ffffbeb224 */ /* 0x000fe200078e0abe */
[----:B------:R-:W-:Y:S01]  /*c250*/  ISETP.GT.U32.AND P3, PT, R5, R26, PT ;  /* 0x0000001a0500720c */ /* 0x000fe20003f64070 */
[----:B------:R-:W-:Y:S02]  /*c260*/  VIADD R21, R4, 0x3 ;  /* 0x0000000304157836 */ /* 0x000fe40000000000 */
[----:B------:R-:W-:Y:S02]  /*c270*/  IMAD.MOV R3, RZ, RZ, -R3 ;  /* 0x000000ffff037224 */ /* 0x000fe400078e0a03 */
[----:B------:R-:W-:Y:S01]  /*c280*/  IMAD.HI.U32 R73, R2, R151, RZ ;  /* 0x0000009702497227 */ /* 0x000fe200078e00ff */
[----:B------:R-:W-:-:S03]  /*c290*/  IABS R214, R21 ;  /* 0x0000001500d67213 */ /* 0x000fc60000000000 */
[----:B------:R-:W-:-:S04]  /*c2a0*/  IMAD.HI.U32 R15, R2, R198, RZ ;  /* 0x000000c6020f7227 */ /* 0x000fc800078e00ff */
[----:B------:R-:W-:Y:S02]  /*c2b0*/  IMAD R182, R5, R3, R182 ;  /* 0x0000000305b67224 */ /* 0x000fe400078e02b6 */
[----:B------:R-:W-:Y:S02]  /*c2c0*/  IMAD.MOV R73, RZ, RZ, -R73 ;  /* 0x000000ffff497224 */ /* 0x000fe400078e0a49 */
[----:B------:R-:W-:Y:S02]  /*c2d0*/  IMAD.MOV R3, RZ, RZ, -R15 ;  /* 0x000000ffff037224 */ /* 0x000fe400078e0a0f */
[----:B------:R-:W-:Y:S01]  /*c2e0*/  @!P5 IMAD.IADD R89, R89, 0x1, -R5 ;  /* 0x000000015959d824 */ /* 0x000fe200078e0a05 */
[C---:B------:R-:W-:Y:S01]  /*c2f0*/  ISETP.GT.U32.AND P5, PT, R5.reuse, R182, PT ;  /* 0x000000b60500720c */ /* 0x040fe20003fa4070 */
[C---:B------:R-:W-:Y:S02]  /*c300*/  IMAD R151, R5.reuse, R73, R151 ;  /* 0x0000004905977224 */ /* 0x040fe400078e0297 */
[----:B------:R-:W-:-:S02]  /*c310*/  IMAD R198, R5, R3, R198 ;  /* 0x0000000305c67224 */ /* 0x000fc400078e02c6 */
[----:B------:R-:W-:-:S04]  /*c320*/  IMAD.HI.U32 R3, R2, R214, RZ ;  /* 0x000000d602037227 */ /* 0x000fc800078e00ff */
[--C-:B------:R-:W-:Y:S01]  /*c330*/  @!P0 IMAD.IADD R57, R57, 0x1, -R5.reuse ;  /* 0x0000000139398824 */ /* 0x100fe200078e0a05 */
[C---:B------:R-:W-:Y:S01]  /*c340*/  ISETP.GT.U32.AND P0, PT, R5.reuse, R151, PT ;  /* 0x000000970500720c */ /* 0x040fe20003f04070 */
[----:B------:R-:W-:Y:S01]  /*c350*/  @!P3 IMAD.IADD R26, R26, 0x1, -R5 ;  /* 0x000000011a1ab824 */ /* 0x000fe200078e0a05 */
[C---:B------:R-:W-:Y:S01]  /*c360*/  ISETP.GT.U32.AND P3, PT, R5.reuse, R120, PT ;  /* 0x000000780500720c */ /* 0x040fe20003f64070 */
[----:B------:R-:W-:Y:S02]  /*c370*/  IMAD.MOV R3, RZ, RZ, -R3 ;  /* 0x000000ffff037224 */ /* 0x000fe400078e0a03 */
[C---:B------:R-:W-:Y:S02]  /*c380*/  VIADD R23, R4.reuse, 0x1 ;  /* 0x0000000104177836 */ /* 0x040fe40000000000 */
[C---:B------:R-:W-:Y:S02]  /*c390*/  IMAD R214, R5.reuse, R3, R214 ;  /* 0x0000000305d67224 */ /* 0x040fe400078e02d6 */
[----:B------:R-:W-:Y:S01]  /*c3a0*/  VIADD R25, R4, 0x2 ;  /* 0x0000000204197836 */ /* 0x000fe20000000000 */
[----:B------:R-:W-:Y:S01]  /*c3b0*/  IABS R7, R23 ;  /* 0x0000001700077213 */ /* 0x000fe20000000000 */
[----:B------:R-:W-:Y:S01]  /*c3c0*/  @!P5 IMAD.IADD R182, R182, 0x1, -R5 ;  /* 0x00000001b6b6d824 */ /* 0x000fe200078e0a05 */
[----:B------:R-:W-:Y:S01]  /*c3d0*/  ISETP.GT.U32.AND P5, PT, R5, R214, PT ;  /* 0x000000d60500720c */ /* 0x000fe20003fa4070 */
[----:B------:R-:W-:Y:S01]  /*c3e0*/  VIADD R73, R4, 0xa ;  /* 0x0000000a04497836 */ /* 0x000fe20000000000 */
[----:B------:R-:W-:Y:S01]  /*c3f0*/  IABS R15, R25 ;  /* 0x00000019000f7213 */ /* 0x000fe20000000000 */
[----:B------:R-:W-:-:S04]  /*c400*/  IMAD.HI.U32 R3, R2, R246, RZ ;  /* 0x000000f602037227 */ /* 0x000fc800078e00ff */
[----:B------:R-:W-:Y:S01]  /*c410*/  @!P0 IMAD.IADD R151, R151, 0x1, -R5 ;  /* 0x0000000197978824 */ /* 0x000fe200078e0a05 */
[----:B------:R-:W-:Y:S01]  /*c420*/  ISETP.GE.AND P0, PT, R73, RZ, PT ;  /* 0x000000ff4900720c */ /* 0x000fe20003f06270 */
[----:B------:R-:W-:Y:S02]  /*c430*/  IMAD.MOV R3, RZ, RZ, -R3 ;  /* 0x000000ffff037224 */ /* 0x000fe400078e0a03 */
[----:B------:R-:W-:Y:S01]  /*c440*/  @!P3 IMAD.IADD R120, R120, 0x1, -R5 ;  /* 0x000000017878b824 */ /* 0x000fe200078e0a05 */
[C---:B------:R-:W-:Y:S01]  /*c450*/  ISETP.GT.U32.AND P3, PT, R5.reuse, R198, PT ;  /* 0x000000c60500720c */ /* 0x040fe20003f64070 */
[----:B------:R-:W-:Y:S02]  /*c460*/  IMAD.MOV.U32 R73, RZ, RZ, R7 ;  /* 0x000000ffff497224 */ /* 0x000fe400078e0007 */
[----:B------:R-:W-:Y:S01]  /*c470*/  IMAD R246, R5, R3, R246 ;  /* 0x0000000305f67224 */ /* 0x000fe200078e02f6 */
[----:B------:R-:W2:Y:S01]  /*c480*/  LDL.LU R7, [R1+0xf94] ;  /* 0x000f940001077983 */ /* 0x000ea20000300800 */
[----:B------:R-:W-:-:S04]  /*c490*/  IMAD.HI.U32 R3, R2, R15, RZ ;  /* 0x0000000f02037227 */ /* 0x000fc800078e00ff */
[----:B------:R-:W-:Y:S01]  /*c4a0*/  @!P1 IMAD.MOV R238, RZ, RZ, -R238 ;  /* 0x000000ffffee9224 */ /* 0x000fe200078e0aee */
[----:B------:R-:W-:Y:S01]  /*c4b0*/  ISETP.GT.U32.AND P1, PT, R5, R182, PT ;  /* 0x000000b60500720c */ /* 0x000fe20003f24070 */
[----:B------:R-:W-:-:S04]  /*c4c0*/  IMAD.HI.U32 R2, R2, R73, RZ ;  /* 0x0000004902027227 */ /* 0x000fc800078e00ff */
[----:B------:R-:W-:Y:S02]  /*c4d0*/  @!P5 IMAD.IADD R214, R214, 0x1, -R5 ;  /* 0x00000001d6d6d824 */ /* 0x000fe400078e0a05 */
[----:B------:R-:W-:Y:S02]  /*c4e0*/  IMAD.MOV R2, RZ, RZ, -R2 ;  /* 0x000000ffff027224 */ /* 0x000fe400078e0a02 */
[----:B------:R-:W-:Y:S01]  /*c4f0*/  @!P2 IMAD.MOV R0, RZ, RZ, -R0 ;  /* 0x000000ffff00a224 */ /* 0x000fe200078e0a00 */
[C---:B------:R-:W-:Y:S01]  /*c500*/  ISETP.GT.U32.AND P2, PT, R5.reuse, R214, PT ;  /* 0x000000d60500720c */ /* 0x040fe20003f44070 */
[C---:B------:R-:W-:Y:S02]  /*c510*/  IMAD R73, R5.reuse, R2, R73 ;  /* 0x0000000205497224 */ /* 0x040fe400078e0249 */
[----:B------:R-:W-:Y:S01]  /*c520*/  @!P3 IMAD.IADD R198, R198, 0x1, -R5 ;  /* 0x00000001c6c6b824 */ /* 0x000fe200078e0a05 */
[----:B------:R-:W-:Y:S01]  /*c530*/  ISETP.GT.U32.AND P3, PT, R5, R89, PT ;  /* 0x000000590500720c */ /* 0x000fe20003f64070 */
[----:B------:R-:W-:-:S02]  /*c540*/  VIADD R2, R4, 0x8 ;  /* 0x0000000804027836 */ /* 0x000fc40000000000 */
[--C-:B------:R-:W-:Y:S01]  /*c550*/  @!P1 IMAD.IADD R182, R182, 0x1, -R5.reuse ;  /* 0x00000001b6b69824 */ /* 0x100fe200078e0a05 */
[C---:B------:R-:W-:Y:S01]  /*c560*/  ISETP.GT.U32.AND P5, PT, R5.reuse, R198, PT ;  /* 0x000000c60500720c */ /* 0x040fe20003fa4070 */
[----:B------:R-:W-:Y:S01]  /*c570*/  @!P6 IMAD.MOV R206, RZ, RZ, -R206 ;  /* 0x000000ffffcee224 */ /* 0x000fe200078e0ace */
[----:B------:R-:W-:Y:S01]  /*c580*/  ISETP.GE.AND P1, PT, R2, RZ, PT ;  /* 0x000000ff0200720c */ /* 0x000fe20003f26270 */
[----:B------:R-:W-:Y:S01]  /*c590*/  @!P4 IMAD.MOV R222, RZ, RZ, -R222 ;  /* 0x000000ffffdec224 */ /* 0x000fe200078e0ade */
[C---:B------:R-:W-:Y:S01]  /*c5a0*/  ISETP.GT.U32.AND P6, PT, R5.reuse, R120, PT ;  /* 0x000000780500720c */ /* 0x040fe20003fc4070 */
[----:B------:R-:W-:Y:S01]  /*c5b0*/  @!P2 IMAD.IADD R214, R214, 0x1, -R5 ;  /* 0x00000001d6d6a824 */ /* 0x000fe200078e0a05 */
[C---:B------:R-:W-:Y:S01]  /*c5c0*/  ISETP.GT.U32.AND P2, PT, R5.reuse, R73, PT ;  /* 0x000000490500720c */ /* 0x040fe20003f44070 */
[----:B------:R-:W-:Y:S01]  /*c5d0*/  IMAD.MOV R3, RZ, RZ, -R3 ;  /* 0x000000ffff037224 */ /* 0x000fe200078e0a03 */
[----:B------:R-:W-:Y:S01]  /*c5e0*/  ISETP.GT.U32.AND P4, PT, R5, R151, PT ;  /* 0x000000970500720c */ /* 0x000fe20003f84070 */
[----:B------:R-:W-:Y:S01]  /*c5f0*/  @!P3 IMAD.IADD R89, R89, 0x1, -R5 ;  /* 0x000000015959b824 */ /* 0x000fe200078e0a05 */
[C---:B------:R-:W-:Y:S01]  /*c600*/  ISETP.GT.U32.AND P3, PT, R5.reuse, R246, PT ;  /* 0x000000f60500720c */ /* 0x040fe20003f64070 */
[----:B------:R-:W-:-:S02]  /*c610*/  IMAD R15, R5, R3, R15 ;  /* 0x00000003050f7224 */ /* 0x000fc400078e020f */
[----:B------:R-:W-:Y:S02]  /*c620*/  VIADD R3, R4, 0x9 ;  /* 0x0000000904037836 */ /* 0x000fe40000000000 */
[----:B------:R-:W-:Y:S01]  /*c630*/  @!P1 IMAD.MOV R89, RZ, RZ, -R89 ;  /* 0x000000ffff599224 */ /* 0x000fe200078e0a59 */
[----:B------:R-:W-:Y:S01]  /*c640*/  ISETP.GE.AND P1, PT, R8, RZ, PT ;  /* 0x000000ff0800720c */ /* 0x000fe20003f26270 */
[--C-:B------:R-:W-:Y:S01]  /*c650*/  @!P6 IMAD.IADD R120, R120, 0x1, -R5.reuse ;  /* 0x000000017878e824 */ /* 0x100fe200078e0a05 */
[----:B------:R-:W0:Y:S01]  /*c660*/  S2R R8, SR_TID.X ;  /* 0x0000000000087919 */ /* 0x000e220000002100 */
[--C-:B------:R-:W-:Y:S01]  /*c670*/  @!P2 IMAD.IADD R73, R73, 0x1, -R5.reuse ;  /* 0x000000014949a824 */ /* 0x100fe200078e0a05 */
[----:B------:R-:W-:Y:S01]  /*c680*/  ISETP.GE.AND P2, PT, R21, RZ, PT ;  /* 0x000000ff1500720c */ /* 0x000fe20003f46270 */
[--C-:B------:R-:W-:Y:S01]  /*c690*/  @!P4 IMAD.IADD R151, R151, 0x1, -R5.reuse ;  /* 0x000000019797c824 */ /* 0x100fe200078e0a05 */
[----:B------:R-:W1:Y:S01]  /*c6a0*/  LDC R21, c[0x0][0x230] ;  /* 0x00008c00ff157b82 */ /* 0x000e620000000800 */
[----:B------:R-:W-:Y:S01]  /*c6b0*/  ISETP.GT.U32.AND P6, PT, R5, R15, PT ;  /* 0x0000000f0500720c */ /* 0x000fe20003fc4070 */
[--C-:B------:R-:W-:Y:S01]  /*c6c0*/  @!P3 IMAD.IADD R246, R246, 0x1, -R5.reuse ;  /* 0x00000001f6f6b824 */ /* 0x100fe200078e0a05 */
[----:B------:R-:W-:Y:S01]  /*c6d0*/  ISETP.GE.AND P4, PT, R3, RZ, PT ;  /* 0x000000ff0300720c */ /* 0x000fe20003f86270 */
[----:B------:R-:W-:Y:S01]  /*c6e0*/  VIADD R3, R4, 0x7 ;  /* 0x0000000704037836 */ /* 0x000fe20000000000 */
[----:B------:R-:W-:Y:S01]  /*c6f0*/  ISETP.GE.AND P3, PT, R29, RZ, PT ;  /* 0x000000ff1d00720c */ /* 0x000fe20003f66270 */
[----:B------:R-:W-:-:S02]  /*c700*/  @!P5 IMAD.IADD R198, R198, 0x1, -R5 ;  /* 0x00000001c6c6d824 */ /* 0x000fc400078e0a05 */
[----:B------:R-:W-:Y:S01]  /*c710*/  @!P0 IMAD.MOV R26, RZ, RZ, -R26 ;  /* 0x000000ffff1a8224 */ /* 0x000fe200078e0a1a */
[----:B------:R-:W-:Y:S02]  /*c720*/  ISETP.GE.AND P5, PT, R3, RZ, PT ;  /* 0x000000ff0300720c */ /* 0x000fe40003fa6270 */
[----:B------:R-:W-:-:S03]  /*c730*/  ISETP.GT.U32.AND P0, PT, R5, R246, PT ;  /* 0x000000f60500720c */ /* 0x000fc60003f04070 */
[----:B------:R-:W-:Y:S01]  /*c740*/  @!P6 IMAD.IADD R15, R15, 0x1, -R5 ;  /* 0x000000010f0fe824 */ /* 0x000fe200078e0a05 */
[----:B------:R-:W-:Y:S01]  /*c750*/  ISETP.GE.AND P6, PT, R27, RZ, PT ;  /* 0x000000ff1b00720c */ /* 0x000fe20003fc6270 */
[----:B------:R-:W-:-:S03]  /*c760*/  @!P4 IMAD.MOV R57, RZ, RZ, -R57 ;  /* 0x000000ffff39c224 */ /* 0x000fc600078e0a39 */
[----:B------:R-:W-:-:S03]  /*c770*/  ISETP.GT.U32.AND P4, PT, R5, R15, PT ;  /* 0x0000000f0500720c */ /* 0x000fc60003f84070 */
[----:B------:R-:W-:Y:S01]  /*c780*/  @!P5 IMAD.MOV R120, RZ, RZ, -R120 ;  /* 0x000000ffff78d224 */ /* 0x000fe200078e0a78 */
[----:B------:R-:W-:Y:S01]  /*c790*/  ISETP.GT.U32.AND P5, PT, R5, R73, PT ;  /* 0x000000490500720c */ /* 0x000fe20003fa4070 */
[----:B-1----:R-:W-:Y:S02]  /*c7a0*/  VIADD R21, R21, 0x7f ;  /* 0x0000007f15157836 */ /* 0x002fe40000000000 */
[----:B------:R-:W-:Y:S01]  /*c7b0*/  @!P0 IMAD.IADD R246, R246, 0x1, -R5 ;  /* 0x00000001f6f68824 */ /* 0x000fe200078e0a05 */
[----:B------:R-:W-:Y:S01]  /*c7c0*/  ISETP.GE.AND P0, PT, R25, RZ, PT ;  /* 0x000000ff1900720c */ /* 0x000fe20003f06270 */
[C---:B0-----:R-:W-:Y:S01]  /*c7d0*/  IMAD.SHL.U32 R2, R8.reuse, 0x2, RZ ;  /* 0x0000000208027824 */ /* 0x041fe200078e00ff */
[----:B------:R-:W-:Y:S02]  /*c7e0*/  LOP3.LUT R8, R8, 0x40, RZ, 0xc0, !PT ;  /* 0x0000004008087812 */ /* 0x000fe400078ec0ff */
[----:B------:R-:W-:Y:S01]  /*c7f0*/  SHF.R.S32.HI R3, RZ, 0x1f, R21 ;  /* 0x0000001fff037819 */ /* 0x000fe20000011415 */
[----:B------:R-:W-:Y:S01]  /*c800*/  @!P4 IMAD.IADD R15, R15, 0x1, -R5 ;  /* 0x000000010f0fc824 */ /* 0x000fe200078e0a05 */
[----:B------:R-:W-:-:S02]  /*c810*/  LOP3.LUT R2, R2, 0x7e, RZ, 0xc0, !PT ;  /* 0x0000007e02027812 */ /* 0x000fc400078ec0ff */
[----:B------:R-:W-:Y:S02]  /*c820*/  LEA.HI R21, R3, R21, RZ, 0x7 ;  /* 0x0000001503157211 */ /* 0x000fe400078f38ff */
[----:B------:R-:W-:Y:S01]  /*c830*/  ISETP.GE.AND P4, PT, R23, RZ, PT ;  /* 0x000000ff1700720c */ /* 0x000fe20003f86270 */
[C-C-:B------:R-:W-:Y:S02]  /*c840*/  IMAD R3, R8.reuse, 0x100, R2.reuse ;  /* 0x0000010008037824 */ /* 0x140fe400078e0202 */
[----:B------:R-:W-:-:S03]  /*c850*/  IMAD R2, R8, 0x200, R2 ;  /* 0x0000020008027824 */ /* 0x000fc600078e0202 */
[----:B------:R0:W-:Y:S04]  /*c860*/  STL [R1+0xf50], R3 ;  /* 0x000f500301007387 */ /* 0x0001e80000100800 */
[----:B------:R-:W3:Y:S04]  /*c870*/  LDL.LU R29, [R1+0x24] ;  /* 0x00002400011d7983 */ /* 0x000ee80000300800 */
[----:B------:R-:W4:Y:S04]  /*c880*/  LDL.LU R27, [R1+0x20] ;  /* 0x00002000011b7983 */ /* 0x000f280000300800 */
[----:B------:R-:W4:Y:S04]  /*c890*/  LDL.LU R25, [R1+0x1c] ;  /* 0x00001c0001197983 */ /* 0x000f280000300800 */
[----:B------:R-:W4:Y:S04]  /*c8a0*/  LDL.LU R23, [R1+0x18] ;  /* 0x0000180001177983 */ /* 0x000f280000300800 */
[----:B------:R-:W4:Y:S04]  /*c8b0*/  LDL.LU R21, [R1+0x14] ;  /* 0x0000140001157983 */ /* 0x000f280000300800 */
[----:B------:R-:W4:Y:S01]  /*c8c0*/  LDL.LU R8, [R1+0x10] ;  /* 0x0000100001087983 */ /* 0x000f220000300800 */
[----:B0-----:R-:W0:Y:S01]  /*c8d0*/  S2R R3, SR_TID.X ;  /* 0x0000000000037919 */ /* 0x001e220000002100 */
[----:B------:R-:W-:-:S02]  /*c8e0*/  @!P5 IMAD.IADD R73, R73, 0x1, -R5 ;  /* 0x000000014949d824 */ /* 0x000fc400078e0a05 */
[----:B------:R-:W-:Y:S01]  /*c8f0*/  @!P6 IMAD.MOV R182, RZ, RZ, -R182 ;  /* 0x000000ffffb6e224 */ /* 0x000fe200078e0ab6 */
[----:B------:R1:W-:Y:S01]  /*c900*/  STL [R1+0xf54], R2 ;  /* 0x000f540201007387 */ /* 0x0003e20000100800 */
[----:B------:R-:W-:Y:S01]  /*c910*/  @!P3 IMAD.MOV R151, RZ, RZ, -R151 ;  /* 0x000000ffff97b224 */ /* 0x000fe200078e0a97 */
[----:B------:R-:W-:Y:S02]  /*c920*/  ISETP.GE.AND P3, PT, R4, RZ, PT ;  /* 0x000000ff0400720c */ /* 0x000fe40003f66270 */
[----:B-1----:R-:W4:Y:S04]  /*c930*/  LDL.LU R2, [R1+0x4] ;  /* 0x0000040001027983 */ /* 0x002f280000300800 */
[----:B------:R1:W-:Y:S04]  /*c940*/  STL [R1+0xf58], R4 ;  /* 0x000f580401007387 */ /* 0x0003e80000100800 */
[----:B-1----:R-:W4:Y:S01]  /*c950*/  LDL.LU R4, [R1+0x8] ;  /* 0x0000080001047983 */ /* 0x002f220000300800 */
[----:B0-----:R-:W-:-:S05]  /*c960*/  LOP3.LUT R3, R3, 0x7f, RZ, 0xc0, !PT ;  /* 0x0000007f03037812 */ /* 0x001fca00078ec0ff */
[----:B------:R-:W-:-:S05]  /*c970*/  IMAD R3, R3, UR60, RZ ;  /* 0x0000003c03037c24 */ /* 0x000fca000f8e02ff */
[----:B------:R-:W-:-:S05]  /*c980*/  LEA R5, P6, R3, UR8, 0x1 ;  /* 0x0000000803057c11 */ /* 0x000fca000f8c08ff */
[----:B------:R0:W-:Y:S04]  /*c990*/  STL [R1+0xf64], R5 ;  /* 0x000f640501007387 */ /* 0x0001e80000100800 */
[----:B0-----:R-:W4:Y:S01]  /*c9a0*/  LDL.LU R5, [R1+0xc] ;  /* 0x00000c0001057983 */ /* 0x001f220000300800 */
[----:B--2---:R-:W-:Y:S02]  /*c9b0*/  ISETP.NE.AND P5, PT, R7, RZ, PT ;  /* 0x000000ff0700720c */ /* 0x004fe40003fa5270 */
[----:B------:R-:W-:-:S04]  /*c9c0*/  LOP3.LUT R7, RZ, R7, RZ, 0x33, !PT ;  /* 0x00000007ff077212 */ /* 0x000fc800078e33ff */
[C---:B---3--:R-:W-:Y:S02]  /*c9d0*/  SEL R29, R7.reuse, R29, !P5 ;  /* 0x0000001d071d7207 */ /* 0x048fe40006800000 */
[----:B----4-:R-:W-:-:S03]  /*c9e0*/  SEL R27, R7, R27, !P5 ;  /* 0x0000001b071b7207 */ /* 0x010fc60006800000 */
[----:B------:R0:W-:Y:S01]  /*c9f0*/  STL [R1+0x114], R29 ;  /* 0x0001141d01007387 */ /* 0x0001e20000100800 */
[C---:B------:R-:W-:Y:S02]  /*ca00*/  SEL R25, R7.reuse, R25, !P5 ;  /* 0x0000001907197207 */ /* 0x040fe40006800000 */
[C---:B------:R-:W-:Y:S01]  /*ca10*/  SEL R23, R7.reuse, R23, !P5 ;  /* 0x0000001707177207 */ /* 0x040fe20006800000 */
[----:B0-----:R-:W2:Y:S01]  /*ca20*/  LDL.LU R29, [R1+0xf90] ;  /* 0x000f9000011d7983 */ /* 0x001ea20000300800 */
[----:B------:R-:W-:-:S03]  /*ca30*/  SEL R21, R7, R21, !P5 ;  /* 0x0000001507157207 */ /* 0x000fc60006800000 */
[----:B------:R0:W-:Y:S01]  /*ca40*/  STL [R1+0x110], R27 ;  /* 0x0001101b01007387 */ /* 0x0001e20000100800 */
[----:B------:R-:W-:-:S03]  /*ca50*/  SEL R8, R7, R8, !P5 ;  /* 0x0000000807087207 */ /* 0x000fc60006800000 */
[----:B0-----:R-:W3:Y:S04]  /*ca60*/  LDL.LU R27, [R1+0xf8c] ;  /* 0x000f8c00011b7983 */ /* 0x001ee80000300800 */
[----:B------:R0:W-:Y:S04]  /*ca70*/  STL [R1+0x10c], R25 ;  /* 0x00010c1901007387 */ /* 0x0001e80000100800 */
[----:B0-----:R-:W4:Y:S04]  /*ca80*/  LDL.LU R25, [R1+0xf88] ;  /* 0x000f880001197983 */ /* 0x001f280000300800 */
[----:B------:R0:W-:Y:S04]  /*ca90*/  STL [R1+0x108], R23 ;  /* 0x0001081701007387 */ /* 0x0001e80000100800 */
[----:B0-----:R-:W2:Y:S04]  /*caa0*/  LDL.LU R23, [R1+0xf84] ;  /* 0x000f840001177983 */ /* 0x001ea80000300800 */
[----:B------:R0:W-:Y:S04]  /*cab0*/  STL [R1+0x104], R21 ;  /* 0x0001041501007387 */ /* 0x0001e80000100800 */
[----:B0-----:R-:W3:Y:S04]  /*cac0*/  LDL.LU R21, [R1+0xf80] ;  /* 0x000f800001157983 */ /* 0x001ee80000300800 */
[----:B------:R0:W-:Y:S04]  /*cad0*/  STL [R1+0x100], R8 ;  /* 0x0001000801007387 */ /* 0x0001e80000100800 */
[----:B0-----:R-:W4:Y:S01]  /*cae0*/  LDL.LU R8, [R1+0xf7c] ;  /* 0x000f7c0001087983 */ /* 0x001f220000300800 */
[----:B------:R-:W-:-:S05]  /*caf0*/  SEL R5, R7, R5, !P5 ;  /* 0x0000000507057207 */ /* 0x000fca0006800000 */
[----:B------:R0:W-:Y:S02]  /*cb00*/  STL [R1+0xfc], R5 ;  /* 0x0000fc0501007387 */ /* 0x0001e40000100800 */
[C---:B0-----:R-:W-:Y:S02]  /*cb10*/  SEL R5, R7.reuse, R4, !P5 ;  /* 0x0000000407057207 */ /* 0x041fe40006800000 */
[----:B------:R-:W-:-:S03]  /*cb20*/  SEL R4, R7, R2, !P5 ;  /* 0x0000000207047207 */ /* 0x000fc60006800000 */
[----:B------:R3:W-:Y:S01]  /*cb30*/  STL [R1+0xf8], R5 ;  /* 0x0000f80501007387 */ /* 0x0007e20000100800 */
[----:B----4-:R-:W-:-:S03]  /*cb40*/  SEL R2, R7, R8, !P5 ;  /* 0x0000000807027207 */ /* 0x010fc60006800000 */
[----:B------:R-:W4:Y:S01]  /*cb50*/  LDL.LU R8, [R1+0xf78] ;  /* 0x000f780001087983 */ /* 0x000f220000300800 */
[----:B---3--:R-:W-:-:S03]  /*cb60*/  SEL R5, R7, R21, !P5 ;  /* 0x0000001507057207 */ /* 0x008fc60006800000 */
[----:B------:R2:W-:Y:S04]  /*cb70*/  STL [R1+0xf4], R4 ;  /* 0x0000f40401007387 */ /* 0x0005e80000100800 */
[----:B------:R0:W-:Y:S01]  /*cb80*/  STL [R1+0xf0], R2 ;  /* 0x0000f00201007387 */ /* 0x0001e20000100800 */
[----:B--2---:R-:W-:-:S03]  /*cb90*/  SEL R4, R7, R23, !P5 ;  /* 0x0000001707047207 */ /* 0x004fc60006800000 */
[----:B------:R1:W-:Y:S01]  /*cba0*/  STL [R1+0xec], R5 ;  /* 0x0000ec0501007387 */ /* 0x0003e20000100800 */
[----:B0-----:R-:W-:-:S03]  /*cbb0*/  SEL R2, R7, R25, !P5 ;  /* 0x0000001907027207 */ /* 0x001fc60006800000 */
[----:B------:R0:W-:Y:S04]  /*cbc0*/  STL [R1+0xe8], R4 ;  /* 0x0000e80401007387 */ /* 0x0001e80000100800 */
[----:B------:R2:W-:Y:S01]  /*cbd0*/  STL [R1+0xe4], R2 ;  /* 0x0000e40201007387 */ /* 0x0005e20000100800 */
[C---:B-1----:R-:W-:Y:S02]  /*cbe0*/  SEL R5, R7.reuse, R27, !P5 ;  /* 0x0000001b07057207 */ /* 0x042fe40006800000 */
[----:B0-----:R-:W-:-:S03]  /*cbf0*/  SEL R4, R7, R29, !P5 ;  /* 0x0000001d07047207 */ /* 0x001fc60006800000 */
[----:B------:R0:W-:Y:S01]  /*cc00*/  STL [R1+0xe0], R5 ;  /* 0x0000e00501007387 */ /* 0x0001e20000100800 */
[----:B--2---:R-:W-:-:S03]  /*cc10*/  SEL R2, R7, R31, !P5 ;  /* 0x0000001f07027207 */ /* 0x004fc60006800000 */
[----:B------:R1:W-:Y:S04]  /*cc20*/  STL [R1+0xdc], R4 ;  /* 0x0000dc0401007387 */ /* 0x0003e80000100800 */
[----:B------:R2:W-:Y:S01]  /*cc30*/  STL [R1+0xd8], R2 ;  /* 0x0000d80201007387 */ /* 0x0005e20000100800 */
[C---:B0-----:R-:W-:Y:S02]  /*cc40*/  SEL R5, R7.reuse, R33, !P5 ;  /* 0x0000002107057207 */ /* 0x041fe40006800000 */
[----:B-1----:R-:W-:-:S03]  /*cc50*/  SEL R4, R7, R35, !P5 ;  /* 0x0000002307047207 */ /* 0x002fc60006800000 */
        /* <DEDUP_REMOVED lines=30> */
[----:B------:R-:W-:Y:S01]  /*ce40*/  STL [R1+0x98], R5 ;  /* 0x0000980501007387 */ /* 0x000fe20000100800 */
[----:B--2---:R-:W-:-:S03]  /*ce50*/  SEL R2, R7, R66, !P5 ;  /* 0x0000004207027207 */ /* 0x004fc60006800000 */
[----:B------:R-:W-:Y:S04]  /*ce60*/  STL [R1+0x94], R4 ;  /* 0x0000940401007387 */ /* 0x000fe80000100800 */
[----:B------:R0:W-:Y:S02]  /*ce70*/  STL [R1+0x90], R2 ;  /* 0x0000900201007387 */ /* 0x0001e40000100800 */
[----:B0-----:R-:W-:-:S05]  /*ce80*/  SEL R2, R7, R72, !P5 ;  /* 0x0000004807027207 */ /* 0x001fca0006800000 */
[----:B------:R0:W-:Y:S02]  /*ce90*/  STL [R1+0x8c], R2 ;  /* 0x00008c0201007387 */ /* 0x0001e40000100800 */
[----:B0-----:R-:W-:-:S05]  /*cea0*/  SEL R2, R7, R78, !P5 ;  /* 0x0000004e07027207 */ /* 0x001fca0006800000 */
[----:B------:R0:W-:Y:S02]  /*ceb0*/  STL [R1+0x88], R2 ;  /* 0x0000880201007387 */ /* 0x0001e40000100800 */
[----:B0-----:R-:W-:-:S05]  /*cec0*/  SEL R2, R7, R84, !P5 ;  /* 0x0000005407027207 */ /* 0x001fca0006800000 */
[----:B------:R0:W-:Y:S02]  /*ced0*/  STL [R1+0x84], R2 ;  /* 0x0000840201007387 */ /* 0x0001e40000100800 */
[----:B0-----:R-:W-:-:S05]  /*cee0*/  SEL R2, R7, R90, !P5 ;  /* 0x0000005a07027207 */ /* 0x001fca0006800000 */
[----:B------:R0:W-:Y:S01]  /*cef0*/  STL [R1+0x80], R2 ;  /* 0x0000800201007387 */ /* 0x0001e20000100800 */
[C---:B------:R-:W-:Y:S02]  /*cf00*/  SEL R5, R7.reuse, R109, !P5 ;  /* 0x0000006d07057207 */ /* 0x040fe40006800000 */
[----:B0-----:R-:W-:-:S05]  /*cf10*/  SEL R2, R7, R96, !P5 ;  /* 0x0000006007027207 */ /* 0x001fca0006800000 */
[----:B------:R0:W-:Y:S01]  /*cf20*/  STL [R1+0x7c], R2 ;  /* 0x00007c0201007387 */ /* 0x0001e20000100800 */
[C---:B------:R-:W-:Y:S02]  /*cf30*/  SEL R4, R7.reuse, R111, !P5 ;  /* 0x0000006f07047207 */ /* 0x040fe40006800000 */
[----:B0-----:R-:W-:-:S05]  /*cf40*/  SEL R2, R7, R105, !P5 ;  /* 0x0000006907027207 */ /* 0x001fca0006800000 */
[----:B------:R0:W-:Y:S04]  /*cf50*/  STL [R1+0x78], R2 ;  /* 0x0000780201007387 */ /* 0x0001e80000100800 */
[----:B------:R1:W-:Y:S01]  /*cf60*/  STL [R1+0x74], R5 ;  /* 0x0000740501007387 */ /* 0x0003e20000100800 */
[----:B0-----:R-:W-:-:S03]  /*cf70*/  SEL R2, R7, R113, !P5 ;  /* 0x0000007107027207 */ /* 0x001fc60006800000 */
[----:B------:R0:W-:Y:S01]  /*cf80*/  STL [R1+0x70], R4 ;  /* 0x0000700401007387 */ /* 0x0001e20000100800 */
[----:B-1----:R-:W-:-:S03]  /*cf90*/  SEL R5, R7, R115, !P5 ;  /* 0x0000007307057207 */ /* 0x002fc60006800000 */
        /* <DEDUP_REMOVED lines=45> */
[----:B------:R-:W-:-:S03]  /*d270*/  SEL R39, R7, R104, !P5 ;  /* 0x0000006807277207 */ /* 0x000fc60006800000 */
[----:B------:R-:W2:Y:S01]  /*d280*/  LDL.LU R105, [R1+0x114] ;  /* 0x0001140001697983 */ /* 0x000ea20000300800 */
[----:B0-----:R-:W-:-:S03]  /*d290*/  SEL R2, R7, R160, !P5 ;  /* 0x000000a007027207 */ /* 0x001fc60006800000 */
[----:B------:R0:W-:Y:S01]  /*d2a0*/  STL [R1+0x18], R4 ;  /* 0x0000180401007387 */ /* 0x0001e20000100800 */
[----:B------:R-:W-:-:S03]  /*d2b0*/  SEL R41, R7, R102, !P5 ;  /* 0x0000006607297207 */ /* 0x000fc60006800000 */
[----:B------:R-:W3:Y:S01]  /*d2c0*/  LDL.LU R104, [R1+0x110] ;  /* 0x0001100001687983 */ /* 0x000ee20000300800 */
[----:B------:R-:W-:-:S03]  /*d2d0*/  SEL R42, R7, R100, !P5 ;  /* 0x00000064072a7207 */ /* 0x000fc60006800000 */
[----:B------:R4:W-:Y:S04]  /*d2e0*/  STL [R1+0x14], R2 ;  /* 0x0000140201007387 */ /* 0x0009e80000100800 */
[----:B------:R-:W3:Y:S04]  /*d2f0*/  LDL.LU R102, [R1+0x10c] ;  /* 0x00010c0001667983 */ /* 0x000ee80000300800 */
[----:B------:R-:W3:Y:S01]  /*d300*/  LDL.LU R100, [R1+0x108] ;  /* 0x0001080001647983 */ /* 0x000ee20000300800 */
[C---:B-1----:R-:W-:Y:S02]  /*d310*/  SEL R5, R7.reuse, R162, !P5 ;  /* 0x000000a207057207 */ /* 0x042fe40006800000 */
[C---:B------:R-:W-:Y:S01]  /*d320*/  SEL R62, R7.reuse, R70, !P5 ;  /* 0x00000046073e7207 */ /* 0x040fe20006800000 */
[----:B------:R-:W3:Y:S01]  /*d330*/  LDL.LU R72, [R1+0x104] ;  /* 0x0001040001487983 */ /* 0x000ee20000300800 */
[----:B0-----:R-:W-:-:S02]  /*d340*/  SEL R4, R7, R164, !P5 ;  /* 0x000000a407047207 */ /* 0x001fc40006800000 */
[C---:B------:R-:W-:Y:S01]  /*d350*/  SEL R64, R7.reuse, R68, !P5 ;  /* 0x0000004407407207 */ /* 0x040fe20006800000 */
[----:B------:R-:W3:Y:S01]  /*d360*/  LDL.LU R70, [R1+0x100] ;  /* 0x0001000001467983 */ /* 0x000ee20000300800 */
[C---:B----4-:R-:W-:Y:S02]  /*d370*/  SEL R2, R7.reuse, R166, !P5 ;  /* 0x000000a607027207 */ /* 0x050fe40006800000 */
[C---:B------:R-:W-:Y:S01]  /*d380*/  SEL R167, R7.reuse, R167, !P5 ;  /* 0x000000a707a77207 */ /* 0x040fe20006800000 */
[----:B------:R-:W4:Y:S01]  /*d390*/  LDL.LU R68, [R1+0xfc] ;  /* 0x0000fc0001447983 */ /* 0x000f220000300800 */
[----:B------:R-:W-:Y:S02]  /*d3a0*/  SEL R144, R7, R0, !P5 ;  /* 0x0000000007907207 */ /* 0x000fe40006800000 */
[----:B------:R-:W-:Y:S01]  /*d3b0*/  LEA.HI.X.SX32 R0, R3, UR9, 0x1, P6 ;  /* 0x0000000903007c11 */ /* 0x000fe2000b0f0eff */
[----:B------:R-:W4:Y:S01]  /*d3c0*/  LDL.LU R66, [R1+0xf8] ;  /* 0x0000f80001427983 */ /* 0x000f220000300800 */
[----:B------:R-:W-:Y:S01]  /*d3d0*/  IMAD R3, R8, UR5, RZ ;  /* 0x0000000508037c24 */ /* 0x000fe2000f8e02ff */
[----:B------:R-:W-:-:S02]  /*d3e0*/  SEL R37, R7, R107, !P5 ;  /* 0x0000006b07257207 */ /* 0x000fc40006800000 */
[C---:B------:R-:W-:Y:S01]  /*d3f0*/  SEL R158, R7.reuse, R151, !P5 ;  /* 0x00000097079e7207 */ /* 0x040fe20006800000 */
[----:B------:R-:W-:Y:S01]  /*d400*/  STL [R1+0xf68], R5 ;  /* 0x000f680501007387 */ /* 0x000fe20000100800 */
[C---:B------:R-:W-:Y:S02]  /*d410*/  SEL R60, R7.reuse, R74, !P5 ;  /* 0x0000004a073c7207 */ /* 0x040fe40006800000 */
[C---:B------:R-:W-:Y:S01]  /*d420*/  SEL R35, R7.reuse, R24, !P5 ;  /* 0x0000001807237207 */ /* 0x040fe20006800000 */
[----:B------:R0:W-:Y:S01]  /*d430*/  STL [R1+0xf6c], R4 ;  /* 0x000f6c0401007387 */ /* 0x0001e20000100800 */
[C---:B------:R-:W-:Y:S02]  /*d440*/  SEL R33, R7.reuse, R20, !P5 ;  /* 0x0000001407217207 */ /* 0x040fe40006800000 */
[C---:B------:R-:W-:Y:S01]  /*d450*/  SEL R31, R7.reuse, R18, !P5 ;  /* 0x00000012071f7207 */ /* 0x040fe20006800000 */
[----:B------:R-:W-:Y:S01]  /*d460*/  STL [R1+0xf70], R2 ;  /* 0x000f700201007387 */ /* 0x000fe20000100800 */
[----:B------:R-:W-:-:S02]  /*d470*/  SEL R29, R7, R16, !P5 ;  /* 0x00000010071d7207 */ /* 0x000fc40006800000 */
[C---:B------:R-:W-:Y:S01]  /*d480*/  SEL R27, R7.reuse, R14, !P5 ;  /* 0x0000000e071b7207 */ /* 0x040fe20006800000 */
[----:B------:R1:W-:Y:S01]  /*d490*/  STL [R1+0xf74], R167 ;  /* 0x000f74a701007387 */ /* 0x0003e20000100800 */
[C---:B------:R-:W-:Y:S02]  /*d4a0*/  SEL R25, R7.reuse, R12, !P5 ;  /* 0x0000000c07197207 */ /* 0x040fe40006800000 */
[C---:B------:R-:W-:Y:S01]  /*d4b0*/  SEL R23, R7.reuse, R10, !P5 ;  /* 0x0000000a07177207 */ /* 0x040fe20006800000 */
[----:B------:R-:W-:Y:S01]  /*d4c0*/  STL [R1+0xf60], R0 ;  /* 0x000f600001007387 */ /* 0x000fe20000100800 */
[C---:B------:R-:W-:Y:S02]  /*d4d0*/  SEL R21, R7.reuse, R6, !P5 ;  /* 0x0000000607157207 */ /* 0x040fe40006800000 */
[C---:B------:R-:W-:Y:S01]  /*d4e0*/  SEL R135, R7.reuse, R128, !P5 ;  /* 0x0000008007877207 */ /* 0x040fe20006800000 */
[----:B------:R1:W-:Y:S01]  /*d4f0*/  STL [R1+0xf5c], R3 ;  /* 0x000f5c0301007387 */ /* 0x0003e20000100800 */
[----:B------:R-:W-:-:S02]  /*d500*/  SEL R154, R7, R120, !P5 ;  /* 0x00000078079a7207 */ /* 0x000fc40006800000 */
[----:B------:R-:W-:Y:S01]  /*d510*/  SEL R133, R7, R112, !P5 ;  /* 0x0000007007857207 */ /* 0x000fe20006800000 */
[----:B0-----:R-:W4:Y:S01]  /*d520*/  LDL.LU R4, [R1+0xf4] ;  /* 0x0000f40001047983 */ /* 0x001f220000300800 */
[----:B--2---:R-:W-:-:S03]  /*d530*/  IMAD R160, R105, UR10, RZ ;  /* 0x0000000a69a07c24 */ /* 0x004fc6000f8e02ff */
[----:B------:R-:W2:Y:S01]  /*d540*/  LDL.LU R127, [R1+0xf0] ;  /* 0x0000f000017f7983 */ /* 0x000ea20000300800 */
[----:B---3--:R-:W-:-:S03]  /*d550*/  IMAD R156, R104, UR10, RZ ;  /* 0x0000000a689c7c24 */ /* 0x008fc6000f8e02ff */
[----:B------:R-:W3:Y:S01]  /*d560*/  LDL.LU R164, [R1+0xec] ;  /* 0x0000ec0001a47983 */ /* 0x000ee20000300800 */
[----:B------:R-:W-:-:S03]  /*d570*/  IMAD R146, R100, UR10, RZ ;  /* 0x0000000a64927c24 */ /* 0x000fc6000f8e02ff */
[----:B------:R-:W2:Y:S01]  /*d580*/  LDL.LU R117, [R1+0xe8] ;  /* 0x0000e80001757983 */ /* 0x000ea20000300800 */
[----:B------:R-:W-:-:S03]  /*d590*/  IMAD R142, R72, UR10, RZ ;  /* 0x0000000a488e7c24 */ /* 0x000fc6000f8e02ff */
[----:B------:R-:W2:Y:S01]  /*d5a0*/  LDL.LU R113, [R1+0xe4] ;  /* 0x0000e40001717983 */ /* 0x000ea20000300800 */
[----:B------:R-:W-:-:S03]  /*d5b0*/  IMAD R140, R70, UR10, RZ ;  /* 0x0000000a468c7c24 */ /* 0x000fc6000f8e02ff */
[----:B------:R-:W2:Y:S01]  /*d5c0*/  LDL.LU R5, [R1+0xe0] ;  /* 0x0000e00001057983 */ /* 0x000ea20000300800 */
[----:B----4-:R-:W-:-:S03]  /*d5d0*/  IMAD R138, R68, UR10, RZ ;  /* 0x0000000a448a7c24 */ /* 0x010fc6000f8e02ff */
[----:B------:R-:W4:Y:S01]  /*d5e0*/  LDL.LU R111, [R1+0xdc] ;  /* 0x0000dc00016f7983 */ /* 0x000f220000300800 */
[----:B------:R-:W-:Y:S01]  /*d5f0*/  IMAD R151, R102, UR10, RZ ;  /* 0x0000000a66977c24 */ /* 0x000fe2000f8e02ff */
[C---:B------:R-:W-:Y:S02]  /*d600*/  SEL R84, R7.reuse, R38, !P5 ;  /* 0x0000002607547207 */ /* 0x040fe40006800000 */
[C---:B------:R-:W-:Y:S01]  /*d610*/  SEL R54, R7.reuse, R82, !P5 ;  /* 0x0000005207367207 */ /* 0x040fe20006800000 */
[----:B------:R-:W4:Y:S01]  /*d620*/  LDL.LU R109, [R1+0xd8] ;  /* 0x0000d800016d7983 */ /* 0x000f220000300800 */
[C---:B------:R-:W-:Y:S02]  /*d630*/  SEL R121, R7.reuse, R34, !P5 ;  /* 0x0000002207797207 */ /* 0x040fe40006800000 */
[C---:B------:R-:W-:Y:S01]  /*d640*/  SEL R44, R7.reuse, R98, !P5 ;  /* 0x00000062072c7207 */ /* 0x040fe20006800000 */
[----:B------:R-:W4:Y:S01]  /*d650*/  LDL.LU R107, [R1+0xd4] ;  /* 0x0000d400016b7983 */ /* 0x000f220000300800 */
[----:B------:R-:W-:-:S02]  /*d660*/  SEL R74, R7, R9, !P5 ;  /* 0x00000009074a7207 */ /* 0x000fc40006800000 */
[C---:B------:R-:W-:Y:S01]  /*d670*/  SEL R148, R7.reuse, R26, !P5 ;  /* 0x0000001a07947207 */ /* 0x040fe20006800000 */
[----:B------:R-:W4:Y:S01]  /*d680*/  LDL.LU R105, [R1+0xd0] ;  /* 0x0000d00001697983 */ /* 0x000f220000300800 */
[C---:B------:R-:W-:Y:S01]  /*d690*/  SEL R56, R7.reuse, R80, !P5 ;  /* 0x0000005007387207 */ /* 0x040fe20006800000 */
[----:B------:R-:W-:Y:S01]  /*d6a0*/  @!P0 IMAD.MOV R15, RZ, RZ, -R15 ;  /* 0x000000ffff0f8224 */ /* 0x000fe200078e0a0f */
[C---:B------:R-:W-:Y:S01]  /*d6b0*/  SEL R152, R7.reuse, R89, !P5 ;  /* 0x0000005907987207 */ /* 0x040fe20006800000 */
[----:B------:R-:W4:Y:S01]  /*d6c0*/  LDL.LU R104, [R1+0xcc] ;  /* 0x0000cc0001687983 */ /* 0x000f220000300800 */
[C---:B------:R-:W-:Y:S01]  /*d6d0*/  SEL R96, R7.reuse, R85, !P5 ;  /* 0x0000005507607207 */ /* 0x040fe20006800000 */
[----:B------:R-:W-:Y:S01]  /*d6e0*/  @!P4 IMAD.MOV R73, RZ, RZ, -R73 ;  /* 0x000000ffff49c224 */ /* 0x000fe200078e0a49 */
[C---:B------:R-:W-:Y:S01]  /*d6f0*/  SEL R119, R7.reuse, R19, !P5 ;  /* 0x0000001307777207 */ /* 0x040fe20006800000 */
[----:B------:R-:W4:Y:S01]  /*d700*/  LDL.LU R102, [R1+0xc8] ;  /* 0x0000c80001667983 */ /* 0x000f220000300800 */
[----:B------:R-:W-:-:S02]  /*d710*/  SEL R78, R7, R17, !P5 ;  /* 0x00000011074e7207 */ /* 0x000fc40006800000 */
[C---:B------:R-:W-:Y:S01]  /*d720*/  SEL R129, R7.reuse, R81, !P5 ;  /* 0x0000005107817207 */ /* 0x040fe20006800000 */
[----:B------:R-:W4:Y:S01]  /*d730*/  LDL.LU R100, [R1+0xc4] ;  /* 0x0000c40001647983 */ /* 0x000f220000300800 */
[C---:B------:R-:W-:Y:S02]  /*d740*/  SEL R46, R7.reuse, R94, !P5 ;  /* 0x0000005e072e7207 */ /* 0x040fe40006800000 */
[C---:B------:R-:W-:Y:S01]  /*d750*/  SEL R58, R7.reuse, R76, !P5 ;  /* 0x0000004c073a7207 */ /* 0x040fe20006800000 */
[----:B------:R-:W4:Y:S01]  /*d760*/  LDL.LU R9, [R1+0xc0] ;  /* 0x0000c00001097983 */ /* 0x000f220000300800 */
[----:B------:R-:W-:Y:S01]  /*d770*/  @!P1 IMAD.MOV R198, RZ, RZ, -R198 ;  /* 0x000000ffffc69224 */ /* 0x000fe200078e0ac6 */
[C---:B------:R-:W-:Y:S01]  /*d780*/  SEL R48, R7.reuse, R92, !P5 ;  /* 0x0000005c07307207 */ /* 0x040fe20006800000 */
[----:B------:R-:W-:Y:S01]  /*d790*/  @!P2 IMAD.MOV R214, RZ, RZ, -R214 ;  /* 0x000000ffffd6a224 */ /* 0x000fe200078e0ad6 */
[----:B------:R-:W4:Y:S01]  /*d7a0*/  LDL.LU R24, [R1+0xbc] ;  /* 0x0000bc0001187983 */ /* 0x000f220000300800 */
[----:B------:R-:W-:Y:S01]  /*d7b0*/  @!P3 IMAD.MOV R246, RZ, RZ, -R246 ;  /* 0x000000fffff6b224 */ /* 0x000fe200078e0af6 */
[----:B------:R-:W-:-:S02]  /*d7c0*/  SEL R115, R7, R11, !P5 ;  /* 0x0000000b07737207 */ /* 0x000fc40006800000 */
[C---:B------:R-:W-:Y:S01]  /*d7d0*/  SEL R131, R7.reuse, R97, !P5 ;  /* 0x0000006107837207 */ /* 0x040fe20006800000 */
[----:B------:R-:W4:Y:S01]  /*d7e0*/  LDL.LU R20, [R1+0xb8] ;  /* 0x0000b80001147983 */ /* 0x000f220000300800 */
        /* <DEDUP_REMOVED lines=12> */
[----:B------:R-:W-:Y:S01]  /*d8b0*/  IMAD R136, R66, UR10, RZ ;  /* 0x0000000a42887c24 */ /* 0x000fe2000f8e02ff */
        /* <DEDUP_REMOVED lines=12> */
[----:B------:R-:W-:Y:S01]  /*d980*/  IMAD R128, R4, UR10, RZ ;  /* 0x0000000a04807c24 */ /* 0x000fe2000f8e02ff */
        /* <DEDUP_REMOVED lines=8> */
[----:B-1----:R-:W4:Y:S01]  /*da10*/  LDL.LU R167, [R1+0x8c] ;  /* 0x00008c0001a77983 */ /* 0x002f220000300800 */
[----:B------:R-:W-:-:S02]  /*da20*/  SEL R209, R7, R209, !P5 ;  /* 0x000000d107d17207 */ /* 0x000fc40006800000 */
[C---:B------:R-:W-:Y:S01]  /*da30*/  SEL R211, R7.reuse, R211, !P5 ;  /* 0x000000d307d37207 */ /* 0x040fe20006800000 */
[----:B------:R-:W4:Y:S01]  /*da40*/  LDL.LU R2, [R1+0x88] ;  /* 0x0000880001027983 */ /* 0x000f220000300800 */
[C---:B------:R-:W-:Y:S02]  /*da50*/  SEL R213, R7.reuse, R213, !P5 ;  /* 0x000000d507d57207 */ /* 0x040fe40006800000 */
[C---:B------:R-:W-:Y:S01]  /*da60*/  SEL R215, R7.reuse, R215, !P5 ;  /* 0x000000d707d77207 */ /* 0x040fe20006800000 */
[----:B------:R-:W4:Y:S01]  /*da70*/  LDL.LU R4, [R1+0x84] ;  /* 0x0000840001047983 */ /* 0x000f220000300800 */
[C---:B------:R-:W-:Y:S02]  /*da80*/  SEL R217, R7.reuse, R217, !P5 ;  /* 0x000000d907d97207 */ /* 0x040fe40006800000 */
[C---:B------:R-:W-:Y:S02]  /*da90*/  SEL R219, R7.reuse, R219, !P5 ;  /* 0x000000db07db7207 */ /* 0x040fe40006800000 */
[----:B------:R-:W-:-:S02]  /*daa0*/  SEL R221, R7, R221, !P5 ;  /* 0x000000dd07dd7207 */ /* 0x000fc40006800000 */
[C---:B------:R-:W-:Y:S02]  /*dab0*/  SEL R223, R7.reuse, R223, !P5 ;  /* 0x000000df07df7207 */ /* 0x040fe40006800000 */
[C---:B------:R-:W-:Y:S02]  /*dac0*/  SEL R225, R7.reuse, R225, !P5 ;  /* 0x000000e107e17207 */ /* 0x040fe40006800000 */
[C---:B------:R-:W-:Y:S02]  /*dad0*/  SEL R227, R7.reuse, R227, !P5 ;  /* 0x000000e307e37207 */ /* 0x040fe40006800000 */
        /* <DEDUP_REMOVED lines=85> */
[C---:B------:R-:W-:Y:S01]  /*e030*/  SEL R202, R7.reuse, R202, !P5 ;  /* 0x000000ca07ca7207 */ /* 0x040fe20006800000 */
[----:B---3--:R-:W-:Y:S01]  /*e040*/  IMAD R120, R164, UR10, RZ ;  /* 0x0000000aa4787c24 */ /* 0x008fe2000f8e02ff */
[C---:B------:R-:W-:Y:S01]  /*e050*/  SEL R210, R7.reuse, R210, !P5 ;  /* 0x000000d207d27207 */ /* 0x040fe20006800000 */
[----:B------:R-:W3:Y:S01]  /*e060*/  LDL.LU R164, [R1+0x80] ;  /* 0x0000800001a47983 */ /* 0x000ee20000300800 */
        /* <DEDUP_REMOVED lines=8> */
[----:B------:R-:W-:Y:S01]  /*e0f0*/  SEL R159, R7, R159, !P5 ;  /* 0x0000009f079f7207 */ /* 0x000fe20006800000 */
[----:B--2---:R-:W-:Y:S01]  /*e100*/  IMAD R112, R5, UR10, RZ ;  /* 0x0000000a05707c24 */ /* 0x004fe2000f8e02ff */
[C---:B------:R-:W-:Y:S01]  /*e110*/  SEL R174, R7.reuse, R174, !P5 ;  /* 0x000000ae07ae7207 */ /* 0x040fe20006800000 */
[----:B------:R-:W2:Y:S01]  /*e120*/  LDL.LU R5, [R1+0x7c] ;  /* 0x00007c0001057983 */ /* 0x000ea20000300800 */
[C---:B------:R-:W-:Y:S02]  /*e130*/  SEL R82, R7.reuse, R30, !P5 ;  /* 0x0000001e07527207 */ /* 0x040fe40006800000 */
[C---:B------:R-:W-:Y:S01]  /*e140*/  SEL R190, R7.reuse, R190, !P5 ;  /* 0x000000be07be7207 */ /* 0x040fe20006800000 */
[----:B------:R-:W2:Y:S01]  /*e150*/  LDL.LU R38, [R1+0x78] ;  /* 0x0000780001267983 */ /* 0x000ea20000300800 */
[----:B------:R-:W-:-:S02]  /*e160*/  SEL R98, R7, R93, !P5 ;  /* 0x0000005d07627207 */ /* 0x000fc40006800000 */
[C---:B------:R-:W-:Y:S01]  /*e170*/  SEL R206, R7.reuse, R206, !P5 ;  /* 0x000000ce07ce7207 */ /* 0x040fe20006800000 */
[----:B------:R-:W2:Y:S01]  /*e180*/  LDL.LU R34, [R1+0x74] ;  /* 0x0000740001227983 */ /* 0x000ea20000300800 */
[C---:B------:R-:W-:Y:S02]  /*e190*/  SEL R80, R7.reuse, R22, !P5 ;  /* 0x0000001607507207 */ /* 0x040fe40006800000 */
[C---:B------:R-:W-:Y:S01]  /*e1a0*/  SEL R222, R7.reuse, R222, !P5 ;  /* 0x000000de07de7207 */ /* 0x040fe20006800000 */
[----:B------:R-:W2:Y:S01]  /*e1b0*/  LDL.LU R30, [R1+0x70] ;  /* 0x00007000011e7983 */ /* 0x000ea20000300800 */
[C---:B------:R-:W-:Y:S02]  /*e1c0*/  SEL R238, R7.reuse, R238, !P5 ;  /* 0x000000ee07ee7207 */ /* 0x040fe40006800000 */
[C---:B------:R-:W-:Y:S01]  /*e1d0*/  SEL R150, R7.reuse, R57, !P5 ;  /* 0x0000003907967207 */ /* 0x040fe20006800000 */
[----:B------:R-:W2:Y:S01]  /*e1e0*/  LDL.LU R26, [R1+0x6c] ;  /* 0x00006c00011a7983 */ /* 0x000ea20000300800 */
[----:B------:R-:W-:-:S02]  /*e1f0*/  SEL R94, R7, R77, !P5 ;  /* 0x0000004d075e7207 */ /* 0x000fc40006800000 */
[C---:B------:R-:W-:Y:S01]  /*e200*/  SEL R182, R7.reuse, R182, !P5 ;  /* 0x000000b607b67207 */ /* 0x040fe20006800000 */
[----:B------:R-:W-:Y:S01]  /*e210*/  IMAD R64, R64, UR10, RZ ;  /* 0x0000000a40407c24 */ /* 0x000fe2000f8e02ff */
[C---:B------:R-:W-:Y:S01]  /*e220*/  SEL R162, R7.reuse, R15, !P5 ;  /* 0x0000000f07a27207 */ /* 0x040fe20006800000 */
[----:B------:R-:W-:Y:S01]  /*e230*/  IMAD R62, R62, UR10, RZ ;  /* 0x0000000a3e3e7c24 */ /* 0x000fe2000f8e02ff */
[C---:B------:R-:W-:Y:S01]  /*e240*/  SEL R76, R7.reuse, R13, !P5 ;  /* 0x0000000d074c7207 */ /* 0x040fe20006800000 */
[----:B------:R-:W-:Y:S01]  /*e250*/  IMAD R42, R42, UR10, RZ ;  /* 0x0000000a2a2a7c24 */ /* 0x000fe2000f8e02ff */
[----:B------:R-:W-:Y:S01]  /*e260*/  SEL R166, R7, R73, !P5 ;  /* 0x0000004907a67207 */ /* 0x000fe20006800000 */
[----:B------:R-:W-:Y:S01]  /*e270*/  IMAD R41, R41, UR10, RZ ;  /* 0x0000000a29297c24 */ /* 0x000fe2000f8e02ff */
[----:B------:R-:W-:Y:S01]  /*e280*/  ULDC.64 UR8, c[0x0][0x210] ;  /* 0x0000840000087ab9 */ /* 0x000fe20000000a00 */
[----:B----4-:R-:W-:Y:S02]  /*e290*/  IMAD R93, R24, UR10, RZ ;  /* 0x0000000a185d7c24 */ /* 0x010fe4000f8e02ff */
[----:B------:R-:W4:Y:S01]  /*e2a0*/  LDL.LU R24, [R1+0x68] ;  /* 0x0000680001187983 */ /* 0x000f220000300800 */
[----:B------:R-:W-:-:S03]  /*e2b0*/  IMAD R89, R20, UR10, RZ ;  /* 0x0000000a14597c24 */ /* 0x000fc6000f8e02ff */
[----:B------:R-:W4:Y:S01]  /*e2c0*/  LDL.LU R22, [R1+0x64] ;  /* 0x0000640001167983 */ /* 0x000f220000300800 */
[----:B------:R-:W-:-:S03]  /*e2d0*/  IMAD R85, R18, UR10, RZ ;  /* 0x0000000a12557c24 */ /* 0x000fc6000f8e02ff */
[----:B------:R-:W4:Y:S04]  /*e2e0*/  LDL.LU R20, [R1+0x60] ;  /* 0x0000600001147983 */ /* 0x000f280000300800 */
[----:B------:R-:W4:Y:S01]  /*e2f0*/  LDL.LU R19, [R1+0x5c] ;  /* 0x00005c0001137983 */ /* 0x000f220000300800 */
[----:B------:R-:W-:-:S03]  /*e300*/  IMAD R81, R16, UR10, RZ ;  /* 0x0000000a10517c24 */ /* 0x000fc6000f8e02ff */
[----:B------:R-:W4:Y:S01]  /*e310*/  LDL.LU R18, [R1+0x58] ;  /* 0x0000580001127983 */ /* 0x000f220000300800 */
[----:B------:R-:W-:-:S03]  /*e320*/  IMAD R77, R14, UR10, RZ ;  /* 0x0000000a0e4d7c24 */ /* 0x000fc6000f8e02ff */
[----:B------:R-:W4:Y:S01]  /*e330*/  LDL.LU R17, [R1+0x54] ;  /* 0x0000540001117983 */ /* 0x000f220000300800 */
[----:B------:R-:W-:-:S03]  /*e340*/  IMAD R73, R12, UR10, RZ ;  /* 0x0000000a0c497c24 */ /* 0x000fc6000f8e02ff */
[----:B------:R-:W4:Y:S01]  /*e350*/  LDL.LU R16, [R1+0x50] ;  /* 0x0000500001107983 */ /* 0x000f220000300800 */
[----:B------:R-:W-:-:S03]  /*e360*/  SEL R92, R7, R69, !P5 ;  /* 0x00000045075c7207 */ /* 0x000fc60006800000 */
[----:B------:R-:W4:Y:S04]  /*e370*/  LDL.LU R15, [R1+0x4c] ;  /* 0x00004c00010f7983 */ /* 0x000f280000300800 */
[----:B------:R-:W4:Y:S01]  /*e380*/  LDL.LU R14, [R1+0x48] ;  /* 0x00004800010e7983 */ /* 0x000f220000300800 */
[----:B------:R-:W-:-:S03]  /*e390*/  IMAD R69, R10, UR10, RZ ;  /* 0x0000000a0a457c24 */ /* 0x000fc6000f8e02ff */
[----:B------:R-:W4:Y:S01]  /*e3a0*/  LDL.LU R13, [R1+0x44] ;  /* 0x00004400010d7983 */ /* 0x000f220000300800 */
[----:B------:R-:W-:-:S03]  /*e3b0*/  IMAD R97, R9, UR10, RZ ;  /* 0x0000000a09617c24 */ /* 0x000fc6000f8e02ff */
[----:B------:R-:W4:Y:S01]  /*e3c0*/  LDL.LU R12, [R1+0x40] ;  /* 0x00004000010c7983 */ /* 0x000f220000300800 */
[----:B------:R-:W-:-:S03]  /*e3d0*/  SEL R86, R7, R45, !P5 ;  /* 0x0000002d07567207 */ /* 0x000fc60006800000 */
[----:B------:R-:W4:Y:S01]  /*e3e0*/  LDL.LU R11, [R1+0x3c] ;  /* 0x00003c00010b7983 */ /* 0x000f220000300800 */
[----:B------:R-:W-:-:S03]  /*e3f0*/  SEL R88, R7, R53, !P5 ;  /* 0x0000003507587207 */ /* 0x000fc60006800000 */
[----:B------:R-:W4:Y:S01]  /*e400*/  LDL.LU R10, [R1+0x38] ;  /* 0x00003800010a7983 */ /* 0x000f220000300800 */
[C---:B------:R-:W-:Y:S01]  /*e410*/  SEL R198, R7.reuse, R198, !P5 ;  /* 0x000000c607c67207 */ /* 0x040fe20006800000 */
[----:B------:R-:W-:Y:S01]  /*e420*/  IMAD R65, R6, UR10, RZ ;  /* 0x0000000a06417c24 */ /* 0x000fe2000f8e02ff */
[C---:B------:R-:W-:Y:S01]  /*e430*/  SEL R214, R7.reuse, R214, !P5 ;  /* 0x000000d607d67207 */ /* 0x040fe20006800000 */
[----:B------:R-:W4:Y:S01]  /*e440*/  LDL.LU R9, [R1+0x34] ;  /* 0x0000340001097983 */ /* 0x000f220000300800 */
[----:B------:R-:W-:-:S03]  /*e450*/  SEL R246, R7, R246, !P5 ;  /* 0x000000f607f67207 */ /* 0x000fc60006800000 */
[----:B------:R-:W4:Y:S01]  /*e460*/  LDL.LU R8, [R1+0x30] ;  /* 0x0000300001087983 */ /* 0x000f220000300800 */
[----:B------:R-:W-:-:S03]  /*e470*/  IMAD R61, R167, UR10, RZ ;  /* 0x0000000aa73d7c24 */ /* 0x000fc6000f8e02ff */
[----:B------:R-:W4:Y:S01]  /*e480*/  LDL.LU R7, [R1+0x2c] ;  /* 0x00002c0001077983 */ /* 0x000f220000300800 */
[----:B------:R-:W-:-:S03]  /*e490*/  IMAD R57, R2, UR10, RZ ;  /* 0x0000000a02397c24 */ /* 0x000fc6000f8e02ff */
[----:B------:R-:W4:Y:S01]  /*e4a0*/  LDL.LU R6, [R1+0x28] ;  /* 0x0000280001067983 */ /* 0x000f220000300800 */
[----:B------:R-:W-:Y:S02]  /*e4b0*/  IMAD R53, R4, UR10, RZ ;  /* 0x0000000a04357c24 */ /* 0x000fe4000f8e02ff */
[----:B---3--:R-:W-:Y:S02]  /*e4c0*/  IMAD R49, R164, UR10, RZ ;  /* 0x0000000aa4317c24 */ /* 0x008fe4000f8e02ff */
[----:B------:R-:W3:Y:S04]  /*e4d0*/  LDL.LU R164, [R1+0x24] ;  /* 0x0000240001a47983 */ /* 0x000ee80000300800 */
[----:B------:R-:W4:Y:S04]  /*e4e0*/  LDL.LU R167, [R1+0x4] ;  /* 0x0000040001a77983 */ /* 0x000f280000300800 */
[----:B------:R-:W3:Y:S04]  /*e4f0*/  LDL.LU R2, [R1+0x10] ;  /* 0x0000100001027983 */ /* 0x000ee80000300800 */
[----:B------:R-:W3:Y:S01]  /*e500*/  LDL.LU R4, [R1+0x1c] ;  /* 0x00001c0001047983 */ /* 0x000ee20000300800 */
[----:B--2---:R-:W-:-:S03]  /*e510*/  IMAD R45, R5, UR10, RZ ;  /* 0x0000000a052d7c24 */ /* 0x004fc6000f8e02ff */
[----:B------:R-:W2:Y:S04]  /*e520*/  LDL.LU R5, [R1+0x20] ;  /* 0x0000200001057983 */ /* 0x000ea80000300800 */
[----:B------:R-:W2:Y:S04]  /*e530*/  LDL.LU R3, [R1+0x18] ;  /* 0x0000180001037983 */ /* 0x000ea80000300800 */
[----:B------:R-:W2:Y:S01]  /*e540*/  LDL.LU R0, [R1+0x14] ;  /* 0x0000140001007983 */ /* 0x000ea20000300800 */
[----:B----4-:R-:W-:Y:S02]  /*e550*/  IMAD R167, R167, UR10, RZ ;  /* 0x0000000aa7a77c24 */ /* 0x010fe4000f8e02ff */
[----:B---3--:R-:W-:-:S03]  /*e560*/  IMAD R2, R2, UR10, RZ ;  /* 0x0000000a02027c24 */ /* 0x008fc6000f8e02ff */
[----:B------:R0:W-:Y:S01]  /*e570*/  STL [R1+0x4], R167 ;  /* 0x000004a701007387 */ /* 0x0001e20000100800 */
[----:B------:R-:W-:-:S03]  /*e580*/  IMAD R4, R4, UR10, RZ ;  /* 0x0000000a04047c24 */ /* 0x000fc6000f8e02ff */
[----:B0-----:R-:W3:Y:S01]  /*e590*/  LDL.LU R167, [R1+0xf74] ;  /* 0x000f740001a77983 */ /* 0x001ee20000300800 */
[----:B--2---:R-:W-:-:S03]  /*e5a0*/  IMAD R5, R5, UR10, RZ ;  /* 0x0000000a05057c24 */ /* 0x004fc6000f8e02ff */
[----:B------:R0:W-:Y:S04]  /*e5b0*/  STL [R1+0x10], R2 ;  /* 0x0000100201007387 */ /* 0x0001e80000100800 */
[----:B0-----:R-:W2:Y:S04]  /*e5c0*/  LDL.LU R2, [R1+0xf70] ;  /* 0x000f700001027983 */ /* 0x001ea80000300800 */
[----:B------:R0:W-:Y:S04]  /*e5d0*/  STL [R1+0x1c], R4 ;  /* 0x00001c0401007387 */ /* 0x0001e80000100800 */
[----:B0-----:R-:W4:Y:S04]  /*e5e0*/  LDL.LU R4, [R1+0xf6c] ;  /* 0x000f6c0001047983 */ /* 0x001f280000300800 */
[----:B------:R0:W-:Y:S04]  /*e5f0*/  STL [R1+0x20], R5 ;  /* 0x0000200501007387 */ /* 0x0001e80000100800 */
[----:B0-----:R-:W3:Y:S01]  /*e600*/  LDL.LU R5, [R1+0xf68] ;  /* 0x000f680001057983 */ /* 0x001ee20000300800 */
[----:B------:R-:W-:-:S05]  /*e610*/  IMAD R3, R3, UR10, RZ ;  /* 0x0000000a03037c24 */ /* 0x000fca000f8e02ff */
[----:B------:R3:W-:Y:S02]  /*e620*/  STL [R1+0x18], R3 ;  /* 0x0000180301007387 */ /* 0x0007e40000100800 */
[----:B---3--:R-:W-:Y:S02]  /*e630*/  IMAD R3, R5, UR10, RZ ;  /* 0x0000000a05037c24 */ /* 0x008fe4000f8e02ff */
[----:B------:R-:W3:Y:S01]  /*e640*/  LDL.LU R5, [R1+0xf64] ;  /* 0x000f640001057983 */ /* 0x000ee20000300800 */
[----:B------:R-:W-:-:S05]  /*e650*/  IMAD R0, R0, UR10, RZ ;  /* 0x0000000a00007c24 */ /* 0x000fca000f8e02ff */
[----:B------:R3:W-:Y:S02]  /*e660*/  STL [R1+0x14], R0 ;  /* 0x0000140001007387 */ /* 0x0007e40000100800 */
[----:B---3--:R-:W-:-:S05]  /*e670*/  LEA R0, P5, R160, R5, 0x1 ;  /* 0x00000005a0007211 */ /* 0x008fca00078a08ff */
[----:B------:R0:W-:Y:S02]  /*e680*/  STL [R1+0x2fc], R0 ;  /* 0x0002fc0001007387 */ /* 0x0001e40000100800 */
[----:B0-----:R-:W-:-:S05]  /*e690*/  LEA R0, P3, R156, R5, 0x1 ;  /* 0x000000059c007211 */ /* 0x001fca00078608ff */
        /* <DEDUP_REMOVED lines=10> */
[----:B------:R0:W-:Y:S04]  /*e740*/  STL [R1+0x32c], R0 ;  /* 0x00032c0001007387 */ /* 0x0001e80000100800 */
[----:B0-----:R-:W3:Y:S01]  /*e750*/  LDL.LU R0, [R1+0xf60] ;  /* 0x000f600001007983 */ /* 0x001ee20000300800 */
[----:B------:R-:W-:Y:S02]  /*e760*/  IMAD R127, R127, UR10, RZ ;  /* 0x0000000a7f7f7c24 */ /* 0x000fe4000f8e02ff */
[----:B------:R-:W-:Y:S02]  /*e770*/  IMAD R117, R117, UR10, RZ ;  /* 0x0000000a75757c24 */ /* 0x000fe4000f8e02ff */
[----:B------:R-:W-:Y:S02]  /*e780*/  IMAD R113, R113, UR10, RZ ;  /* 0x0000000a71717c24 */ /* 0x000fe4000f8e02ff */
[----:B------:R-:W-:-:S02]  /*e790*/  IMAD R111, R111, UR10, RZ ;  /* 0x0000000a6f6f7c24 */ /* 0x000fc4000f8e02ff */
[----:B------:R-:W-:Y:S02]  /*e7a0*/  IMAD R109, R109, UR10, RZ ;  /* 0x0000000a6d6d7c24 */ /* 0x000fe4000f8e02ff */
[----:B------:R-:W-:Y:S02]  /*e7b0*/  IMAD R107, R107, UR10, RZ ;  /* 0x0000000a6b6b7c24 */ /* 0x000fe4000f8e02ff */
        /* <DEDUP_REMOVED lines=30> */
[----:B------:R-:W-:Y:S01]  /*e9a0*/  IMAD R15, R15, UR10, RZ ;  /* 0x0000000a0f0f7c24 */ /* 0x000fe2000f8e02ff */
[-C--:B---3--:R-:W-:Y:S02]  /*e9b0*/  LEA.HI.X.SX32 R160, R160, R0.reuse, 0x1, P5 ;  /* 0x00000000a0a07211 */ /* 0x088fe400028f0eff */
[----:B------:R-:W-:-:S03]  /*e9c0*/  LEA.HI.X.SX32 R156, R156, R0, 0x1, P3 ;  /* 0x000000009c9c7211 */ /* 0x000fc600018f0eff */
[----:B------:R0:W-:Y:S01]  /*e9d0*/  STL [R1+0x2f8], R160 ;  /* 0x0002f8a001007387 */ /* 0x0001e20000100800 */
[----:B------:R-:W-:Y:S02]  /*e9e0*/  LEA.HI.X.SX32 R146, R146, R0, 0x1, P1 ;  /* 0x0000000092927211 */ /* 0x000fe400008f0eff */
[----:B0-----:R-:W-:-:S05]  /*e9f0*/  LEA R160, P5, R136, R5, 0x1 ;  /* 0x0000000588a07211 */ /* 0x001fca00078a08ff */
[----:B------:R0:W-:Y:S04]  /*ea00*/  STL [R1+0x334], R160 ;  /* 0x000334a001007387 */ /* 0x0001e80000100800 */
[----:B------:R1:W-:Y:S01]  /*ea10*/  STL [R1+0x300], R156 ;  /* 0x0003009c01007387 */ /* 0x0003e20000100800 */
[-C--:B0-----:R-:W-:Y:S02]  /*ea20*/  LEA R160, P3, R128, R5.reuse, 0x1 ;  /* 0x0000000580a07211 */ /* 0x081fe400078608ff */
[----:B-1----:R-:W-:Y:S02]  /*ea30*/  LEA.HI.X.SX32 R156, R151, R0, 0x1, P2 ;  /* 0x00000000979c7211 */ /* 0x002fe400010f0eff */
[-C--:B------:R-:W-:Y:S01]  /*ea40*/  LEA R151, P2, R127, R5.reuse, 0x1 ;  /* 0x000000057f977211 */ /* 0x080fe200078408ff */
[----:B------:R-:W-:Y:S04]  /*ea50*/  STL [R1+0x33c], R160 ;  /* 0x00033ca001007387 */ /* 0x000fe80000100800 */
[----:B------:R0:W-:Y:S04]  /*ea60*/  STL [R1+0x308], R156 ;  /* 0x0003089c01007387 */ /* 0x0001e80000100800 */
[----:B------:R1:W-:Y:S04]  /*ea70*/  STL [R1+0x344], R151 ;  /* 0x0003449701007387 */ /* 0x0003e80000100800 */
[----:B------:R3:W-:Y:S01]  /*ea80*/  STL [R1+0x310], R146 ;  /* 0x0003109201007387 */ /* 0x0007e20000100800 */
[----:B0-----:R-:W-:-:S02]  /*ea90*/  LEA R156, P1, R120, R5, 0x1 ;  /* 0x00000005789c7211 */ /* 0x001fc400078208ff */
[-C--:B-1----:R-:W-:Y:S02]  /*eaa0*/  LEA.HI.X.SX32 R151, R142, R0.reuse, 0x1, P0 ;  /* 0x000000008e977211 */ /* 0x082fe400000f0eff */
[-C--:B------:R-:W-:Y:S02]  /*eab0*/  LEA.HI.X.SX32 R142, R140, R0.reuse, 0x1, P4 ;  /* 0x000000008c8e7211 */ /* 0x080fe400020f0eff */
[-C--:B---3--:R-:W-:Y:S01]  /*eac0*/  LEA R146, P0, R117, R5.reuse, 0x1 ;  /* 0x0000000575927211 */ /* 0x088fe200078008ff */
[----:B------:R-:W-:Y:S01]  /*ead0*/  STL [R1+0x34c], R156 ;  /* 0x00034c9c01007387 */ /* 0x000fe20000100800 */
[-C--:B------:R-:W-:Y:S02]  /*eae0*/  LEA R140, P4, R113, R5.reuse, 0x1 ;  /* 0x00000005718c7211 */ /* 0x080fe400078808ff */
[----:B------:R-:W-:Y:S01]  /*eaf0*/  LEA.HI.X.SX32 R138, R138, R0, 0x1, P6 ;  /* 0x000000008a8a7211 */ /* 0x000fe200030f0eff */
[----:B------:R-:W-:Y:S04]  /*eb00*/  STL [R1+0x318], R151 ;  /* 0x0003189701007387 */ /* 0x000fe80000100800 */
        /* <DEDUP_REMOVED lines=197> */
[----:B-1----:R-:W-:-:S03]  /*f760*/  LEA.HI.X.SX32 R38, R34, R0, 0x1, P6 ;  /* 0x0000000022267211 */ /* 0x002fc600030f0eff */
[----:B------:R-:W-:Y:S01]  /*f770*/  STL [R1+0x4e8], R39 ;  /* 0x0004e82701007387 */ /* 0x000fe20000100800 */
[-C--:B------:R-:W-:Y:S02]  /*f780*/  LEA.HI.X.SX32 R34, R30, R0.reuse, 0x1, P5 ;  /* 0x000000001e227211 */ /* 0x080fe400028f0eff */
[-C--:B---3--:R-:W-:Y:S01]  /*f790*/  LEA R37, P6, R18, R5.reuse, 0x1 ;  /* 0x0000000512257211 */ /* 0x088fe200078c08ff */
[----:B------:R-:W-:Y:S01]  /*f7a0*/  STL [R1+0x4b4], R38 ;  /* 0x0004b42601007387 */ /* 0x000fe20000100800 */
[-C--:B------:R-:W-:Y:S02]  /*f7b0*/  LEA R30, P5, R17, R5.reuse, 0x1 ;  /* 0x00000005111e7211 */ /* 0x080fe400078a08ff */
[----:B------:R-:W-:Y:S01]  /*f7c0*/  LEA.HI.X.SX32 R26, R26, R0, 0x1, P3 ;  /* 0x000000001a1a7211 */ /* 0x000fe200018f0eff */
[----:B------:R-:W-:Y:S04]  /*f7d0*/  STL [R1+0x4f0], R37 ;  /* 0x0004f02501007387 */ /* 0x000fe80000100800 */
[----:B------:R-:W3:Y:S04]  /*f7e0*/  LDL.LU R140, [R1+0x4] ;  /* 0x00000400018c7983 */ /* 0x000ee80000300800 */
[----:B------:R-:W-:Y:S04]  /*f7f0*/  STL [R1+0x4bc], R34 ;  /* 0x0004bc2201007387 */ /* 0x000fe80000100800 */
[----:B------:R0:W-:Y:S04]  /*f800*/  STL [R1+0x4f8], R30 ;  /* 0x0004f81e01007387 */ /* 0x0001e80000100800 */
[----:B------:R-:W3:Y:S04]  /*f810*/  LDL.LU R142, [R1+0x10] ;  /* 0x00001000018e7983 */ /* 0x000ee80000300800 */
[----:B------:R1:W-:Y:S01]  /*f820*/  STL [R1+0x4c4], R26 ;  /* 0x0004c41a01007387 */ /* 0x0003e20000100800 */
[----:B0-----:R-:W-:-:S03]  /*f830*/  LEA R30, P3, R16, R5, 0x1 ;  /* 0x00000005101e7211 */ /* 0x001fc600078608ff */
[----:B------:R-:W3:Y:S01]  /*f840*/  LDL.LU R146, [R1+0x1c] ;  /* 0x00001c0001927983 */ /* 0x000ee20000300800 */
[----:B-1----:R-:W-:-:S03]  /*f850*/  LEA.HI.X.SX32 R26, R24, R0, 0x1, P2 ;  /* 0x00000000181a7211 */ /* 0x002fc600010f0eff */
[----:B------:R-:W-:Y:S01]  /*f860*/  STL [R1+0x500], R30 ;  /* 0x0005001e01007387 */ /* 0x000fe20000100800 */
[----:B------:R-:W-:-:S03]  /*f870*/  LEA R24, P2, R15, R5, 0x1 ;  /* 0x000000050f187211 */ /* 0x000fc600078408ff */
[----:B------:R-:W3:Y:S04]  /*f880*/  LDL.LU R151, [R1+0x20] ;  /* 0x0000200001977983 */ /* 0x000ee80000300800 */
[----:B------:R0:W-:Y:S04]  /*f890*/  STL [R1+0x4cc], R26 ;  /* 0x0004cc1a01007387 */ /* 0x0001e80000100800 */
[----:B------:R-:W3:Y:S04]  /*f8a0*/  LDL.LU R156, [R1+0x18] ;  /* 0x00001800019c7983 */ /* 0x000ee80000300800 */
[----:B------:R1:W-:Y:S04]  /*f8b0*/  STL [R1+0x508], R24 ;  /* 0x0005081801007387 */ /* 0x0003e80000100800 */
[----:B------:R-:W3:Y:S01]  /*f8c0*/  LDL.LU R160, [R1+0x14] ;  /* 0x0000140001a07983 */ /* 0x000ee20000300800 */
[----:B------:R-:W-:Y:S01]  /*f8d0*/  IMAD R14, R14, UR10, RZ ;  /* 0x0000000a0e0e7c24 */ /* 0x000fe2000f8e02ff */
[----:B------:R-:W-:Y:S01]  /*f8e0*/  LEA.HI.X.SX32 R22, R22, R0, 0x1, P1 ;  /* 0x0000000016167211 */ /* 0x000fe200008f0eff */
[----:B------:R-:W-:-:S02]  /*f8f0*/  IMAD R13, R13, UR10, RZ ;  /* 0x0000000a0d0d7c24 */ /* 0x000fc4000f8e02ff */
[----:B------:R-:W-:Y:S01]  /*f900*/  IMAD R12, R12, UR10, RZ ;  /* 0x0000000a0c0c7c24 */ /* 0x000fe2000f8e02ff */
[-C--:B0-----:R-:W-:Y:S01]  /*f910*/  LEA R26, P1, R14, R5.reuse, 0x1 ;  /* 0x000000050e1a7211 */ /* 0x081fe200078208ff */
[----:B------:R0:W-:Y:S01]  /*f920*/  STL [R1+0x4d4], R22 ;  /* 0x0004d41601007387 */ /* 0x0001e20000100800 */
[-C--:B-1----:R-:W-:Y:S01]  /*f930*/  LEA.HI.X.SX32 R24, R20, R0.reuse, 0x1, P0 ;  /* 0x0000000014187211 */ /* 0x082fe200000f0eff */
[----:B------:R-:W-:Y:S01]  /*f940*/  IMAD R11, R11, UR10, RZ ;  /* 0x0000000a0b0b7c24 */ /* 0x000fe2000f8e02ff */
[-C--:B------:R-:W-:Y:S01]  /*f950*/  LEA.HI.X.SX32 R20, R19, R0.reuse, 0x1, P4 ;  /* 0x0000000013147211 */ /* 0x080fe200020f0eff */
[----:B------:R-:W-:Y:S01]  /*f960*/  STL [R1+0x510], R26 ;  /* 0x0005101a01007387 */ /* 0x000fe20000100800 */
[-C--:B------:R-:W-:Y:S01]  /*f970*/  LEA R19, P4, R12, R5.reuse, 0x1 ;  /* 0x000000050c137211 */ /* 0x080fe200078808ff */
[----:B------:R-:W-:Y:S01]  /*f980*/  IMAD R10, R10, UR10, RZ ;  /* 0x0000000a0a0a7c24 */ /* 0x000fe2000f8e02ff */
[----:B------:R-:W-:Y:S02]  /*f990*/  LEA.HI.X.SX32 R18, R18, R0, 0x1, P6 ;  /* 0x0000000012127211 */ /* 0x000fe400030f0eff */
[----:B0-----:R-:W-:Y:S01]  /*f9a0*/  LEA R22, P0, R13, R5, 0x1 ;  /* 0x000000050d167211 */ /* 0x001fe200078008ff */
[----:B------:R-:W-:Y:S01]  /*f9b0*/  STL [R1+0x4dc], R24 ;  /* 0x0004dc1801007387 */ /* 0x000fe20000100800 */
[----:B------:R-:W-:-:S03]  /*f9c0*/  IMAD R9, R9, UR10, RZ ;  /* 0x0000000a09097c24 */ /* 0x000fc6000f8e02ff */
[----:B------:R-:W-:Y:S04]  /*f9d0*/  STL [R1+0x518], R22 ;  /* 0x0005181601007387 */ /* 0x000fe80000100800 */
[----:B------:R0:W-:Y:S04]  /*f9e0*/  STL [R1+0x4e4], R20 ;  /* 0x0004e41401007387 */ /* 0x0001e80000100800 */
[----:B------:R1:W-:Y:S01]  /*f9f0*/  STL [R1+0x520], R19 ;  /* 0x0005201301007387 */ /* 0x0003e20000100800 */
[----:B------:R-:W-:-:S03]  /*fa00*/  IMAD R8, R8, UR10, RZ ;  /* 0x0000000a08087c24 */ /* 0x000fc6000f8e02ff */
[----:B------:R2:W-:Y:S01]  /*fa10*/  STL [R1+0x4ec], R18 ;  /* 0x0004ec1201007387 */ /* 0x0005e20000100800 */
[-C--:B0-----:R-:W-:Y:S02]  /*fa20*/  LEA R20, P6, R11, R5.reuse, 0x1 ;  /* 0x000000050b147211 */ /* 0x081fe400078c08ff */
[-C--:B-1----:R-:W-:Y:S02]  /*fa30*/  LEA.HI.X.SX32 R19, R17, R0.reuse, 0x1, P5 ;  /* 0x0000000011137211 */ /* 0x082fe400028f0eff */
[-C--:B------:R-:W-:Y:S02]  /*fa40*/  LEA.HI.X.SX32 R17, R16, R0.reuse, 0x1, P3 ;  /* 0x0000000010117211 */ /* 0x080fe400018f0eff */
[-C--:B--2---:R-:W-:Y:S01]  /*fa50*/  LEA R18, P5, R10, R5.reuse, 0x1 ;  /* 0x000000050a127211 */ /* 0x084fe200078a08ff */
[----:B------:R-:W-:Y:S01]  /*fa60*/  STL [R1+0x528], R20 ;  /* 0x0005281401007387 */ /* 0x000fe20000100800 */
[----:B------:R-:W-:Y:S01]  /*fa70*/  LEA R16, P3, R9, R5, 0x1 ;  /* 0x0000000509107211 */ /* 0x000fe200078608ff */
[----:B------:R-:W-:Y:S01]  /*fa80*/  IMAD R7, R7, UR10, RZ ;  /* 0x0000000a07077c24 */ /* 0x000fe2000f8e02ff */
[----:B------:R-:W-:Y:S01]  /*fa90*/  LEA.HI.X.SX32 R15, R15, R0, 0x1, P2 ;  /* 0x000000000f0f7211 */ /* 0x000fe200010f0eff */
        /* <DEDUP_REMOVED lines=21> */
[-C--:B------:R-:W-:Y:S01]  /*fbf0*/  LEA.HI.X.SX32 R11, R10, R0.reuse, 0x1, P5 ;  /* 0x000000000a0b7211 */ /* 0x080fe200028f0eff */
[----:B------:R-:W-:Y:S01]  /*fc00*/  STL [R1+0x558], R14 ;  /* 0x0005580e01007387 */ /* 0x000fe20000100800 */
[----:B------:R-:W-:-:S03]  /*fc10*/  LEA.HI.X.SX32 R9, R9, R0, 0x1, P3 ;  /* 0x0000000009097211 */ /* 0x000fc600018f0eff */
[----:B------:R-:W-:Y:S01]  /*fc20*/  STL [R1+0x524], R13 ;  /* 0x0005240d01007387 */ /* 0x000fe20000100800 */
[----:B------:R-:W-:Y:S01]  /*fc30*/  LEA.HI.X.SX32 R6, R6, R0, 0x1, P0 ;  /* 0x0000000006067211 */ /* 0x000fe200000f0eff */
[----:B----4-:R-:W-:Y:S02]  /*fc40*/  IMAD R4, R4, UR10, RZ ;  /* 0x0000000a04047c24 */ /* 0x010fe4000f8e02ff */
        /* <DEDUP_REMOVED lines=19> */
[----:B---3--:R-:W-:-:S05]  /*fd80*/  LEA R12, P6, R140, R5, 0x1 ;  /* 0x000000058c0c7211 */ /* 0x008fca00078c08ff */
[----:B------:R-:W-:Y:S01]  /*fd90*/  STL [R1+0x560], R12 ;  /* 0x0005600c01007387 */ /* 0x000fe20000100800 */
[----:B------:R-:W-:-:S03]  /*fda0*/  LEA R10, P5, R142, R5, 0x1 ;  /* 0x000000058e0a7211 */ /* 0x000fc600078a08ff */
[----:B------:R0:W-:Y:S04]  /*fdb0*/  STL [R1+0x52c], R11 ;  /* 0x00052c0b01007387 */ /* 0x0001e80000100800 */
[----:B------:R1:W-:Y:S04]  /*fdc0*/  STL [R1+0x568], R10 ;  /* 0x0005680a01007387 */ /* 0x0003e80000100800 */
[----:B------:R2:W-:Y:S01]  /*fdd0*/  STL [R1+0x534], R9 ;  /* 0x0005340901007387 */ /* 0x0005e20000100800 */
[----:B0-----:R-:W-:Y:S02]  /*fde0*/  LEA R11, P3, R146, R5, 0x1 ;  /* 0x00000005920b7211 */ /* 0x001fe400078608ff */
[----:B-1----:R-:W-:-:S02]  /*fdf0*/  LEA.HI.X.SX32 R10, R8, R0, 0x1, P2 ;  /* 0x00000000080a7211 */ /* 0x002fc400010f0eff */
[----:B------:R-:W-:Y:S02]  /*fe00*/  LEA.HI.X.SX32 R8, R7, R0, 0x1, P1 ;  /* 0x0000000007087211 */ /* 0x000fe400008f0eff */
[-C--:B--2---:R-:W-:Y:S01]  /*fe10*/  LEA R9, P2, R151, R5.reuse, 0x1 ;  /* 0x0000000597097211 */ /* 0x084fe200078408ff */
[----:B------:R-:W-:Y:S04]  /*fe20*/  STL [R1+0x570], R11 ;  /* 0x0005700b01007387 */ /* 0x000fe80000100800 */
[----:B------:R-:W-:Y:S01]  /*fe30*/  STL [R1+0x53c], R10 ;  /* 0x00053c0a01007387 */ /* 0x000fe20000100800 */
[----:B------:R-:W-:-:S03]  /*fe40*/  LEA R7, P1, R156, R5, 0x1 ;  /* 0x000000059c077211 */ /* 0x000fc600078208ff */
[----:B------:R-:W-:Y:S04]  /*fe50*/  STL [R1+0x578], R9 ;  /* 0x0005780901007387 */ /* 0x000fe80000100800 */
[----:B------:R0:W-:Y:S04]  /*fe60*/  STL [R1+0x544], R8 ;  /* 0x0005440801007387 */ /* 0x0001e80000100800 */
[----:B------:R1:W-:Y:S04]  /*fe70*/  STL [R1+0x580], R7 ;  /* 0x0005800701007387 */ /* 0x0003e80000100800 */
[----:B------:R2:W-:Y:S01]  /*fe80*/  STL [R1+0x54c], R6 ;  /* 0x00054c0601007387 */ /* 0x0005e20000100800 */
[----:B0-----:R-:W-:-:S02]  /*fe90*/  LEA R8, P0, R160, R5, 0x1 ;  /* 0x00000005a0087211 */ /* 0x001fc400078008ff */
[----:B-1----:R-:W-:-:S03]  /*fea0*/  LEA.HI.X.SX32 R7, R164, R0, 0x1, P4 ;  /* 0x00000000a4077211 */ /* 0x002fc600020f0eff */
[----:B------:R0:W-:Y:S01]  /*feb0*/  STL [R1+0x588], R8 ;  /* 0x0005880801007387 */ /* 0x0001e20000100800 */
[----:B--2---:R-:W-:-:S03]  /*fec0*/  LEA R6, P4, R3, R5, 0x1 ;  /* 0x0000000503067211 */ /* 0x004fc600078808ff */
[----:B------:R1:W-:Y:S04]  /*fed0*/  STL [R1+0x554], R7 ;  /* 0x0005540701007387 */ /* 0x0003e80000100800 */
[----:B------:R2:W-:Y:S01]  /*fee0*/  STL [R1+0x590], R6 ;  /* 0x0005900601007387 */ /* 0x0005e20000100800 */
[----:B0-----:R-:W-:Y:S02]  /*fef0*/  LEA.HI.X.SX32 R8, R140, R0, 0x1, P6 ;  /* 0x000000008c087211 */ /* 0x001fe400030f0eff */
[----:B-1----:R-:W-:-:S03]  /*ff00*/  LEA R7, P6, R4, R5, 0x1 ;  /* 0x0000000504077211 */ /* 0x002fc600078c08ff */
[----:B------:R0:W-:Y:S01]  /*ff10*/  STL [R1+0x55c], R8 ;  /* 0x00055c0801007387 */ /* 0x0001e20000100800 */
[----:B--2---:R-:W-:-:S03]  /*ff20*/  LEA.HI.X.SX32 R6, R142, R0, 0x1, P5 ;  /* 0x000000008e067211 */ /* 0x004fc600028f0eff */
[----:B------:R1:W-:Y:S04]  /*ff30*/  STL [R1+0x598], R7 ;  /* 0x0005980701007387 */ /* 0x0003e80000100800 */
[----:B------:R2:W-:Y:S01]  /*ff40*/  STL [R1+0x564], R6 ;  /* 0x0005640601007387 */ /* 0x0005e20000100800 */
[----:B0-----:R-:W-:Y:S02]  /*ff50*/  LEA R8, P5, R2, R5, 0x1 ;  /* 0x0000000502087211 */ /* 0x001fe400078a08ff */
        /* <DEDUP_REMOVED lines=15> */
[----:B------:R1:W-:Y:S01]  /*10050*/  STL [R1+0x584], R7 ;  /* 0x0005840701007387 */ /* 0x0003e20000100800 */
[----:B0-----:R-:W-:-:S03]  /*10060*/  LEA.HI.X.SX32 R8, R3, R0, 0x1, P4 ;  /* 0x0000000003087211 */ /* 0x001fc600020f0eff */
[----:B------:R-:W2:Y:S04]  /*10070*/  LDL.LU R3, [R1+0xf5c] ;  /* 0x000f5c0001037983 */ /* 0x000ea80000300800 */
[----:B------:R0:W-:Y:S01]  /*10080*/  STL [R1+0x5c0], R6 ;  /* 0x0005c00601007387 */ /* 0x0001e20000100800 */
[----:B-1----:R-:W-:-:S03]  /*10090*/  LEA.HI.X.SX32 R7, R4, R0, 0x1, P6 ;  /* 0x0000000004077211 */ /* 0x002fc600030f0eff */
[----:B------:R1:W-:Y:S04]  /*100a0*/  STL [R1+0x58c], R8 ;  /* 0x00058c0801007387 */ /* 0x0003e80000100800 */
[----:B------:R3:W5:Y:S01]  /*100b0*/  LDL.LU R4, [R1+0xf58] ;  /* 0x000f580001047983 */ /* 0x0007620000300800 */
[----:B0-----:R-:W-:-:S05]  /*100c0*/  LEA R6, P4, R175, R5, 0x1 ;  /* 0x00000005af067211 */ /* 0x001fca00078808ff */
[----:B------:R0:W-:Y:S01]  /*100d0*/  STL [R1+0x5c8], R6 ;  /* 0x0005c80601007387 */ /* 0x0001e20000100800 */
[----:B-1----:R-:W-:-:S03]  /*100e0*/  LEA.HI.X.SX32 R8, R2, R0, 0x1, P5 ;  /* 0x0000000002087211 */ /* 0x002fc600028f0eff */
[----:B------:R1:W-:Y:S04]  /*100f0*/  STL [R1+0x594], R7 ;  /* 0x0005940701007387 */ /* 0x0003e80000100800 */
[----:B------:R-:W4:Y:S01]  /*10100*/  LDL.LU R2, [R1+0xf54] ;  /* 0x000f540001027983 */ /* 0x000f220000300800 */
[-C--:B0-----:R-:W-:Y:S02]  /*10110*/  LEA R6, P6, R177, R5.reuse, 0x1 ;  /* 0x00000005b1067211 */ /* 0x081fe400078c08ff */
[----:B-1----:R-:W-:-:S03]  /*10120*/  LEA R7, P5, R179, R5, 0x1 ;  /* 0x00000005b3077211 */ /* 0x002fc600078a08ff */
[----:B------:R0:W-:Y:S04]  /*10130*/  STL [R1+0x5d0], R6 ;  /* 0x0005d00601007387 */ /* 0x0001e80000100800 */
[----:B------:R1:W-:Y:S01]  /*10140*/  STL [R1+0x59c], R8 ;  /* 0x00059c0801007387 */ /* 0x0003e20000100800 */
[----:B0-----:R-:W-:-:S03]  /*10150*/  LEA.HI.X.SX32 R6, R167, R0, 0x1, P3 ;  /* 0x00000000a7067211 */ /* 0x001fc600018f0eff */
[----:B------:R0:W-:Y:S01]  /*10160*/  STL [R1+0x5d8], R7 ;  /* 0x0005d80701007387 */ /* 0x0001e20000100800 */
[----:B-1----:R-:W-:-:S03]  /*10170*/  LEA R8, P3, R181, R5, 0x1 ;  /* 0x00000005b5087211 */ /* 0x002fc600078608ff */
[----:B------:R1:W-:Y:S01]  /*10180*/  STL [R1+0x5a4], R6 ;  /* 0x0005a40601007387 */ /* 0x0003e20000100800 */
[----:B0-----:R-:W-:-:S03]  /*10190*/  LEA.HI.X.SX32 R7, R169, R0, 0x1, P2 ;  /* 0x00000000a9077211 */ /* 0x001fc600010f0eff */
[----:B------:R0:W-:Y:S01]  /*101a0*/  STL [R1+0x5e0], R8 ;  /* 0x0005e00801007387 */ /* 0x0001e20000100800 */
[----:B-1----:R-:W-:-:S03]  /*101b0*/  LEA R6, P2, R183, R5, 0x1 ;  /* 0x00000005b7067211 */ /* 0x002fc600078408ff */
[----:B------:R1:W-:Y:S04]  /*101c0*/  STL [R1+0x5ac], R7 ;  /* 0x0005ac0701007387 */ /* 0x0003e80000100800 */
[----:B------:R3:W-:Y:S01]  /*101d0*/  STL [R1+0x5e8], R6 ;  /* 0x0005e80601007387 */ /* 0x0007e20000100800 */
[----:B0-----:R-:W-:Y:S02]  /*101e0*/  LEA.HI.X.SX32 R8, R171, R0, 0x1, P1 ;  /* 0x00000000ab087211 */ /* 0x001fe400008f0eff */
[----:B-1----:R-:W-:-:S03]  /*101f0*/  LEA R7, P1, R185, R5, 0x1 ;  /* 0x00000005b9077211 */ /* 0x002fc600078208ff */
[----:B------:R0:W-:Y:S01]  /*10200*/  STL [R1+0x5b4], R8 ;  /* 0x0005b40801007387 */ /* 0x0001e20000100800 */
[----:B---3--:R-:W-:-:S03]  /*10210*/  LEA.HI.X.SX32 R6, R173, R0, 0x1, P0 ;  /* 0x00000000ad067211 */ /* 0x008fc600000f0eff */
[----:B------:R1:W-:Y:S04]  /*10220*/  STL [R1+0x5f0], R7 ;  /* 0x0005f00701007387 */ /* 0x0003e80000100800 */
[----:B------:R3:W-:Y:S01]  /*10230*/  STL [R1+0x5bc], R6 ;  /* 0x0005bc0601007387 */ /* 0x0007e20000100800 */
[----:B0-----:R-:W-:Y:S02]  /*10240*/  LEA R8, P0, R187, R5, 0x1 ;  /* 0x00000005bb087211 */ /* 0x001fe400078008ff */
[----:B-1----:R-:W-:-:S03]  /*10250*/  LEA.HI.X.SX32 R7, R175, R0, 0x1, P4 ;  /* 0x00000000af077211 */ /* 0x002fc600020f0eff */
[----:B------:R0:W-:Y:S01]  /*10260*/  STL [R1+0x5f8], R8 ;  /* 0x0005f80801007387 */ /* 0x0001e20000100800 */
[----:B---3--:R-:W-:-:S03]  /*10270*/  LEA R6, P4, R189, R5, 0x1 ;  /* 0x00000005bd067211 */ /* 0x008fc600078808ff */
        /* <DEDUP_REMOVED lines=18> */
[----:B------:R1:W-:Y:S01]  /*103a0*/  STL [R1+0x620], R7 ;  /* 0x0006200701007387 */ /* 0x0003e20000100800 */
[----:B------:R-:W-:-:S03]  /*103b0*/  IMAD R203, R203, UR10, RZ ;  /* 0x0000000acbcb7c24 */ /* 0x000fc6000f8e02ff */
[----:B------:R3:W-:Y:S01]  /*103c0*/  STL [R1+0x5ec], R6 ;  /* 0x0005ec0601007387 */ /* 0x0007e20000100800 */
[----:B0-----:R-:W-:Y:S02]  /*103d0*/  LEA R8, P1, R199, R5, 0x1 ;  /* 0x00000005c7087211 */ /* 0x001fe400078208ff */
[----:B-1----:R-:W-:-:S03]  /*103e0*/  LEA.HI.X.SX32 R7, R187, R0, 0x1, P0 ;  /* 0x00000000bb077211 */ /* 0x002fc600000f0eff */
[----:B------:R0:W-:Y:S01]  /*103f0*/  STL [R1+0x628], R8 ;  /* 0x0006280801007387 */ /* 0x0001e20000100800 */
[----:B---3--:R-:W-:-:S03]  /*10400*/  LEA R6, P0, R201, R5, 0x1 ;  /* 0x00000005c9067211 */ /* 0x008fc600078008ff */
[----:B------:R1:W-:Y:S01]  /*10410*/  STL [R1+0x5f4], R7 ;  /* 0x0005f40701007387 */ /* 0x0003e20000100800 */
[----:B------:R-:W-:-:S03]  /*10420*/  IMAD R205, R205, UR10, RZ ;  /* 0x0000000acdcd7c24 */ /* 0x000fc6000f8e02ff */
[----:B------:R3:W-:Y:S01]  /*10430*/  STL [R1+0x630], R6 ;  /* 0x0006300601007387 */ /* 0x0007e20000100800 */
[----:B0-----:R-:W-:Y:S01]  /*10440*/  LEA.HI.X.SX32 R8, R189, R0, 0x1, P4 ;  /* 0x00000000bd087211 */ /* 0x001fe200020f0eff */
[----:B------:R-:W-:Y:S01]  /*10450*/  IMAD R207, R207, UR10, RZ ;  /* 0x0000000acfcf7c24 */ /* 0x000fe2000f8e02ff */
        /* <DEDUP_REMOVED lines=753> */
[----:B------:R1:W-:Y:S04]  /*13370*/  STL [R1+0xee8], R7 ;  /* 0x000ee80701007387 */ /* 0x0003e80000100800 */
[----:B------:R3:W-:Y:S01]  /*13380*/  STL [R1+0xecc], R6 ;  /* 0x000ecc0601007387 */ /* 0x0007e20000100800 */
[----:B0-----:R-:W-:Y:S02]  /*13390*/  LEA R8, P2, R162, R5, 0x1 ;  /* 0x00000005a2087211 */ /* 0x001fe400078408ff */
[----:B-1----:R-:W-:-:S03]  /*133a0*/  LEA.HI.X.SX32 R7, R154, R0, 0x1, P1 ;  /* 0x000000009a077211 */ /* 0x002fc600008f0eff */
[----:B------:R-:W-:Y:S01]  /*133b0*/  STL [R1+0xeec], R8 ;  /* 0x000eec0801007387 */ /* 0x000fe20000100800 */
[----:B---3--:R-:W-:Y:S02]  /*133c0*/  LEA R6, P1, R166, R5, 0x1 ;  /* 0x00000005a6067211 */ /* 0x008fe400078208ff */
[-C--:B------:R-:W-:Y:S01]  /*133d0*/  LEA.HI.X.SX32 R5, R158, R0.reuse, 0x1, P0 ;  /* 0x000000009e057211 */ /* 0x080fe200000f0eff */
[----:B------:R-:W-:Y:S04]  /*133e0*/  STL [R1+0xed4], R7 ;  /* 0x000ed40701007387 */ /* 0x000fe80000100800 */
[----:B------:R0:W-:Y:S04]  /*133f0*/  STL [R1+0xae8], R6 ;  /* 0x000ae80601007387 */ /* 0x0001e80000100800 */
[----:B------:R1:W-:Y:S01]  /*13400*/  STL [R1+0xad4], R5 ;  /* 0x000ad40501007387 */ /* 0x0003e20000100800 */
[----:B0-----:R-:W-:-:S02]  /*13410*/  LEA.HI.X.SX32 R6, R182, R0, 0x1, P4 ;  /* 0x00000000b6067211 */ /* 0x001fc400020f0eff */
[----:B-1----:R-:W-:-:S03]  /*13420*/  LEA.HI.X.SX32 R5, R198, R0, 0x1, P6 ;  /* 0x00000000c6057211 */ /* 0x002fc600030f0eff */
[----:B------:R0:W-:Y:S01]  /*13430*/  STL [R1+0xad8], R6 ;  /* 0x000ad80601007387 */ /* 0x0001e20000100800 */
[----:B------:R-:W-:-:S03]  /*13440*/  LEA.HI.X.SX32 R7, R246, R0, 0x1, P5 ;  /* 0x00000000f6077211 */ /* 0x000fc600028f0eff */
[----:B------:R1:W-:Y:S01]  /*13450*/  STL [R1+0xadc], R5 ;  /* 0x000adc0501007387 */ /* 0x0003e20000100800 */
[C---:B--2---:R-:W-:Y:S02]  /*13460*/  LEA R16, P0, R3.reuse, UR8, 0x1 ;  /* 0x0000000803107c11 */ /* 0x044fe4000f8008ff */
[-C--:B0-----:R-:W-:Y:S01]  /*13470*/  LEA.HI.X.SX32 R6, R214, R0.reuse, 0x1, P3 ;  /* 0x00000000d6067211 */ /* 0x081fe200018f0eff */
[----:B------:R-:W-:Y:S01]  /*13480*/  STL [R1+0xaec], R7 ;  /* 0x000aec0701007387 */ /* 0x000fe20000100800 */
[-C--:B-1----:R-:W-:Y:S02]  /*13490*/  LEA.HI.X.SX32 R5, R162, R0.reuse, 0x1, P2 ;  /* 0x00000000a2057211 */ /* 0x082fe400010f0eff */
[----:B------:R-:W-:Y:S01]  /*134a0*/  LEA.HI.X.SX32 R0, R166, R0, 0x1, P1 ;  /* 0x00000000a6007211 */ /* 0x000fe200008f0eff */
[----:B------:R-:W-:Y:S01]  /*134b0*/  STL [R1+0xae0], R6 ;  /* 0x000ae00601007387 */ /* 0x000fe20000100800 */
[----:B------:R-:W-:-:S03]  /*134c0*/  LEA.HI.X.SX32 R15, R3, UR9, 0x1, P0 ;  /* 0x00000009030f7c11 */ /* 0x000fc600080f0eff */
[----:B------:R0:W-:Y:S04]  /*134d0*/  STL [R1+0xae4], R5 ;  /* 0x000ae40501007387 */ /* 0x0001e80000100800 */
[----:B------:R1:W-:Y:S04]  /*134e0*/  STL [R1+0x6d8], R0 ;  /* 0x0006d80001007387 */ /* 0x0003e80000100800 */
[----:B------:R-:W2:Y:S01]  /*134f0*/  LDL.LU R3, [R1+0xf50] ;  /* 0x000f500001037983 */ /* 0x000ea20000300800 */
[----:B0-----:R-:W0:Y:S03]  /*13500*/  LDC R5, c[0x0][0x238] ;  /* 0x00008e00ff057b82 */ /* 0x001e260000000800 */
[----:B------:R-:W-:Y:S04]  /*13510*/  STL [R1+0x2f4], RZ ;  /* 0x0002f4ff01007387 */ /* 0x000fe80000100800 */
[----:B------:R-:W-:Y:S04]  /*13520*/  STL [R1], RZ ;  /* 0x000000ff01007387 */ /* 0x000fe80000100800 */
[----:B------:R-:W-:Y:S04]  /*13530*/  STL [R1+0x4], RZ ;  /* 0x000004ff01007387 */ /* 0x000fe80000100800 */
        /* <DEDUP_REMOVED lines=125> */
[----:B------:R-:W-:Y:S01]  /*13d10*/  STL [R1+0x1fc], RZ ;  /* 0x0001fcff01007387 */ /* 0x000fe20000100800 */
[----:B------:R-:W-:Y:S01]  /*13d20*/  UIADD3 UR5, UR4, 0x10000, URZ ;  /* 0x0001000004057890 */ /* 0x000fe2000fffe03f */
        /* <DEDUP_REMOVED lines=41> */
[----:B------:R-:W-:Y:S01]  /*13fc0*/  USHF.R.U32.HI UR38, URZ, 0x4, UR4 ;  /* 0x000000043f267899 */ /* 0x000fe20008011604 */
[----:B------:R-:W-:Y:S01]  /*13fd0*/  UMOV UR8, URZ ;  /* 0x0000003f00087c82 */ /* 0x000fe20008000000 */
[----:B------:R-:W-:Y:S01]  /*13fe0*/  UMOV UR9, URZ ;  /* 0x0000003f00097c82 */ /* 0x000fe20008000000 */
[----:B------:R-:W-:-:S02]  /*13ff0*/  USHF.L.U32 UR60, UR60, 0x7, URZ ;  /* 0x000000073c3c7899 */ /* 0x000fc4000800063f */
[----:B------:R-:W-:Y:S01]  /*14000*/  USHF.R.U32.HI UR5, URZ, 0x4, UR5 ;  /* 0x000000043f057899 */ /* 0x000fe20008011605 */
[----:B-1----:R-:W1:Y:S01]  /*14010*/  LDC R0, c[0x0][0x230] ;  /* 0x00008c00ff007b82 */ /* 0x002e620000000800 */
[C---:B0-----:R-:W-:Y:S01]  /*14020*/  IMAD R151, R5.reuse, 0xfe, RZ ;  /* 0x000000fe05977824 */ /* 0x041fe200078e02ff */
[----:B------:R-:W-:Y:S01]  /*14030*/  USGXT.U32 UR38, UR38, 0xe ;  /* 0x0000000e2626789a */ /* 0x000fe20008000000 */
[C---:B------:R-:W-:Y:S01]  /*14040*/  IMAD R152, R5.reuse, 0xfa, RZ ;  /* 0x000000fa05987824 */ /* 0x040fe200078e02ff */
[----:B------:R-:W-:Y:S01]  /*14050*/  USGXT.U32 UR36, UR5, 0xe ;  /* 0x0000000e0524789a */ /* 0x000fe20008000000 */
[C---:B------:R-:W-:Y:S01]  /*14060*/  IMAD R153, R5.reuse, 0xf6, RZ ;  /* 0x000000f605997824 */ /* 0x040fe200078e02ff */
[----:B------:R-:W-:Y:S01]  /*14070*/  UIADD3 UR13, UP0, UR38, 0x2, URZ ;  /* 0x00000002260d7890 */ /* 0x000fe2000ff1e03f */
[C---:B------:R-:W-:Y:S01]  /*14080*/  IMAD R154, R5.reuse, 0xf2, RZ ;  /* 0x000000f2059a7824 */ /* 0x040fe200078e02ff */
[----:B------:R-:W-:Y:S01]  /*14090*/  USHF.R.S32.HI UR10, URZ, 0x1f, UR60 ;  /* 0x0000001f3f0a7899 */ /* 0x000fe2000801143c */
[C---:B------:R-:W-:Y:S01]  /*140a0*/  IMAD R155, R5.reuse, 0xee, RZ ;  /* 0x000000ee059b7824 */ /* 0x040fe200078e02ff */
[----:B------:R-:W-:Y:S01]  /*140b0*/  UIADD3.X UR11, UR9, 0x40000040, URZ, UP0, !UPT ;  /* 0x40000040090b7890 */ /* 0x000fe200087fe43f */
[C---:B------:R-:W-:Y:S01]  /*140c0*/  IMAD R156, R5.reuse, 0xea, RZ ;  /* 0x000000ea059c7824 */ /* 0x040fe200078e02ff */
[----:B------:R-:W-:Y:S01]  /*140d0*/  UIADD3 UR12, UP0, UR36, 0x80, URZ ;  /* 0x00000080240c7890 */ /* 0x000fe2000ff1e03f */
[C---:B------:R-:W-:Y:S01]  /*140e0*/  IMAD R157, R5.reuse, 0xe6, RZ ;  /* 0x000000e6059d7824 */ /* 0x040fe200078e02ff */
[----:B------:R-:W-:Y:S01]  /*140f0*/  USHF.L.U32 UR5, UR60, 0x1, URZ ;  /* 0x000000013c057899 */ /* 0x000fe2000800063f */
[C---:B------:R-:W-:Y:S01]  /*14100*/  IMAD R158, R5.reuse, 0x7f, RZ ;  /* 0x0000007f059e7824 */ /* 0x040fe200078e02ff */
[----:B------:R-:W-:Y:S01]  /*14110*/  UIADD3.X UR9, UR8, 0x40000040, URZ, UP0, !UPT ;  /* 0x4000004008097890 */ /* 0x000fe200087fe43f */
[C---:B------:R-:W-:Y:S01]  /*14120*/  IMAD R159, R5.reuse, 0xe2, RZ ;  /* 0x000000e2059f7824 */ /* 0x040fe200078e02ff */
[----:B------:R-:W-:Y:S01]  /*14130*/  USHF.L.U64.HI UR60, UR60, 0x1, UR10 ;  /* 0x000000013c3c7899 */ /* 0x000fe2000801020a */
[C---:B------:R-:W-:Y:S01]  /*14140*/  IMAD R160, R5.reuse, 0x7d, RZ ;  /* 0x0000007d05a07824 */ /* 0x040fe200078e02ff */
[----:B------:R-:W-:Y:S01]  /*14150*/  UMOV UR8, UR12 ;  /* 0x0000000c00087c82 */ /* 0x000fe20008000000 */
[C---:B------:R-:W-:Y:S01]  /*14160*/  IMAD R161, R5.reuse, 0xde, RZ ;  /* 0x000000de05a17824 */ /* 0x040fe200078e02ff */
[----:B------:R-:W-:Y:S01]  /*14170*/  UMOV UR10, UR13 ;  /* 0x0000000d000a7c82 */ /* 0x000fe20008000000 */
[C---:B------:R-:W-:Y:S01]  /*14180*/  IMAD R162, R5.reuse, 0x7b, RZ ;  /* 0x0000007b05a27824 */ /* 0x040fe200078e02ff */
[----:B------:R-:W-:Y:S01]  /*14190*/  UIADD3.64 UR42, UR8, 0x380, URZ ;  /* 0x00000380082a7897 */ /* 0x000fe2000fffe03f */
[----:B-1----:R-:W-:Y:S01]  /*141a0*/  VIADD R0, R0, 0x7f ;  /* 0x0000007f00007836 */ /* 0x002fe20000000000 */
[----:B------:R-:W-:Y:S01]  /*141b0*/  UIADD3.64 UR40, UR8, 0x400, URZ ;  /* 0x0000040008287897 */ /* 0x000fe2000fffe03f */
[C---:B------:R-:W-:Y:S01]  /*141c0*/  IMAD R163, R5.reuse, 0xda, RZ ;  /* 0x000000da05a37824 */ /* 0x040fe200078e02ff */
[----:B------:R-:W-:Y:S01]  /*141d0*/  UIADD3.64 UR14, UR10, 0x2, URZ ;  /* 0x000000020a0e7897 */ /* 0x000fe2000fffe03f */
[C---:B------:R-:W-:Y:S01]  /*141e0*/  IMAD R164, R5.reuse, 0x79, RZ ;  /* 0x0000007905a47824 */ /* 0x040fe200078e02ff */
[----:B------:R-:W-:Y:S01]  /*141f0*/  SHF.R.S32.HI R7, RZ, 0x1f, R0 ;  /* 0x0000001fff077819 */ /* 0x000fe20000011400 */
[C---:B------:R-:W-:Y:S01]  /*14200*/  IMAD R165, R5.reuse, 0xd6, RZ ;  /* 0x000000d605a57824 */ /* 0x040fe200078e02ff */
[----:B------:R-:W-:Y:S01]  /*14210*/  UIADD3.64 UR18, UR10, 0x4, URZ ;  /* 0x000000040a127897 */ /* 0x000fe2000fffe03f */
[----:B------:R-:W-:Y:S01]  /*14220*/  IMAD R166, R5, 0x77, RZ ;  /* 0x0000007705a67824 */ /* 0x000fe200078e02ff */
[----:B------:R-:W-:Y:S01]  /*14230*/  LEA.HI R7, R7, R0, RZ, 0x7 ;  /* 0x0000000007077211 */ /* 0x000fe200078f38ff */
[C---:B------:R-:W-:Y:S01]  /*14240*/  IMAD R167, R5.reuse, 0xd2, RZ ;  /* 0x000000d205a77824 */ /* 0x040fe200078e02ff */
[----:B------:R-:W-:Y:S01]  /*14250*/  UIADD3.64 UR22, UR10, 0x7fe, URZ ;  /* 0x000007fe0a167897 */ /* 0x000fe2000fffe03f */
[C---:B------:R-:W-:Y:S01]  /*14260*/  IMAD R168, R5.reuse, 0x75, RZ ;  /* 0x0000007505a87824 */ /* 0x040fe200078e02ff */
[----:B------:R-:W-:Y:S01]  /*14270*/  SHF.R.S32.HI R6, RZ, 0x7, R7 ;  /* 0x00000007ff067819 */ /* 0x000fe20000011407 */
[----:B------:R-:W-:Y:S01]  /*14280*/  IMAD R169, R5, 0xce, RZ ;  /* 0x000000ce05a97824 */ /* 0x000fe200078e02ff */
[-C--:B------:R-:W-:Y:S01]  /*14290*/  IADD3 R6, P2, R151, R16.reuse, RZ ;  /* 0x0000001097067210 */ /* 0x080fe20007f5e0ff */
[C---:B------:R-:W-:Y:S01]  /*142a0*/  IMAD R170, R5.reuse, 0x73, RZ ;  /* 0x0000007305aa7824 */ /* 0x040fe200078e02ff */
[-C--:B------:R-:W-:Y:S01]  /*142b0*/  IADD3 R7, P4, R152, R16.reuse, RZ ;  /* 0x0000001098077210 */ /* 0x080fe20007f9e0ff */
[----:B------:R-:W-:Y:S01]  /*142c0*/  IMAD R171, R5, 0xca, RZ ;  /* 0x000000ca05ab7824 */ /* 0x000fe200078e02ff */
[-C--:B------:R-:W-:Y:S01]  /*142d0*/  IADD3 R151, P5, R153, R16.reuse, RZ ;  /* 0x0000001099977210 */ /* 0x080fe20007fbe0ff */
[----:B------:R0:W-:Y:S01]  /*142e0*/  STL [R1+0x6e0], R6 ;  /* 0x0006e00601007387 */ /* 0x0001e20000100800 */
[C---:B------:R-:W-:Y:S01]  /*142f0*/  IMAD R172, R5.reuse, 0x71, RZ ;  /* 0x0000007105ac7824 */ /* 0x040fe200078e02ff */
[----:B------:R-:W-:Y:S01]  /*14300*/  UIADD3.64 UR26, UR10, 0x800, URZ ;  /* 0x000008000a1a7897 */ /* 0x000fe2000fffe03f */
[C---:B------:R-:W-:Y:S01]  /*14310*/  IMAD R173, R5.reuse, 0xc6, RZ ;  /* 0x000000c605ad7824 */ /* 0x040fe200078e02ff */
[----:B------:R1:W-:Y:S01]  /*14320*/  STL [R1+0x6f0], R7 ;  /* 0x0006f00701007387 */ /* 0x0003e20000100800 */
[C---:B------:R-:W-:Y:S01]  /*14330*/  IMAD R174, R5.reuse, 0x6f, RZ ;  /* 0x0000006f05ae7824 */ /* 0x040fe200078e02ff */
[----:B------:R-:W-:Y:S01]  /*14340*/  UIADD3.64 UR30, UR10, 0x802, URZ ;  /* 0x000008020a1e7897 */ /* 0x000fe2000fffe03f */
[C---:B------:R-:W-:Y:S01]  /*14350*/  IMAD R175, R5.reuse, 0xc2, RZ ;  /* 0x000000c205af7824 */ /* 0x040fe200078e02ff */
[----:B------:R3:W-:Y:S01]  /*14360*/  STL [R1+0x700], R151 ;  /* 0x0007009701007387 */ /* 0x0007e20000100800 */
[C---:B------:R-:W-:Y:S01]  /*14370*/  IMAD R176, R5.reuse, 0x6d, RZ ;  /* 0x0000006d05b07824 */ /* 0x040fe200078e02ff */
[-C--:B0-----:R-:W-:Y:S01]  /*14380*/  IADD3 R6, P6, R154, R16.reuse, RZ ;  /* 0x000000109a067210 */ /* 0x081fe20007fde0ff */
[C---:B------:R-:W-:Y:S01]  /*14390*/  IMAD R177, R5.reuse, 0xbe, RZ ;  /* 0x000000be05b17824 */ /* 0x040fe200078e02ff */
[----:B------:R-:W-:Y:S01]  /*143a0*/  UIADD3.64 UR34, UR10, 0x804, URZ ;  /* 0x000008040a227897 */ /* 0x000fe2000fffe03f */
[----:B------:R-:W-:Y:S01]  /*143b0*/  IMAD R178, R5, 0x6b, RZ ;  /* 0x0000006b05b27824 */ /* 0x000fe200078e02ff */
[-C--:B-1----:R-:W-:Y:S01]  /*143c0*/  IADD3 R7, P0, R155, R16.reuse, RZ ;  /* 0x000000109b077210 */ /* 0x082fe20007f1e0ff */
[----:B------:R0:W-:Y:S01]  /*143d0*/  STL [R1+0x710], R6 ;  /* 0x0007100601007387 */ /* 0x0001e20000100800 */
[C---:B------:R-:W-:Y:S01]  /*143e0*/  IMAD R179, R5.reuse, 0xba, RZ ;  /* 0x000000ba05b37824 */ /* 0x040fe200078e02ff */
[----:B------:R-:W-:Y:S01]  /*143f0*/  UIADD3.64 UR12, UR8, 0x80, URZ ;  /* 0x00000080080c7897 */ /* 0x000fe2000fffe03f */
[-C--:B---3--:R-:W-:Y:S01]  /*14400*/  IADD3 R151, P3, R156, R16.reuse, RZ ;  /* 0x000000109c977210 */ /* 0x088fe20007f7e0ff */
[----:B------:R1:W-:Y:S01]  /*14410*/  STL [R1+0x720], R7 ;  /* 0x0007200701007387 */ /* 0x0003e20000100800 */
[C---:B------:R-:W-:Y:S01]  /*14420*/  IMAD R180, R5.reuse, 0x69, RZ ;  /* 0x0000006905b47824 */ /* 0x040fe200078e02ff */
[----:B------:R-:W-:Y:S01]  /*14430*/  UIADD3.64 UR16, UR8, 0x100, URZ ;  /* 0x0000010008107897 */ /* 0x000fe2000fffe03f */
[C---:B------:R-:W-:Y:S01]  /*14440*/  IMAD R181, R5.reuse, 0xb6, RZ ;  /* 0x000000b605b57824 */ /* 0x040fe200078e02ff */
[----:B------:R3:W-:Y:S01]  /*14450*/  STL [R1+0x730], R151 ;  /* 0x0007309701007387 */ /* 0x0007e20000100800 */
[----:B------:R-:W-:Y:S01]  /*14460*/  IMAD R182, R5, 0x67, RZ ;  /* 0x0000006705b67824 */ /* 0x000fe200078e02ff */
[-C--:B0-----:R-:W-:Y:S01]  /*14470*/  IADD3 R6, P1, R157, R16.reuse, RZ ;  /* 0x000000109d067210 */ /* 0x081fe20007f3e0ff */
[C---:B------:R-:W-:Y:S01]  /*14480*/  IMAD R183, R5.reuse, 0xb2, RZ ;  /* 0x000000b205b77824 */ /* 0x040fe200078e02ff */
[----:B------:R-:W-:Y:S01]  /*14490*/  UIADD3.64 UR20, UR8, 0x180, URZ ;  /* 0x0000018008147897 */ /* 0x000fe2000fffe03f */
[C---:B------:R-:W-:Y:S01]  /*144a0*/  IMAD R184, R5.reuse, 0x65, RZ ;  /* 0x0000006505b87824 */ /* 0x040fe200078e02ff */
[-C--:B-1----:R-:W-:Y:S01]  /*144b0*/  LEA.HI.X.SX32 R7, R158, R15.reuse, 0x1, P2 ;  /* 0x0000000f9e077211 */ /* 0x082fe200010f0eff */
[----:B------:R0:W-:Y:S01]  /*144c0*/  STL [R1+0x740], R6 ;  /* 0x0007400601007387 */ /* 0x0001e20000100800 */
[----:B------:R-:W-:Y:S01]  /*144d0*/  IMAD R185, R5, 0xae, RZ ;  /* 0x000000ae05b97824 */ /* 0x000fe200078e02ff */
[----:B------:R-:W-:Y:S01]  /*144e0*/  UIADD3.64 UR24, UR8, 0x200, URZ ;  /* 0x0000020008187897 */ /* 0x000fe2000fffe03f */
[-C--:B---3--:R-:W-:Y:S01]  /*144f0*/  IADD3 R151, P2, R159, R16.reuse, RZ ;  /* 0x000000109f977210 */ /* 0x088fe20007f5e0ff */
[----:B------:R1:W-:Y:S01]  /*14500*/  STL [R1+0x6dc], R7 ;  /* 0x0006dc0701007387 */ /* 0x0003e20000100800 */
[C---:B------:R-:W-:Y:S01]  /*14510*/  IMAD R186, R5.reuse, 0x63, RZ ;  /* 0x0000006305ba7824 */ /* 0x040fe200078e02ff */
[----:B------:R-:W-:Y:S01]  /*14520*/  UIADD3.64 UR28, UR8, 0x280, URZ ;  /* 0x00000280081c7897 */ /* 0x000fe2000fffe03f */
[C---:B------:R-:W-:Y:S01]  /*14530*/  IMAD R187, R5.reuse, 0xaa, RZ ;  /* 0x000000aa05bb7824 */ /* 0x040fe200078e02ff */
[----:B------:R3:W-:Y:S01]  /*14540*/  STL [R1+0x750], R151 ;  /* 0x0007509701007387 */ /* 0x0007e20000100800 */
[C---:B------:R-:W-:Y:S01]  /*14550*/  IMAD R188, R5.reuse, 0x61, RZ ;  /* 0x0000006105bc7824 */ /* 0x040fe200078e02ff */
[-C--:B0-----:R-:W-:Y:S01]  /*14560*/  LEA.HI.X.SX32 R6, R160, R15.reuse, 0x1, P4 ;  /* 0x0000000fa0067211 */ /* 0x081fe200020f0eff */
[C---:B------:R-:W-:Y:S01]  /*14570*/  IMAD R189, R5.reuse, 0xa6, RZ ;  /* 0x000000a605bd7824 */ /* 0x040fe200078e02ff */
[----:B------:R-:W-:Y:S01]  /*14580*/  UIADD3.64 UR32, UR8, 0x300, URZ ;  /* 0x0000030008207897 */ /* 0x000fe2000fffe03f */
[----:B------:R-:W-:Y:S01]  /*14590*/  IMAD R190, R5, 0x5f, RZ ;  /* 0x0000005f05be7824 */ /* 0x000fe200078e02ff */
[-C--:B-1----:R-:W-:Y:S01]  /*145a0*/  IADD3 R7, P4, R161, R16.reuse, RZ ;  /* 0x00000010a1077210 */ /* 0x082fe20007f9e0ff */
[----:B------:R0:W-:Y:S01]  /*145b0*/  STL [R1+0x6ec], R6 ;  /* 0x0006ec0601007387 */ /* 0x0001e20000100800 */
[C---:B------:R-:W-:Y:S01]  /*145c0*/  IMAD R191, R5.reuse, 0xa2, RZ ;  /* 0x000000a205bf7824 */ /* 0x040fe200078e02ff */
[----:B------:R-:W-:Y:S01]  /*145d0*/  UIADD3.64 UR42, UR8, 0x480, URZ ;  /* 0x00000480082a7897 */ /* 0x000fe2000fffe03f */
[-C--:B---3--:R-:W-:Y:S01]  /*145e0*/  LEA.HI.X.SX32 R151, R162, R15.reuse, 0x1, P5 ;  /* 0x0000000fa2977211 */ /* 0x088fe200028f0eff */
        /* <DEDUP_REMOVED lines=25> */
[----:B-1----:R-:W-:Y:S01]  /*14780*/  IADD3 R7, P0, R167, R16, RZ ;  /* 0x00000010a7077210 */ /* 0x002fe20007f1e0ff */
[----:B------:R0:W-:Y:S01]  /*14790*/  STL [R1+0x71c], R6 ;  /* 0x00071c0601007387 */ /* 0x0001e20000100800 */
[C---:B------:R-:W-:Y:S01]  /*147a0*/  IMAD R203, R5.reuse, 0x8a, RZ ;  /* 0x0000008a05cb7824 */ /* 0x040fe200078e02ff */
[----:B------:R-:W-:Y:S01]  /*147b0*/  UMOV UR39, 0x40000040 ;  /* 0x4000004000277882 */ /* 0x000fe20000000000 */
[----:B---3--:R-:W-:Y:S01]  /*147c0*/  LEA.HI.X.SX32 R151, R168, R15, 0x1, P3 ;  /* 0x0000000fa8977211 */ /* 0x008fe200018f0eff */
[----:B------:R1:W-:Y:S01]  /*147d0*/  STL [R1+0x790], R7 ;  /* 0x0007900701007387 */ /* 0x0003e20000100800 */
[----:B------:R-:W-:-:S02]  /*147e0*/  IMAD R204, R5, 0x51, RZ ;  /* 0x0000005105cc7824 */ /* 0x000fc400078e02ff */
[C---:B------:R-:W-:Y:S01]  /*147f0*/  IMAD R205, R5.reuse, 0x86, RZ ;  /* 0x0000008605cd7824 */ /* 0x040fe200078e02ff */
[----:B------:R3:W-:Y:S01]  /*14800*/  STL [R1+0x72c], R151 ;  /* 0x00072c9701007387 */ /* 0x0007e20000100800 */
[----:B------:R-:W-:Y:S01]  /*14810*/  IMAD R206, R5, 0x4f, RZ ;  /* 0x0000004f05ce7824 */ /* 0x000fe200078e02ff */
[-C--:B0-----:R-:W-:Y:S01]  /*14820*/  IADD3 R6, P3, R169, R16.reuse, RZ ;  /* 0x00000010a9067210 */ /* 0x081fe20007f7e0ff */
[C---:B------:R-:W-:Y:S02]  /*14830*/  IMAD R207, R5.reuse, 0x82, RZ ;  /* 0x0000008205cf7824 */ /* 0x040fe400078e02ff */
[C---:B------:R-:W-:Y:S01]  /*14840*/  IMAD R208, R5.reuse, 0x4d, RZ ;  /* 0x0000004d05d07824 */ /* 0x040fe200078e02ff */
[----:B-1----:R-:W-:Y:S01]  /*14850*/  LEA.HI.X.SX32 R7, R170, R15, 0x1, P1 ;  /* 0x0000000faa077211 */ /* 0x002fe200008f0eff */
[----:B------:R0:W-:Y:S01]  /*14860*/  STL [R1+0x7a0], R6 ;  /* 0x0007a00601007387 */ /* 0x0001e20000100800 */
[----:B------:R-:W-:Y:S01]  /*14870*/  IMAD R209, R5, 0xfc, RZ ;  /* 0x000000fc05d17824 */ /* 0x000fe200078e02ff */
[----:B---3--:R-:W-:-:S02]  /*14880*/  IADD3 R151, P1, R171, R16, RZ ;  /* 0x00000010ab977210 */ /* 0x008fc40007f3e0ff */
[----:B------:R1:W-:Y:S01]  /*14890*/  STL [R1+0x73c], R7 ;  /* 0x00073c0701007387 */ /* 0x0003e20000100800 */
[C---:B------:R-:W-:Y:S02]  /*148a0*/  IMAD R210, R5.reuse, 0x4b, RZ ;  /* 0x0000004b05d27824 */ /* 0x040fe400078e02ff */
[C---:B------:R-:W-:Y:S01]  /*148b0*/  IMAD R211, R5.reuse, 0xf4, RZ ;  /* 0x000000f405d37824 */ /* 0x040fe200078e02ff */
[----:B------:R3:W-:Y:S01]  /*148c0*/  STL [R1+0x7b0], R151 ;  /* 0x0007b09701007387 */ /* 0x0007e20000100800 */
[C---:B------:R-:W-:Y:S01]  /*148d0*/  IMAD R212, R5.reuse, 0x49, RZ ;  /* 0x0000004905d47824 */ /* 0x040fe200078e02ff */
[-C--:B0-----:R-:W-:Y:S01]  /*148e0*/  LEA.HI.X.SX32 R6, R172, R15.reuse, 0x1, P2 ;  /* 0x0000000fac067211 */ /* 0x081fe200010f0eff */
[C---:B------:R-:W-:Y:S02]  /*148f0*/  IMAD R213, R5.reuse, 0xec, RZ ;  /* 0x000000ec05d57824 */ /* 0x040fe400078e02ff */
[----:B------:R-:W-:Y:S01]  /*14900*/  IMAD R214, R5, 0x47, RZ ;  /* 0x0000004705d67824 */ /* 0x000fe200078e02ff */
[----:B-1----:R-:W-:Y:S01]  /*14910*/  IADD3 R7, P2, R173, R16, RZ ;  /* 0x00000010ad077210 */ /* 0x002fe20007f5e0ff */
[----:B------:R0:W-:Y:S01]  /*14920*/  STL [R1+0x74c], R6 ;  /* 0x00074c0601007387 */ /* 0x0001e20000100800 */
[----:B------:R-:W-:Y:S01]  /*14930*/  IMAD R215, R5, 0xe4, RZ ;  /* 0x000000e405d77824 */ /* 0x000fe200078e02ff */
[----:B---3--:R-:W-:-:S02]  /*14940*/  LEA.HI.X.SX32 R151, R174, R15, 0x1, P4 ;  /* 0x0000000fae977211 */ /* 0x008fc400020f0eff */
[----:B------:R1:W-:Y:S01]  /*14950*/  STL [R1+0x7c0], R7 ;  /* 0x0007c00701007387 */ /* 0x0003e20000100800 */
[C---:B------:R-:W-:Y:S02]  /*14960*/  IMAD R216, R5.reuse, 0x45, RZ ;  /* 0x0000004505d87824 */ /* 0x040fe400078e02ff */
        /* <DEDUP_REMOVED lines=179> */
[-C--:B------:R-:W-:Y:S01]  /*154a0*/  LEA.HI.X.SX32 R9, R9, R15.reuse, 0x1, P0 ;  /* 0x0000000f09097211 */ /* 0x080fe200000f0eff */
[C---:B------:R-:W-:Y:S02]  /*154b0*/  IMAD R146, R5.reuse, 0x30, RZ ;  /* 0x0000003005927824 */ /* 0x040fe400078e02ff */
[----:B------:R3:W-:Y:S01]  /*154c0*/  STL [R1+0x8e0], R151 ;  /* 0x0008e09701007387 */ /* 0x0007e20000100800 */
[----:B------:R-:W-:Y:S01]  /*154d0*/  IMAD R147, R5, 0x18, RZ ;  /* 0x0000001805937824 */ /* 0x000fe200078e02ff */
[----:B0-----:R-:W-:Y:S01]  /*154e0*/  LEA.HI.X.SX32 R6, R219, R15, 0x1, P6 ;  /* 0x0000000fdb067211 */ /* 0x001fe200030f0eff */
[C---:B------:R-:W-:Y:S02]  /*154f0*/  IMAD R148, R5.reuse, 0xc, RZ ;  /* 0x0000000c05947824 */ /* 0x040fe400078e02ff */
[C---:B------:R-:W-:Y:S01]  /*15500*/  IMAD R149, R5.reuse, 0x6, RZ ;  /* 0x0000000605957824 */ /* 0x040fe200078e02ff */
[----:B-1----:R-:W-:Y:S01]  /*15510*/  IADD3 R7, P6, R220, R16, RZ ;  /* 0x00000010dc077210 */ /* 0x002fe20007fde0ff */
[----:B------:R0:W-:Y:S01]  /*15520*/  STL [R1+0x8cc], R6 ;  /* 0x0008cc0601007387 */ /* 0x0001e20000100800 */
[----:B------:R-:W-:-:S02]  /*15530*/  IMAD.SHL.U32 R150, R5, 0x2, RZ ;  /* 0x0000000205967824 */ /* 0x000fc400078e00ff */
[C---:B------:R-:W-:Y:S01]  /*15540*/  IMAD.SHL.U32 R152, R5.reuse, 0x20, RZ ;  /* 0x0000002005987824 */ /* 0x040fe200078e00ff */
[----:B------:R1:W-:Y:S01]  /*15550*/  STL [R1+0x788], R7 ;  /* 0x0007880701007387 */ /* 0x0003e20000100800 */
[C---:B---3--:R-:W-:Y:S02]  /*15560*/  IMAD.SHL.U32 R151, R5.reuse, 0x10, RZ ;  /* 0x0000001005977824 */ /* 0x048fe400078e00ff */
[----:B------:R-:W-:Y:S01]  /*15570*/  IMAD.SHL.U32 R8, R5, 0x80, RZ ;  /* 0x0000008005087824 */ /* 0x000fe200078e00ff */
[----:B------:R3:W-:Y:S01]  /*15580*/  STL [R1+0x6e4], R9 ;  /* 0x0006e40901007387 */ /* 0x0007e20000100800 */
[----:B0-----:R-:W-:-:S03]  /*15590*/  IADD3 R6, P0, R10, R16, RZ ;  /* 0x000000100a067210 */ /* 0x001fc60007f1e0ff */
[----:B------:R-:W-:Y:S02]  /*155a0*/  SHF.R.S32.HI R0, RZ, 0x1f, R8 ;  /* 0x0000001fff007819 */ /* 0x000fe40000011408 */
[-C--:B-1----:R-:W-:Y:S01]  /*155b0*/  LEA.HI.X.SX32 R7, R221, R15.reuse, 0x1, P5 ;  /* 0x0000000fdd077211 */ /* 0x082fe200028f0eff */
[----:B------:R0:W-:Y:S01]  /*155c0*/  STL [R1+0x8f0], R6 ;  /* 0x0008f00601007387 */ /* 0x0001e20000100800 */
[C---:B------:R-:W-:Y:S01]  /*155d0*/  SHF.L.U64.HI R0, R8.reuse, 0x1, R0 ;  /* 0x0000000108007819 */ /* 0x040fe20000010200 */
[----:B------:R-:W-:Y:S01]  /*155e0*/  IMAD.SHL.U32 R8, R8, 0x2, RZ ;  /* 0x0000000208087824 */ /* 0x000fe200078e00ff */
[----:B---3--:R-:W-:Y:S01]  /*155f0*/  IADD3 R9, P5, R222, R16, RZ ;  /* 0x00000010de097210 */ /* 0x008fe20007fbe0ff */
[----:B------:R1:W-:Y:S04]  /*15600*/  STL [R1+0x8dc], R7 ;  /* 0x0008dc0701007387 */ /* 0x0003e80000100800 */
[----:B------:R3:W-:Y:S01]  /*15610*/  STL [R1+0x7a8], R9 ;  /* 0x0007a80901007387 */ /* 0x0007e20000100800 */
[----:B0-----:R-:W-:-:S02]  /*15620*/  LEA.HI.X.SX32 R6, R10, R15, 0x1, P3 ;  /* 0x0000000f0a067211 */ /* 0x001fc400018f0eff */
[----:B-1----:R-:W-:-:S03]  /*15630*/  IADD3 R7, P3, R11, R16, RZ ;  /* 0x000000100b077210 */ /* 0x002fc60007f7e0ff */
[----:B------:R0:W-:Y:S01]  /*15640*/  STL [R1+0x704], R6 ;  /* 0x0007040601007387 */ /* 0x0001e20000100800 */
[----:B---3--:R-:W-:-:S03]  /*15650*/  LEA.HI.X.SX32 R9, R223, R15, 0x1, P0 ;  /* 0x0000000fdf097211 */ /* 0x008fc600000f0eff */
[----:B------:R1:W-:Y:S04]  /*15660*/  STL [R1+0x900], R7 ;  /* 0x0009000701007387 */ /* 0x0003e80000100800 */
[----:B------:R3:W-:Y:S01]  /*15670*/  STL [R1+0x8ec], R9 ;  /* 0x0008ec0901007387 */ /* 0x0007e20000100800 */
[----:B0-----:R-:W-:Y:S02]  /*15680*/  IADD3 R6, P0, R224, R16, RZ ;  /* 0x00000010e0067210 */ /* 0x001fe40007f1e0ff */
[----:B-1----:R-:W-:-:S03]  /*15690*/  LEA.HI.X.SX32 R7, R11, R15, 0x1, P1 ;  /* 0x0000000f0b077211 */ /* 0x002fc600008f0eff */
[----:B------:R0:W-:Y:S01]  /*156a0*/  STL [R1+0x7c8], R6 ;  /* 0x0007c80601007387 */ /* 0x0001e20000100800 */
[----:B---3--:R-:W-:-:S03]  /*156b0*/  IADD3 R9, P1, R12, R16, RZ ;  /* 0x000000100c097210 */ /* 0x008fc60007f3e0ff */
[----:B------:R1:W-:Y:S04]  /*156c0*/  STL [R1+0x724], R7 ;  /* 0x0007240701007387 */ /* 0x0003e80000100800 */
[----:B------:R3:W-:Y:S01]  /*156d0*/  STL [R1+0x910], R9 ;  /* 0x0009100901007387 */ /* 0x0007e20000100800 */
[----:B0-----:R-:W-:Y:S02]  /*156e0*/  LEA.HI.X.SX32 R6, R225, R15, 0x1, P3 ;  /* 0x0000000fe1067211 */ /* 0x001fe400018f0eff */
        /* <DEDUP_REMOVED lines=92> */
[----:B------:R-:W-:Y:S02]  /*15cb0*/  CS2R R106, SRZ ;  /* 0x00000000006a7805 */ /* 0x000fe4000001ff00 */
[-C--:B---3--:R-:W-:Y:S01]  /*15cc0*/  IADD3 R9, P0, R108, R16.reuse, RZ ;  /* 0x000000106c097210 */ /* 0x088fe20007f1e0ff */
        /* <DEDUP_REMOVED lines=13> */
[----:B------:R-:W-:Y:S01]  /*15da0*/  STL [R1+0x9e0], R9 ;  /* 0x0009e00901007387 */ /* 0x000fe20000100800 */
[-C--:B0-----:R-:W-:Y:S02]  /*15db0*/  LEA.HI.X.SX32 R6, R109, R15.reuse, 0x1, P1 ;  /* 0x0000000f6d067211 */ /* 0x081fe400008f0eff */
[----:B------:R-:W-:Y:S02]  /*15dc0*/  CS2R R108, SRZ ;  /* 0x00000000006c7805 */ /* 0x000fe4000001ff00 */
[----:B------:R-:W-:Y:S01]  /*15dd0*/  IADD3 R10, P1, R252, R16, RZ ;  /* 0x00000010fc0a7210 */ /* 0x000fe20007f3e0ff */
[----:B-1----:R-:W-:Y:S01]  /*15de0*/  IMAD R7, R5, 0x1f, RZ ;  /* 0x0000001f05077824 */ /* 0x002fe200078e02ff */
[----:B------:R0:W-:Y:S04]  /*15df0*/  STL [R1+0x6f4], R6 ;  /* 0x0006f40601007387 */ /* 0x0001e80000100800 */
[----:B------:R1:W-:Y:S01]  /*15e00*/  STL [R1+0x838], R10 ;  /* 0x0008380a01007387 */ /* 0x0003e20000100800 */
[----:B------:R-:W-:-:S02]  /*15e10*/  LEA.HI.X.SX32 R7, R7, R15, 0x1, P0 ;  /* 0x0000000f07077211 */ /* 0x000fc400000f0eff */
[----:B0-----:R-:W-:Y:S02]  /*15e20*/  LEA.HI.X.SX32 R6, R110, R15, 0x1, P3 ;  /* 0x0000000f6e067211 */ /* 0x001fe400018f0eff */
[-C--:B------:R-:W-:Y:S02]  /*15e30*/  IADD3 R9, P3, R111, R16.reuse, RZ ;  /* 0x000000106f097210 */ /* 0x080fe40007f7e0ff */
[----:B-1----:R-:W-:Y:S01]  /*15e40*/  IADD3 R10, P0, R112, R16, RZ ;  /* 0x00000010700a7210 */ /* 0x002fe20007f1e0ff */
[----:B------:R0:W-:Y:S04]  /*15e50*/  STL [R1+0x8e4], R6 ;  /* 0x0008e40601007387 */ /* 0x0001e80000100800 */
[----:B------:R1:W-:Y:S04]  /*15e60*/  STL [R1+0x908], R9 ;  /* 0x0009080901007387 */ /* 0x0003e80000100800 */
[----:B------:R3:W-:Y:S01]  /*15e70*/  STL [R1+0x9dc], R7 ;  /* 0x0009dc0701007387 */ /* 0x0007e20000100800 */
[----:B0-----:R-:W-:-:S03]  /*15e80*/  IMAD R6, R5, 0x98, RZ ;  /* 0x0000009805067824 */ /* 0x001fc600078e02ff */
[----:B------:R0:W-:Y:S01]  /*15e90*/  STL [R1+0x9f0], R10 ;  /* 0x0009f00a01007387 */ /* 0x0001e20000100800 */
[-C--:B-1----:R-:W-:Y:S02]  /*15ea0*/  LEA.HI.X.SX32 R9, R111, R15.reuse, 0x1, P2 ;  /* 0x0000000f6f097211 */ /* 0x082fe400010f0eff */
[----:B------:R-:W-:Y:S01]  /*15eb0*/  CS2R R110, SRZ ;  /* 0x00000000006e7805 */ /* 0x000fe2000001ff00 */
[----:B---3--:R-:W-:Y:S02]  /*15ec0*/  IMAD R7, R5, 0x1d, RZ ;  /* 0x0000001d05077824 */ /* 0x008fe400078e02ff */
[----:B------:R1:W-:Y:S01]  /*15ed0*/  STL [R1+0x734], R9 ;  /* 0x0007340901007387 */ /* 0x0003e20000100800 */
[-C--:B0-----:R-:W-:Y:S02]  /*15ee0*/  IADD3 R10, P2, R6, R16.reuse, RZ ;  /* 0x00000010060a7210 */ /* 0x081fe40007f5e0ff */
[-C--:B------:R-:W-:Y:S02]  /*15ef0*/  LEA.HI.X.SX32 R6, R112, R15.reuse, 0x1, P3 ;  /* 0x0000000f70067211 */ /* 0x080fe400018f0eff */
[----:B------:R-:W-:Y:S01]  /*15f00*/  LEA.HI.X.SX32 R7, R7, R15, 0x1, P0 ;  /* 0x0000000f07077211 */ /* 0x000fe200000f0eff */
[----:B------:R0:W-:Y:S01]  /*15f10*/  STL [R1+0x878], R10 ;  /* 0x0008780a01007387 */ /* 0x0001e20000100800 */
[----:B-1----:R-:W-:-:S03]  /*15f20*/  IADD3 R9, P3, R113, R16, RZ ;  /* 0x0000001071097210 */ /* 0x002fc60007f7e0ff */
[----:B------:R1:W-:Y:S04]  /*15f30*/  STL [R1+0x904], R6 ;  /* 0x0009040601007387 */ /* 0x0003e80000100800 */
[----:B------:R3:W-:Y:S01]  /*15f40*/  STL [R1+0x928], R9 ;  /* 0x0009280901007387 */ /* 0x0007e20000100800 */
[----:B0-----:R-:W-:-:S03]  /*15f50*/  IADD3 R10, P0, R114, R16, RZ ;  /* 0x00000010720a7210 */ /* 0x001fc60007f1e0ff */
[----:B------:R0:W-:Y:S01]  /*15f60*/  STL [R1+0x9ec], R7 ;  /* 0x0009ec0701007387 */ /* 0x0001e20000100800 */
[----:B-1----:R-:W-:-:S03]  /*15f70*/  IMAD R6, R5, 0x88, RZ ;  /* 0x0000008805067824 */ /* 0x002fc600078e02ff */
[----:B------:R1:W-:Y:S01]  /*15f80*/  STL [R1+0xa00], R10 ;  /* 0x000a000a01007387 */ /* 0x0003e20000100800 */
[-C--:B---3--:R-:W-:Y:S02]  /*15f90*/  LEA.HI.X.SX32 R9, R113, R15.reuse, 0x1, P4 ;  /* 0x0000000f71097211 */ /* 0x088fe400020f0eff */
[----:B------:R-:W-:Y:S01]  /*15fa0*/  CS2R R112, SRZ ;  /* 0x0000000000707805 */ /* 0x000fe2000001ff00 */
[----:B0-----:R-:W-:Y:S02]  /*15fb0*/  IMAD R7, R5, 0x1b, RZ ;  /* 0x0000001b05077824 */ /* 0x001fe400078e02ff */
[----:B------:R0:W-:Y:S01]  /*15fc0*/  STL [R1+0x774], R9 ;  /* 0x0007740901007387 */ /* 0x0001e20000100800 */
[-C--:B-1----:R-:W-:Y:S02]  /*15fd0*/  IADD3 R10, P4, R6, R16.reuse, RZ ;  /* 0x00000010060a7210 */ /* 0x082fe40007f9e0ff */
[-C--:B------:R-:W-:Y:S02]  /*15fe0*/  LEA.HI.X.SX32 R6, R114, R15.reuse, 0x1, P3 ;  /* 0x0000000f72067211 */ /* 0x080fe400018f0eff */
[----:B------:R-:W-:Y:S01]  /*15ff0*/  LEA.HI.X.SX32 R7, R7, R15, 0x1, P0 ;  /* 0x0000000f07077211 */ /* 0x000fe200000f0eff */
[----:B------:R1:W-:Y:S01]  /*16000*/  STL [R1+0x8b8], R10 ;  /* 0x0008b80a01007387 */ /* 0x0003e20000100800 */
[----:B0-----:R-:W-:-:S03]  /*16010*/  IADD3 R9, P3, R115, R16, RZ ;  /* 0x0000001073097210 */ /* 0x001fc60007f7e0ff */
[----:B------:R0:W-:Y:S04]  /*16020*/  STL [R1+0x924], R6 ;  /* 0x0009240601007387 */ /* 0x0001e80000100800 */
[----:B------:R3:W-:Y:S01]  /*16030*/  STL [R1+0x948], R9 ;  /* 0x0009480901007387 */ /* 0x0007e20000100800 */
[----:B-1----:R-:W-:-:S03]  /*16040*/  IADD3 R10, P0, R116, R16, RZ ;  /* 0x00000010740a7210 */ /* 0x002fc60007f1e0ff */
[----:B------:R1:W-:Y:S01]  /*16050*/  STL [R1+0x9fc], R7 ;  /* 0x0009fc0701007387 */ /* 0x0003e20000100800 */
[----:B0-----:R-:W-:-:S03]  /*16060*/  IMAD R6, R5, 0xf0, RZ ;  /* 0x000000f005067824 */ /* 0x001fc600078e02ff */
[----:B------:R0:W-:Y:S01]  /*16070*/  STL [R1+0xa10], R10 ;  /* 0x000a100a01007387 */ /* 0x0001e20000100800 */
[-C--:B---3--:R-:W-:Y:S02]  /*16080*/  LEA.HI.X.SX32 R9, R115, R15.reuse, 0x1, P6 ;  /* 0x0000000f73097211 */ /* 0x088fe400030f0eff */
[----:B------:R-:W-:Y:S01]  /*16090*/  CS2R R114, SRZ ;  /* 0x0000000000727805 */ /* 0x000fe2000001ff00 */
[----:B-1----:R-:W-:Y:S02]  /*160a0*/  IMAD R7, R5, 0x19, RZ ;  /* 0x0000001905077824 */ /* 0x002fe400078e02ff */
        /* <DEDUP_REMOVED lines=56> */
[----:B------:R-:W-:Y:S01]  /*16430*/  STL [R1+0xa50], R10 ;  /* 0x000a500a01007387 */ /* 0x000fe20000100800 */
[-C--:B---3--:R-:W-:Y:S02]  /*16440*/  LEA.HI.X.SX32 R9, R123, R15.reuse, 0x1, P4 ;  /* 0x0000000f7b097211 */ /* 0x088fe400020f0eff */
[----:B------:R-:W-:Y:S02]  /*16450*/  CS2R R122, SRZ ;  /* 0x00000000007a7805 */ /* 0x000fe4000001ff00 */
[----:B------:R-:W-:Y:S01]  /*16460*/  IADD3 R6, P4, R6, R16, RZ ;  /* 0x0000001006067210 */ /* 0x000fe20007f9e0ff */
[----:B-1----:R-:W-:Y:S01]  /*16470*/  IMAD R7, R5, 0x11, RZ ;  /* 0x0000001105077824 */ /* 0x002fe200078e02ff */
[----:B------:R0:W-:Y:S04]  /*16480*/  STL [R1+0x8b4], R9 ;  /* 0x0008b40901007387 */ /* 0x0001e80000100800 */
[----:B------:R1:W-:Y:S01]  /*16490*/  STL [R1+0x758], R6 ;  /* 0x0007580601007387 */ /* 0x0003e20000100800 */
[----:B0-----:R-:W-:-:S02]  /*164a0*/  LEA.HI.X.SX32 R9, R124, R15, 0x1, P3 ;  /* 0x0000000f7c097211 */ /* 0x001fc400018f0eff */
[-C--:B------:R-:W-:Y:S02]  /*164b0*/  IADD3 R10, P3, R125, R16.reuse, RZ ;  /* 0x000000107d0a7210 */ /* 0x080fe40007f7e0ff */
[-C--:B-1----:R-:W-:Y:S01]  /*164c0*/  LEA.HI.X.SX32 R6, R7, R15.reuse, 0x1, P0 ;  /* 0x0000000f07067211 */ /* 0x082fe200000f0eff */
[----:B------:R0:W-:Y:S01]  /*164d0*/  STL [R1+0x9c4], R9 ;  /* 0x0009c40901007387 */ /* 0x0001e20000100800 */
[----:B------:R-:W-:Y:S02]  /*164e0*/  LEA.HI.X.SX32 R7, R125, R15, 0x1, P6 ;  /* 0x0000000f7d077211 */ /* 0x000fe400030f0eff */
[----:B------:R-:W-:Y:S01]  /*164f0*/  CS2R R124, SRZ ;  /* 0x00000000007c7805 */ /* 0x000fe2000001ff00 */
[----:B------:R1:W-:Y:S04]  /*16500*/  STL [R1+0x8f8], R10 ;  /* 0x0008f80a01007387 */ /* 0x0003e80000100800 */
[----:B------:R3:W-:Y:S01]  /*16510*/  STL [R1+0xa4c], R6 ;  /* 0x000a4c0601007387 */ /* 0x0007e20000100800 */
[----:B0-----:R-:W-:-:S02]  /*16520*/  IADD3 R9, P0, R126, R16, RZ ;  /* 0x000000107e097210 */ /* 0x001fc40007f1e0ff */
[----:B-1----:R-:W-:-:S03]  /*16530*/  IADD3 R10, P6, R127, R16, RZ ;  /* 0x000000107f0a7210 */ /* 0x002fc60007fde0ff */
[----:B------:R0:W-:Y:S01]  /*16540*/  STL [R1+0x9e8], R9 ;  /* 0x0009e80901007387 */ /* 0x0001e20000100800 */
[----:B---3--:R-:W-:-:S03]  /*16550*/  IMAD R6, R5, 0xa0, RZ ;  /* 0x000000a005067824 */ /* 0x008fc600078e02ff */
[----:B------:R1:W-:Y:S04]  /*16560*/  STL [R1+0x714], R7 ;  /* 0x0007140701007387 */ /* 0x0003e80000100800 */
[----:B------:R-:W-:Y:S01]  /*16570*/  STL [R1+0xa60], R10 ;  /* 0x000a600a01007387 */ /* 0x000fe20000100800 */
[-C--:B0-----:R-:W-:Y:S02]  /*16580*/  LEA.HI.X.SX32 R9, R126, R15.reuse, 0x1, P3 ;  /* 0x0000000f7e097211 */ /* 0x081fe400018f0eff */
[----:B------:R-:W-:Y:S01]  /*16590*/  IADD3 R6, P3, R6, R16, RZ ;  /* 0x0000001006067210 */ /* 0x000fe20007f7e0ff */
[----:B-1----:R-:W-:Y:S02]  /*165a0*/  IMAD R7, R5, 0xf, RZ ;  /* 0x0000000f05077824 */ /* 0x002fe400078e02ff */
[----:B------:R0:W-:Y:S04]  /*165b0*/  STL [R1+0x8f4], R9 ;  /* 0x0008f40901007387 */ /* 0x0001e80000100800 */
[----:B------:R1:W-:Y:S01]  /*165c0*/  STL [R1+0x858], R6 ;  /* 0x0008580601007387 */ /* 0x0003e20000100800 */
[----:B0-----:R-:W-:-:S02]  /*165d0*/  LEA.HI.X.SX32 R9, R127, R15, 0x1, P0 ;  /* 0x0000000f7f097211 */ /* 0x001fc400000f0eff */
[----:B------:R-:W-:Y:S02]  /*165e0*/  CS2R R126, SRZ ;  /* 0x00000000007e7805 */ /* 0x000fe4000001ff00 */
[C---:B------:R-:W-:Y:S02]  /*165f0*/  IADD3 R10, P0, R128.reuse, R16, RZ ;  /* 0x00000010800a7210 */ /* 0x040fe40007f1e0ff */
[-C--:B-1----:R-:W-:Y:S01]  /*16600*/  LEA.HI.X.SX32 R6, R7, R15.reuse, 0x1, P6 ;  /* 0x0000000f07067211 */ /* 0x082fe200030f0eff */
[----:B------:R0:W-:Y:S01]  /*16610*/  STL [R1+0x9e4], R9 ;  /* 0x0009e40901007387 */ /* 0x0001e20000100800 */
[----:B------:R-:W-:-:S03]  /*16620*/  LEA.HI.X.SX32 R7, R128, R15, 0x1, P5 ;  /* 0x0000000f80077211 */ /* 0x000fc600028f0eff */
[----:B------:R1:W-:Y:S04]  /*16630*/  STL [R1+0x938], R10 ;  /* 0x0009380a01007387 */ /* 0x0003e80000100800 */
[----:B------:R3:W-:Y:S01]  /*16640*/  STL [R1+0xa5c], R6 ;  /* 0x000a5c0601007387 */ /* 0x0007e20000100800 */
[C---:B0-----:R-:W-:Y:S02]  /*16650*/  IADD3 R9, P6, R129.reuse, R16, RZ ;  /* 0x0000001081097210 */ /* 0x041fe40007fde0ff */
[----:B-1----:R-:W-:-:S03]  /*16660*/  LEA.HI.X.SX32 R10, R129, R15, 0x1, P0 ;  /* 0x0000000f810a7211 */ /* 0x002fc600000f0eff */
[----:B------:R0:W-:Y:S01]  /*16670*/  STL [R1+0xa08], R9 ;  /* 0x000a080901007387 */ /* 0x0001e20000100800 */
[----:B------:R-:W-:Y:S01]  /*16680*/  CS2R R128, SRZ ;  /* 0x0000000000807805 */ /* 0x000fe2000001ff00 */
[C---:B---3--:R-:W-:Y:S02]  /*16690*/  IMAD R6, R5.reuse, 0xc0, RZ ;  /* 0x000000c005067824 */ /* 0x048fe400078e02ff */
[----:B------:R1:W-:Y:S01]  /*166a0*/  STL [R1+0x794], R7 ;  /* 0x0007940701007387 */ /* 0x0003e20000100800 */
[----:B0-----:R-:W-:Y:S01]  /*166b0*/  IADD3 R9, P5, R130, R16, RZ ;  /* 0x0000001082097210 */ /* 0x001fe20007fbe0ff */
[----:B-1----:R-:W-:-:S04]  /*166c0*/  IMAD R7, R5, 0xd, RZ ;  /* 0x0000000d05077824 */ /* 0x002fc800078e02ff */
[----:B------:R0:W-:Y:S04]  /*166d0*/  STL [R1+0xa70], R9 ;  /* 0x000a700901007387 */ /* 0x0001e80000100800 */
[----:B------:R1:W-:Y:S01]  /*166e0*/  STL [R1+0x934], R10 ;  /* 0x0009340a01007387 */ /* 0x0003e20000100800 */
[-C--:B0-----:R-:W-:Y:S02]  /*166f0*/  IADD3 R9, P0, R6, R16.reuse, RZ ;  /* 0x0000001006097210 */ /* 0x081fe40007f1e0ff */
[-C--:B------:R-:W-:Y:S02]  /*16700*/  LEA.HI.X.SX32 R6, R130, R15.reuse, 0x1, P6 ;  /* 0x0000000f82067211 */ /* 0x080fe400030f0eff */
[----:B-1----:R-:W-:Y:S01]  /*16710*/  IADD3 R10, P6, R131, R16, RZ ;  /* 0x00000010830a7210 */ /* 0x002fe20007fde0ff */
[----:B------:R0:W-:Y:S04]  /*16720*/  STL [R1+0x7d8], R9 ;  /* 0x0007d80901007387 */ /* 0x0001e80000100800 */
[----:B------:R1:W-:Y:S04]  /*16730*/  STL [R1+0xa04], R6 ;  /* 0x000a040601007387 */ /* 0x0003e80000100800 */
[----:B------:R-:W-:Y:S01]  /*16740*/  STL [R1+0x978], R10 ;  /* 0x0009780a01007387 */ /* 0x000fe20000100800 */
[----:B0-----:R-:W-:-:S02]  /*16750*/  LEA.HI.X.SX32 R9, R7, R15, 0x1, P5 ;  /* 0x0000000f07097211 */ /* 0x001fc400028f0eff */
[----:B------:R-:W-:Y:S02]  /*16760*/  LEA.HI.X.SX32 R7, R131, R15, 0x1, P1 ;  /* 0x0000000f83077211 */ /* 0x000fe400008f0eff */
[----:B------:R-:W-:Y:S02]  /*16770*/  CS2R R130, SRZ ;  /* 0x0000000000827805 */ /* 0x000fe4000001ff00 */
[-C--:B-1----:R-:W-:Y:S01]  /*16780*/  IADD3 R6, P5, R132, R16.reuse, RZ ;  /* 0x0000001084067210 */ /* 0x082fe20007fbe0ff */
[----:B------:R0:W-:Y:S04]  /*16790*/  STL [R1+0xa6c], R9 ;  /* 0x000a6c0901007387 */ /* 0x0001e80000100800 */
[----:B------:R1:W-:Y:S04]  /*167a0*/  STL [R1+0xa28], R6 ;  /* 0x000a280601007387 */ /* 0x0003e80000100800 */
[----:B------:R3:W-:Y:S01]  /*167b0*/  STL [R1+0x814], R7 ;  /* 0x0008140701007387 */ /* 0x0007e20000100800 */
[----:B0-----:R-:W-:-:S02]  /*167c0*/  IADD3 R9, P1, R133, R16, RZ ;  /* 0x0000001085097210 */ /* 0x001fc40007f3e0ff */
[----:B-1----:R-:W-:-:S03]  /*167d0*/  LEA.HI.X.SX32 R6, R132, R15, 0x1, P6 ;  /* 0x0000000f84067211 */ /* 0x002fc600030f0eff */
[----:B------:R0:W-:Y:S01]  /*167e0*/  STL [R1+0xa80], R9 ;  /* 0x000a800901007387 */ /* 0x0001e20000100800 */
[----:B---3--:R-:W-:-:S03]  /*167f0*/  IMAD R7, R5, 0xb, RZ ;  /* 0x0000000b05077824 */ /* 0x008fc600078e02ff */
[----:B------:R1:W-:Y:S01]  /*16800*/  STL [R1+0x974], R6 ;  /* 0x0009740601007387 */ /* 0x0003e20000100800 */
[----:B0-----:R-:W-:Y:S02]  /*16810*/  IADD3 R9, P6, R134, R16, RZ ;  /* 0x0000001086097210 */ /* 0x001fe40007fde0ff */
[----:B-1----:R-:W-:-:S03]  /*16820*/  LEA.HI.X.SX32 R6, R133, R15, 0x1, P5 ;  /* 0x0000000f85067211 */ /* 0x002fc600028f0eff */
[----:B------:R0:W-:Y:S01]  /*16830*/  STL [R1+0x9b8], R9 ;  /* 0x0009b80901007387 */ /* 0x0001e20000100800 */
[----:B------:R-:W-:Y:S02]  /*16840*/  IADD3 R10, P5, R135, R16, RZ ;  /* 0x00000010870a7210 */ /* 0x000fe40007fbe0ff */
[----:B------:R-:W-:Y:S01]  /*16850*/  CS2R R132, SRZ ;  /* 0x0000000000847805 */ /* 0x000fe2000001ff00 */
[----:B------:R1:W-:Y:S04]  /*16860*/  STL [R1+0xa24], R6 ;  /* 0x000a240601007387 */ /* 0x0003e80000100800 */
[----:B------:R3:W-:Y:S01]  /*16870*/  STL [R1+0xa48], R10 ;  /* 0x000a480a01007387 */ /* 0x0007e20000100800 */
[-C--:B0-----:R-:W-:Y:S02]  /*16880*/  LEA.HI.X.SX32 R9, R7, R15.reuse, 0x1, P1 ;  /* 0x0000000f07097211 */ /* 0x081fe400008f0eff */
[----:B------:R-:W-:-:S02]  /*16890*/  LEA.HI.X.SX32 R7, R134, R15, 0x1, P2 ;  /* 0x0000000f86077211 */ /* 0x000fc400010f0eff */
[C---:B-1----:R-:W-:Y:S01]  /*168a0*/  IADD3 R6, P1, R136.reuse, R16, RZ ;  /* 0x0000001088067210 */ /* 0x042fe20007f3e0ff */
[----:B------:R0:W-:Y:S01]  /*168b0*/  STL [R1+0xa7c], R9 ;  /* 0x000a7c0901007387 */ /* 0x0001e20000100800 */
[----:B---3--:R-:W-:-:S03]  /*168c0*/  LEA.HI.X.SX32 R10, R136, R15, 0x1, P5 ;  /* 0x0000000f880a7211 */ /* 0x008fc600028f0eff */
[----:B------:R1:W-:Y:S04]  /*168d0*/  STL [R1+0xa90], R6 ;  /* 0x000a900601007387 */ /* 0x0003e80000100800 */
[----:B------:R3:W-:Y:S01]  /*168e0*/  STL [R1+0x894], R7 ;  /* 0x0008940701007387 */ /* 0x0007e20000100800 */
[----:B0-----:R-:W-:Y:S02]  /*168f0*/  IADD3 R9, P2, R137, R16, RZ ;  /* 0x0000001089097210 */ /* 0x001fe40007f5e0ff */
[----:B-1----:R-:W-:-:S03]  /*16900*/  LEA.HI.X.SX32 R6, R135, R15, 0x1, P6 ;  /* 0x0000000f87067211 */ /* 0x002fc600030f0eff */
[----:B------:R0:W-:Y:S01]  /*16910*/  STL [R1+0x918], R9 ;  /* 0x0009180901007387 */ /* 0x0001e20000100800 */
[----:B------:R-:W-:Y:S01]  /*16920*/  CS2R R134, SRZ ;  /* 0x0000000000867805 */ /* 0x000fe2000001ff00 */
[----:B---3--:R-:W-:Y:S02]  /*16930*/  IMAD R7, R5, 0x9, RZ ;  /* 0x0000000905077824 */ /* 0x008fe400078e02ff */
[----:B------:R1:W-:Y:S01]  /*16940*/  STL [R1+0x9b4], R6 ;  /* 0x0009b40601007387 */ /* 0x0003e20000100800 */
[-C--:B0-----:R-:W-:Y:S02]  /*16950*/  IADD3 R9, P6, R138, R16.reuse, RZ ;  /* 0x000000108a097210 */ /* 0x081fe40007fde0ff */
[----:B-1----:R-:W-:-:S03]  /*16960*/  IADD3 R6, P5, R139, R16, RZ ;  /* 0x000000108b067210 */ /* 0x002fc60007fbe0ff */
[----:B------:R0:W-:Y:S04]  /*16970*/  STL [R1+0x9f8], R9 ;  /* 0x0009f80901007387 */ /* 0x0001e80000100800 */
[----:B------:R1:W-:Y:S04]  /*16980*/  STL [R1+0xa44], R10 ;  /* 0x000a440a01007387 */ /* 0x0003e80000100800 */
[----:B------:R3:W-:Y:S01]  /*16990*/  STL [R1+0xa68], R6 ;  /* 0x000a680601007387 */ /* 0x0007e20000100800 */
[----:B0-----:R-:W-:Y:S02]  /*169a0*/  LEA.HI.X.SX32 R9, R7, R15, 0x1, P1 ;  /* 0x0000000f07097211 */ /* 0x001fe400008f0eff */
[----:B------:R-:W-:-:S02]  /*169b0*/  IADD3 R7, P1, R140, R16, RZ ;  /* 0x000000108c077210 */ /* 0x000fc40007f3e0ff */
[-C--:B-1----:R-:W-:Y:S01]  /*169c0*/  LEA.HI.X.SX32 R10, R140, R15.reuse, 0x1, P5 ;  /* 0x0000000f8c0a7211 */ /* 0x082fe200028f0eff */
[----:B------:R0:W-:Y:S01]  /*169d0*/  STL [R1+0xa8c], R9 ;  /* 0x000a8c0901007387 */ /* 0x0001e20000100800 */
[----:B---3--:R-:W-:-:S03]  /*169e0*/  LEA.HI.X.SX32 R6, R137, R15, 0x1, P4 ;  /* 0x0000000f89067211 */ /* 0x008fc600020f0eff */
[----:B------:R1:W-:Y:S01]  /*169f0*/  STL [R1+0xaa0], R7 ;  /* 0x000aa00701007387 */ /* 0x0003e20000100800 */
[----:B------:R-:W-:-:S03]  /*16a00*/  CS2R R136, SRZ ;  /* 0x0000000000887805 */ /* 0x000fc6000001ff00 */
        /* <DEDUP_REMOVED lines=8> */
[----:B------:R-:W-:Y:S01]  /*16a90*/  CS2R R138, SRZ ;  /* 0x00000000008a7805 */ /* 0x000fe2000001ff00 */
[----:B-1----:R-:W-:Y:S02]  /*16aa0*/  IMAD R7, R5, 0x7, RZ ;  /* 0x0000000705077824 */ /* 0x002fe400078e02ff */
[----:B------:R0:W-:Y:S01]  /*16ab0*/  STL [R1+0x9f4], R9 ;  /* 0x0009f40901007387 */ /* 0x0001e20000100800 */
[----:B---3--:R-:W-:-:S05]  /*16ac0*/  IADD3 R6, P6, R143, R16, RZ ;  /* 0x000000108f067210 */ /* 0x008fca0007fde0ff */
[----:B------:R1:W-:Y:S01]  /*16ad0*/  STL [R1+0xa88], R6 ;  /* 0x000a880601007387 */ /* 0x0003e20000100800 */
[----:B0-----:R-:W-:-:S03]  /*16ae0*/  IADD3 R9, P5, R144, R16, RZ ;  /* 0x0000001090097210 */ /* 0x001fc60007fbe0ff */
[----:B------:R-:W-:Y:S04]  /*16af0*/  STL [R1+0xa64], R10 ;  /* 0x000a640a01007387 */ /* 0x000fe80000100800 */
[----:B------:R0:W-:Y:S01]  /*16b00*/  STL [R1+0xab0], R9 ;  /* 0x000ab00901007387 */ /* 0x0001e20000100800 */
[----:B-1----:R-:W-:Y:S02]  /*16b10*/  LEA.HI.X.SX32 R6, R7, R15, 0x1, P1 ;  /* 0x0000000f07067211 */ /* 0x002fe400008f0eff */
[----:B------:R-:W-:-:S03]  /*16b20*/  IADD3 R7, P1, R145, R16, RZ ;  /* 0x0000001091077210 */ /* 0x000fc60007f3e0ff */
[----:B------:R1:W-:Y:S01]  /*16b30*/  STL [R1+0xa9c], R6 ;  /* 0x000a9c0601007387 */ /* 0x0003e20000100800 */
[----:B0-----:R-:W-:-:S03]  /*16b40*/  LEA.HI.X.SX32 R9, R141, R15, 0x1, P3 ;  /* 0x0000000f8d097211 */ /* 0x001fc600018f0eff */
[----:B------:R0:W-:Y:S01]  /*16b50*/  STL [R1+0x958], R7 ;  /* 0x0009580701007387 */ /* 0x0001e20000100800 */
[----:B------:R-:W-:-:S03]  /*16b60*/  CS2R R140, SRZ ;  /* 0x00000000008c7805 */ /* 0x000fc6000001ff00 */
[----:B------:R3:W-:Y:S01]  /*16b70*/  STL [R1+0x854], R9 ;  /* 0x0008540901007387 */ /* 0x0007e20000100800 */
[----:B-1----:R-:W-:Y:S02]  /*16b80*/  IADD3 R6, P3, R146, R16, RZ ;  /* 0x0000001092067210 */ /* 0x002fe40007f7e0ff */
[----:B0-----:R-:W-:-:S03]  /*16b90*/  LEA.HI.X.SX32 R7, R142, R15, 0x1, P4 ;  /* 0x0000000f8e077211 */ /* 0x001fc600020f0eff */
        /* <DEDUP_REMOVED lines=9> */
[-C--:B------:R-:W-:Y:S01]  /*16c30*/  LEA.HI.X.SX32 R7, R7, R15.reuse, 0x1, P5 ;  /* 0x0000000f07077211 */ /* 0x080fe200028f0eff */
[----:B------:R-:W-:Y:S01]  /*16c40*/  STL [R1+0xaa8], R10 ;  /* 0x000aa80a01007387 */ /* 0x000fe20000100800 */
[----:B0-----:R-:W-:-:S02]  /*16c50*/  LEA.HI.X.SX32 R6, R144, R15, 0x1, P6 ;  /* 0x0000000f90067211 */ /* 0x001fc400030f0eff */
[----:B------:R-:W-:-:S03]  /*16c60*/  IADD3 R9, P6, R149, R16, RZ ;  /* 0x0000001095097210 */ /* 0x000fc60007fde0ff */
[----:B------:R0:W-:Y:S04]  /*16c70*/  STL [R1+0xa84], R6 ;  /* 0x000a840601007387 */ /* 0x0001e80000100800 */
[----:B------:R1:W-:Y:S04]  /*16c80*/  STL [R1+0xac0], R9 ;  /* 0x000ac00901007387 */ /* 0x0003e80000100800 */
[----:B------:R3:W-:Y:S01]  /*16c90*/  STL [R1+0xaac], R7 ;  /* 0x000aac0701007387 */ /* 0x0007e20000100800 */
[----:B0-----:R-:W-:Y:S02]  /*16ca0*/  LEA R6, P5, R5, R16, 0x7 ;  /* 0x0000001005067211 */ /* 0x001fe400078a38ff */
[----:B-1----:R-:W-:-:S03]  /*16cb0*/  LEA.HI.X.SX32 R9, R145, R15, 0x1, P0 ;  /* 0x0000000f91097211 */ /* 0x002fc600000f0eff */
[----:B------:R0:W-:Y:S01]  /*16cc0*/  STL [R1+0x8d8], R6 ;  /* 0x0008d80601007387 */ /* 0x0001e20000100800 */
[----:B------:R-:W-:Y:S02]  /*16cd0*/  CS2R R144, SRZ ;  /* 0x0000000000907805 */ /* 0x000fe4000001ff00 */
[CC--:B---3--:R-:W-:Y:S01]  /*16ce0*/  LEA R7, P0, R5.reuse, R16.reuse, 0x6 ;  /* 0x0000001005077211 */ /* 0x0c8fe200078030ff */
[----:B------:R1:W-:Y:S04]  /*16cf0*/  STL [R1+0x7d4], R9 ;  /* 0x0007d40901007387 */ /* 0x0003e80000100800 */
[----:B------:R3:W-:Y:S01]  /*16d00*/  STL [R1+0x9d8], R7 ;  /* 0x0009d80701007387 */ /* 0x0007e20000100800 */
[----:B0-----:R-:W-:Y:S02]  /*16d10*/  LEA.HI.X.SX32 R6, R146, R15, 0x1, P1 ;  /* 0x0000000f92067211 */ /* 0x001fe400008f0eff */
[----:B-1----:R-:W-:-:S03]  /*16d20*/  LEA R9, P1, R5, R16, 0x5 ;  /* 0x0000001005097211 */ /* 0x002fc600078228ff */
[----:B------:R0:W-:Y:S01]  /*16d30*/  STL [R1+0x954], R6 ;  /* 0x0009540601007387 */ /* 0x0001e20000100800 */
[----:B---3--:R-:W-:-:S03]  /*16d40*/  LEA.HI.X.SX32 R7, R147, R15, 0x1, P3 ;  /* 0x0000000f93077211 */ /* 0x008fc600018f0eff */
[----:B------:R1:W-:Y:S01]  /*16d50*/  STL [R1+0xa58], R9 ;  /* 0x000a580901007387 */ /* 0x0003e20000100800 */
[----:B------:R-:W-:-:S03]  /*16d60*/  CS2R R146, SRZ ;  /* 0x0000000000927805 */ /* 0x000fc6000001ff00 */
[----:B------:R3:W-:Y:S01]  /*16d70*/  STL [R1+0xa14], R7 ;  /* 0x000a140701007387 */ /* 0x0007e20000100800 */
[----:B0-----:R-:W-:Y:S02]  /*16d80*/  LEA R6, P3, R5, R16, 0x4 ;  /* 0x0000001005067211 */ /* 0x001fe400078620ff */
[----:B-1----:R-:W-:-:S03]  /*16d90*/  LEA.HI.X.SX32 R9, R148, R15, 0x1, P4 ;  /* 0x0000000f94097211 */ /* 0x002fc600020f0eff */
[----:B------:R0:W-:Y:S01]  /*16da0*/  STL [R1+0xa98], R6 ;  /* 0x000a980601007387 */ /* 0x0001e20000100800 */
[----:B---3--:R-:W-:-:S03]  /*16db0*/  LEA R7, P4, R5, R16, 0x3 ;  /* 0x0000001005077211 */ /* 0x008fc600078818ff */
[----:B------:R1:W-:Y:S04]  /*16dc0*/  STL [R1+0xa74], R9 ;  /* 0x000a740901007387 */ /* 0x0003e80000100800 */
[----:B------:R3:W-:Y:S01]  /*16dd0*/  STL [R1+0xab8], R7 ;  /* 0x000ab80701007387 */ /* 0x0007e20000100800 */
[----:B0-----:R-:W-:Y:S01]  /*16de0*/  IMAD R6, R5, 0x3, RZ ;  /* 0x0000000305067824 */ /* 0x001fe200078e02ff */
[-C--:B-1----:R-:W-:Y:S02]  /*16df0*/  LEA.HI.X.SX32 R9, R149, R15.reuse, 0x1, P2 ;  /* 0x0000000f95097211 */ /* 0x082fe400010f0eff */
[----:B------:R-:W-:Y:S02]  /*16e00*/  CS2R R148, SRZ ;  /* 0x0000000000947805 */ /* 0x000fe4000001ff00 */
[----:B------:R-:W-:Y:S01]  /*16e10*/  IADD3 R11, P2, R150, R16, RZ ;  /* 0x00000010960b7210 */ /* 0x000fe20007f5e0ff */
[----:B---3--:R-:W-:Y:S01]  /*16e20*/  IMAD.SHL.U32 R7, R5, 0x40, RZ ;  /* 0x0000004005077824 */ /* 0x008fe200078e00ff */
[----:B------:R0:W-:Y:S01]  /*16e30*/  STL [R1+0xaa4], R9 ;  /* 0x000aa40901007387 */ /* 0x0001e20000100800 */
[----:B------:R-:W-:-:S03]  /*16e40*/  LEA.HI.X.SX32 R10, R6, R15, 0x1, P6 ;  /* 0x0000000f060a7211 */ /* 0x000fc600030f0eff */
[----:B------:R-:W-:Y:S01]  /*16e50*/  LEA.HI.X.SX32 R6, R7, R15, 0x1, P5 ;  /* 0x0000000f07067211 */ /* 0x000fe200028f0eff */
[----:B------:R1:W-:Y:S01]  /*16e60*/  STL [R1+0xad0], R11 ;  /* 0x000ad00b01007387 */ /* 0x0003e20000100800 */
[----:B------:R-:W-:-:S03]  /*16e70*/  IMAD.SHL.U32 R7, R5, 0x4, RZ ;  /* 0x0000000405077824 */ /* 0x000fc600078e00ff */
[----:B------:R3:W-:Y:S01]  /*16e80*/  STL [R1+0xabc], R10 ;  /* 0x000abc0a01007387 */ /* 0x0007e20000100800 */
[----:B0-----:R-:W-:Y:S02]  /*16e90*/  LEA R9, P6, R5, R16, 0x2 ;  /* 0x0000001005097211 */ /* 0x001fe400078c10ff */
[----:B------:R-:W-:-:S03]  /*16ea0*/  LEA.HI.X.SX32 R7, R7, R15, 0x1, P4 ;  /* 0x0000000f07077211 */ /* 0x000fc600020f0eff */
[----:B------:R-:W-:Y:S01]  /*16eb0*/  STL [R1+0xac8], R9 ;  /* 0x000ac80901007387 */ /* 0x000fe20000100800 */
[----:B-1----:R-:W-:-:S03]  /*16ec0*/  LEA.HI.X.SX32 R11, R152, R15, 0x1, P0 ;  /* 0x0000000f980b7211 */ /* 0x002fc600000f0eff */
[----:B------:R0:W-:Y:S01]  /*16ed0*/  STL [R1+0x8d4], R6 ;  /* 0x0008d40601007387 */ /* 0x0001e20000100800 */
[----:B---3--:R-:W-:-:S03]  /*16ee0*/  LEA.HI.X.SX32 R10, R151, R15, 0x1, P1 ;  /* 0x0000000f970a7211 */ /* 0x008fc600008f0eff */
[----:B------:R-:W-:Y:S04]  /*16ef0*/  STL [R1+0x9d4], R11 ;  /* 0x0009d40b01007387 */ /* 0x000fe80000100800 */
[----:B------:R-:W-:Y:S01]  /*16f00*/  STL [R1+0xa54], R10 ;  /* 0x000a540a01007387 */ /* 0x000fe20000100800 */
[----:B0-----:R-:W-:-:S05]  /*16f10*/  IMAD.SHL.U32 R6, R5, 0x8, RZ ;  /* 0x0000000805067824 */ /* 0x001fca00078e00ff */
[-C--:B------:R-:W-:Y:S02]  /*16f20*/  LEA.HI.X.SX32 R9, R6, R15.reuse, 0x1, P3 ;  /* 0x0000000f06097211 */ /* 0x080fe400018f0eff */
[-C--:B------:R-:W-:Y:S02]  /*16f30*/  LEA.HI.X.SX32 R6, R5, R15.reuse, 0x1, P2 ;  /* 0x0000000f05067211 */ /* 0x080fe400010f0eff */
[----:B------:R-:W-:Y:S01]  /*16f40*/  LEA.HI.X.SX32 R5, R150, R15, 0x1, P6 ;  /* 0x0000000f96057211 */ /* 0x000fe200030f0eff */
[----:B------:R-:W-:Y:S01]  /*16f50*/  STL [R1+0xa94], R9 ;  /* 0x000a940901007387 */ /* 0x000fe20000100800 */
[----:B------:R-:W-:-:S03]  /*16f60*/  CS2R R150, SRZ ;  /* 0x0000000000967805 */ /* 0x000fc6000001ff00 */
[----:B------:R2:W-:Y:S04]  /*16f70*/  STL [R1+0xab4], R7 ;  /* 0x000ab40701007387 */ /* 0x0005e80000100800 */
[----:B------:R0:W-:Y:S04]  /*16f80*/  STL [R1+0xacc], R6 ;  /* 0x000acc0601007387 */ /* 0x0001e80000100800 */
[----:B------:R1:W-:Y:S01]  /*16f90*/  STL [R1+0xac4], R5 ;  /* 0x000ac40501007387 */ /* 0x0003e20000100800 */
[C---:B--2---:R-:W-:Y:S02]  /*16fa0*/  LOP3.LUT R7, R3.reuse, 0x30, RZ, 0x3c, !PT ;  /* 0x0000003003077812 */ /* 0x044fe400078e3cff */
[----:B------:R-:W-:-:S02]  /*16fb0*/  LOP3.LUT R7, R3, 0x60, RZ, 0x3c, !PT ;  /* 0x0000006003077812 */ /* 0x000fc400078e3cff */
[C---:B0-----:R-:W-:Y:S02]  /*16fc0*/  LOP3.LUT R6, R3.reuse, 0x10, RZ, 0x3c, !PT ;  /* 0x0000001003067812 */ /* 0x041fe400078e3cff */
[C---:B------:R-:W-:Y:S02]  /*16fd0*/  LOP3.LUT R6, R3.reuse, 0x40, RZ, 0x3c, !PT ;  /* 0x0000004003067812 */ /* 0x040fe400078e3cff */
[C---:B-1----:R-:W-:Y:S02]  /*16fe0*/  LOP3.LUT R5, R3.reuse, 0x20, RZ, 0x3c, !PT ;  /* 0x0000002003057812 */ /* 0x042fe400078e3cff */
[C---:B------:R-:W-:Y:S02]  /*16ff0*/  LOP3.LUT R5, R3.reuse, 0x50, RZ, 0x3c, !PT ;  /* 0x0000005003057812 */ /* 0x040fe400078e3cff */
[----:B------:R-:W-:Y:S02]  /*17000*/  LOP3.LUT R6, R3, 0x70, RZ, 0x3c, !PT ;  /* 0x0000007003067812 */ /* 0x000fe400078e3cff */
[----:B----4-:R-:W-:-:S02]  /*17010*/  LOP3.LUT R5, R2, 0x10, RZ, 0x3c, !PT ;  /* 0x0000001002057812 */ /* 0x010fc400078e3cff */
[C---:B------:R-:W-:Y:S02]  /*17020*/  LOP3.LUT R7, R2.reuse, 0x20, RZ, 0x3c, !PT ;  /* 0x0000002002077812 */ /* 0x040fe400078e3cff */
[C---:B------:R-:W-:Y:S02]  /*17030*/  LOP3.LUT R6, R2.reuse, 0x30, RZ, 0x3c, !PT ;  /* 0x0000003002067812 */ /* 0x040fe400078e3cff */
[C---:B------:R-:W-:Y:S02]  /*17040*/  LOP3.LUT R5, R2.reuse, 0x40, RZ, 0x3c, !PT ;  /* 0x0000004002057812 */ /* 0x040fe400078e3cff */
[C---:B------:R-:W-:Y:S02]  /*17050*/  LOP3.LUT R7, R2.reuse, 0x50, RZ, 0x3c, !PT ;  /* 0x0000005002077812 */ /* 0x040fe400078e3cff */
[C---:B------:R-:W-:Y:S02]  /*17060*/  LOP3.LUT R6, R2.reuse, 0x60, RZ, 0x3c, !PT ;  /* 0x0000006002067812 */ /* 0x040fe400078e3cff */
[----:B------:R-:W-:-:S07]  /*17070*/  LOP3.LUT R5, R2, 0x70, RZ, 0x3c, !PT ;  /* 0x0000007002057812 */ /* 0x000fce00078e3cff */
.L_x_1:
[----:B-----5:R-:W-:Y:S04]  /*17080*/  STL [R1+0x140c], R2 ;  /* 0x00140c0201007387 */ /* 0x020fe80000100800 */
[----:B------:R-:W-:Y:S04]  /*17090*/  STL [R1+0x1408], R130 ;  /* 0x0014088201007387 */ /* 0x000fe80000100800 */
        /* <DEDUP_REMOVED lines=142> */
[----:B------:R-:W2:Y:S01]  /*17980*/  LDL.LU R8, [R1+0x2f4] ;  /* 0x0002f40001087983 */ /* 0x000ea20000300800 */
[----:B------:R-:W-:-:S02]  /*17990*/  MOV R5, UR49 ;  /* 0x0000003100057c02 */ /* 0x000fc40008000f00 */
[----:B------:R-:W-:Y:S01]  /*179a0*/  MOV R7, UR53 ;  /* 0x0000003500077c02 */ /* 0x000fe20008000f00 */
[----:B------:R0:W-:Y:S01]  /*179b0*/  STL [R1+0xfe0], R0 ;  /* 0x000fe00001007387 */ /* 0x0001e20000100800 */
[----:B------:R-:W-:-:S03]  /*179c0*/  MOV R6, UR52 ;  /* 0x0000003400067c02 */ /* 0x000fc60008000f00 */
[----:B0-----:R-:W3:Y:S01]  /*179d0*/  LDL.LU R0, [R1+0xab8] ;  /* 0x000ab80001007983 */ /* 0x001ee20000300800 */
[----:B------:R-:W-:Y:S02]  /*179e0*/  PRMT R14, RZ, 0x7610, R14 ;  /* 0x00007610ff0e7816 */ /* 0x000fe4000000000e */
[----:B------:R-:W-:Y:S01]  /*179f0*/  PRMT R61, RZ, 0x7610, R61 ;  /* 0x00007610ff3d7816 */ /* 0x000fe2000000003d */
[----:B-----5:R-:W-:Y:S01]  /*17a00*/  STL [R1+0xf50], R4 ;  /* 0x000f500401007387 */ /* 0x020fe20000100800 */
[----:B------:R-:W-:Y:S02]  /*17a10*/  PRMT R130, RZ, 0x7610, R130 ;  /* 0x00007610ff827816 */ /* 0x000fe40000000082 */
[----:B------:R-:W-:Y:S01]  /*17a20*/  PRMT R121, RZ, 0x7610, R121 ;  /* 0x00007610ff797816 */ /* 0x000fe20000000079 */
[----:B------:R0:W-:Y:S01]  /*17a30*/  STL [R1+0xf08], R5 ;  /* 0x000f080501007387 */ /* 0x0001e20000100800 */
[----:B------:R-:W-:Y:S02]  /*17a40*/  PRMT R111, RZ, 0x7610, R111 ;  /* 0x00007610ff6f7816 */ /* 0x000fe4000000006f */
[----:B------:R-:W-:Y:S01]  /*17a50*/  PRMT R101, RZ, 0x7610, R101 ;  /* 0x00007610ff657816 */ /* 0x000fe20000000065 */
[----:B------:R-:W-:Y:S01]  /*17a60*/  STL [R1+0xf00], R7 ;  /* 0x000f000701007387 */ /* 0x000fe20000100800 */
[----:B------:R-:W-:-:S02]  /*17a70*/  PRMT R88, RZ, 0x7610, R88 ;  /* 0x00007610ff587816 */ /* 0x000fc40000000058 */
[----:B------:R-:W-:Y:S01]  /*17a80*/  PRMT R78, RZ, 0x7610, R78 ;  /* 0x00007610ff4e7816 */ /* 0x000fe2000000004e */
[----:B------:R-:W4:Y:S01]  /*17a90*/  LDL R146, [R1+0xad0] ;  /* 0x000ad00001927983 */ /* 0x000f220000100800 */
[----:B------:R-:W-:Y:S02]  /*17aa0*/  PRMT R13, RZ, 0x7610, R13 ;  /* 0x00007610ff0d7816 */ /* 0x000fe4000000000d */
[----:B0-----:R-:W-:Y:S01]  /*17ab0*/  MOV R5, UR57 ;  /* 0x0000003900057c02 */ /* 0x001fe20008000f00 */
[----:B------:R-:W-:Y:S01]  /*17ac0*/  STL [R1+0xefc], R6 ;  /* 0x000efc0601007387 */ /* 0x000fe20000100800 */
[----:B------:R-:W-:Y:S02]  /*17ad0*/  PRMT R60, RZ, 0x7610, R60 ;  /* 0x00007610ff3c7816 */ /* 0x000fe4000000003c */
[----:B------:R-:W-:Y:S01]  /*17ae0*/  PRMT R131, RZ, 0x7610, R131 ;  /* 0x00007610ff837816 */ /* 0x000fe20000000083 */
[----:B------:R-:W3:Y:S01]  /*17af0*/  LDL R135, [R1+0xac8] ;  /* 0x000ac80001877983 */ /* 0x000ee20000100800 */
[----:B------:R-:W-:-:S02]  /*17b00*/  PRMT R118, RZ, 0x7610, R118 ;  /* 0x00007610ff767816 */ /* 0x000fc40000000076 */
[----:B------:R-:W-:Y:S01]  /*17b10*/  PRMT R108, RZ, 0x7610, R108 ;  /* 0x00007610ff6c7816 */ /* 0x000fe2000000006c */
[----:B------:R0:W-:Y:S01]  /*17b20*/  STL [R1+0xef8], R5 ;  /* 0x000ef80501007387 */ /* 0x0001e20000100800 */
[----:B------:R-:W-:Y:S02]  /*17b30*/  PRMT R98, RZ, 0x7610, R98 ;  /* 0x00007610ff627816 */ /* 0x000fe40000000062 */
[----:B------:R-:W-:Y:S01]  /*17b40*/  PRMT R89, RZ, 0x7610, R89 ;  /* 0x00007610ff597816 */ /* 0x000fe20000000059 */
[----:B------:R-:W3:Y:S01]  /*17b50*/  LDL R148, [R1+0xacc] ;  /* 0x000acc0001947983 */ /* 0x000ee20000100800 */
[----:B------:R-:W-:Y:S02]  /*17b60*/  PRMT R79, RZ, 0x7610, R79 ;  /* 0x00007610ff4f7816 */ /* 0x000fe4000000004f */
[----:B------:R-:W-:Y:S01]  /*17b70*/  PRMT R12, RZ, 0x7610, R12 ;  /* 0x00007610ff0c7816 */ /* 0x000fe2000000000c */
[----:B------:R-:W3:Y:S01]  /*17b80*/  LDL R141, [R1+0xac4] ;  /* 0x000ac400018d7983 */ /* 0x000ee20000100800 */
[----:B------:R-:W-:-:S02]  /*17b90*/  PRMT R63, RZ, 0x7610, R63 ;  /* 0x00007610ff3f7816 */ /* 0x000fc4000000003f */
[----:B0-----:R-:W-:Y:S02]  /*17ba0*/  MOV R5, UR56 ;  /* 0x0000003800057c02 */ /* 0x001fe40008000f00 */
[----:B------:R-:W-:Y:S02]  /*17bb0*/  PRMT R128, RZ, 0x7610, R128 ;  /* 0x00007610ff807816 */ /* 0x000fe40000000080 */
[----:B------:R-:W-:Y:S01]  /*17bc0*/  PRMT R119, RZ, 0x7610, R119 ;  /* 0x00007610ff777816 */ /* 0x000fe20000000077 */
[----:B------:R0:W-:Y:S01]  /*17bd0*/  STL [R1+0xef4], R5 ;  /* 0x000ef40501007387 */ /* 0x0001e20000100800 */
[----:B------:R-:W-:Y:S02]  /*17be0*/  PRMT R109, RZ, 0x7610, R109 ;  /* 0x00007610ff6d7816 */ /* 0x000fe4000000006d */
[----:B------:R-:W-:Y:S01]  /*17bf0*/  PRMT R99, RZ, 0x7610, R99 ;  /* 0x00007610ff637816 */ /* 0x000fe20000000063 */
[----:B------:R-:W3:Y:S01]  /*17c00*/  LDL R133, [R1+0xabc] ;  /* 0x000abc0001857983 */ /* 0x000ee20000100800 */
[----:B------:R-:W-:-:S02]  /*17c10*/  PRMT R86, RZ, 0x7610, R86 ;  /* 0x00007610ff567816 */ /* 0x000fc40000000056 */
[----:B------:R-:W-:Y:S02]  /*17c20*/  PRMT R76, RZ, 0x7610, R76 ;  /* 0x00007610ff4c7816 */ /* 0x000fe4000000004c */
[----:B------:R-:W-:Y:S01]  /*17c30*/  PRMT R11, RZ, 0x7610, R11 ;  /* 0x00007610ff0b7816 */ /* 0x000fe2000000000b */
[----:B0-----:R-:W2:Y:S01]  /*17c40*/  LDC R5, c[0x0][0x230] ;  /* 0x00008c00ff057b82 */ /* 0x001ea20000000800 */
[----:B------:R-:W-:Y:S02]  /*17c50*/  PRMT R62, RZ, 0x7610, R62 ;  /* 0x00007610ff3e7816 */ /* 0x000fe4000000003e */
[----:B------:R-:W-:Y:S02]  /*17c60*/  PRMT R129, RZ, 0x7610, R129 ;  /* 0x00007610ff817816 */ /* 0x000fe40000000081 */
[----:B------:R-:W-:Y:S02]  /*17c70*/  PRMT R116, RZ, 0x7610, R116 ;  /* 0x00007610ff747816 */ /* 0x000fe40000000074 */
[----:B------:R-:W-:-:S02]  /*17c80*/  PRMT R106, RZ, 0x7610, R106 ;  /* 0x00007610ff6a7816 */ /* 0x000fc4000000006a */
[----:B------:R-:W-:Y:S02]  /*17c90*/  PRMT R96, RZ, 0x7610, R96 ;  /* 0x00007610ff607816 */ /* 0x000fe40000000060 */
[----:B------:R-:W-:Y:S02]  /*17ca0*/  PRMT R87, RZ, 0x7610, R87 ;  /* 0x00007610ff577816 */ /* 0x000fe40000000057 */
        /* <DEDUP_REMOVED lines=109> */
[----:B------:R-:W-:Y:S01]  /*18380*/  PRMT R195, RZ, 0x7610, R195 ;  /* 0x00007610ffc37816 */ /* 0x000fe200000000c3 */
[----:B--2---:R-:W-:Y:S01]  /*18390*/  IMAD R5, R8, -0x80, R5 ;  /* 0xffffff8008057824 */ /* 0x004fe200078e0205 */
[----:B------:R-:W-:Y:S02]  /*183a0*/  PRMT R194, RZ, 0x7610, R194 ;  /* 0x00007610ffc27816 */ /* 0x000fe400000000c2 */
[----:B------:R-:W-:-:S02]  /*183b0*/  PRMT R193, RZ, 0x7610, R193 ;  /* 0x00007610ffc17816 */ /* 0x000fc400000000c1 */
[----:B------:R-:W-:Y:S01]  /*183c0*/  ISETP.GT.AND P0, PT, R5, RZ, PT ;  /* 0x000000ff0500720c */ /* 0x000fe20003f04270 */
[----:B------:R-:W-:Y:S01]  /*183d0*/  STL [R1+0x1238], R8 ;  /* 0x0012380801007387 */ /* 0x000fe20000100800 */
[----:B------:R-:W-:Y:S02]  /*183e0*/  PRMT R192, RZ, 0x7610, R192 ;  /* 0x00007610ffc07816 */ /* 0x000fe400000000c0 */
[----:B------:R-:W-:Y:S01]  /*183f0*/  PRMT R191, RZ, 0x7610, R191 ;  /* 0x00007610ffbf7816 */ /* 0x000fe200000000bf */
[----:B------:R-:W-:Y:S01]  /*18400*/  STL [R1+0x123c], R16 ;  /* 0x00123c1001007387 */ /* 0x000fe20000100800 */
[----:B------:R-:W-:Y:S02]  /*18410*/  PRMT R190, RZ, 0x7610, R190 ;  /* 0x00007610ffbe7816 */ /* 0x000fe400000000be */
[----:B------:R-:W-:Y:S01]  /*18420*/  PRMT R189, RZ, 0x7610, R189 ;  /* 0x00007610ffbd7816 */ /* 0x000fe200000000bd */
[----:B------:R0:W-:Y:S01]  /*18430*/  STL [R1+0xfe4], R15 ;  /* 0x000fe40f01007387 */ /* 0x0001e20000100800 */
[----:B------:R-:W-:-:S02]  /*18440*/  PRMT R188, RZ, 0x7610, R188 ;  /* 0x00007610ffbc7816 */ /* 0x000fc400000000bc */
[----:B------:R-:W-:Y:S01]  /*18450*/  PRMT R187, RZ, 0x7610, R187 ;  /* 0x00007610ffbb7816 */ /* 0x000fe200000000bb */
[----:B------:R-:W-:Y:S01]  /*18460*/  @P0 IMAD.MOV.U32 R7, RZ, RZ, R15 ;  /* 0x000000ffff070224 */ /* 0x000fe200078e000f */
[----:B------:R-:W-:Y:S02]  /*18470*/  PRMT R186, RZ, 0x7610, R186 ;  /* 0x00007610ffba7816 */ /* 0x000fe400000000ba */
[----:B------:R-:W-:Y:S02]  /*18480*/  PRMT R185, RZ, 0x7610, R185 ;  /* 0x00007610ffb97816 */ /* 0x000fe400000000b9 */
[----:B------:R-:W-:Y:S01]  /*18490*/  PRMT R184, RZ, 0x7610, R184 ;  /* 0x00007610ffb87816 */ /* 0x000fe200000000b8 */
[----:B0-----:R-:W2:Y:S01]  /*184a0*/  LDL.LU R15, [R1+0xac0] ;  /* 0x000ac000010f7983 */ /* 0x001ea20000300800 */
[C---:B------:R-:W-:Y:S01]  /*184b0*/  ISETP.GT.AND P1, PT, R5.reuse, 0x1, PT ;  /* 0x000000010500780c */ /* 0x040fe20003f24270 */
[----:B------:R-:W-:Y:S01]  /*184c0*/  @P0 IMAD.MOV.U32 R6, RZ, RZ, R16 ;  /* 0x000000ffff060224 */ /* 0x000fe200078e0010 */
[----:B------:R-:W-:-:S02]  /*184d0*/  ISETP.GT.AND P2, PT, R5, 0x2, PT ;  /* 0x000000020500780c */ /* 0x000fc40003f44270 */
[----:B------:R-:W-:Y:S02]  /*184e0*/  ISETP.GT.AND P3, PT, R5, 0x3, PT ;  /* 0x000000030500780c */ /* 0x000fe40003f64270 */
[----:B------:R4:W2:Y:S01]  /*184f0*/  @P0 LDG.E.U16 R14, desc[UR6][R6.64] ;  /* 0x00000006060e0981 */ /* 0x0008a2000c1e1500 */
[----:B------:R-:W-:Y:S02]  /*18500*/  PRMT R183, RZ, 0x7610, R183 ;  /* 0x00007610ffb77816 */ /* 0x000fe400000000b7 */
[----:B------:R-:W-:Y:S02]  /*18510*/  PRMT R182, RZ, 0x7610, R182 ;  /* 0x00007610ffb67816 */ /* 0x000fe400000000b6 */
[----:B------:R-:W-:Y:S02]  /*18520*/  PRMT R181, RZ, 0x7610, R181 ;  /* 0x00007610ffb57816 */ /* 0x000fe400000000b5 */
[----:B------:R-:W-:Y:S02]  /*18530*/  PRMT R180, RZ, 0x7610, R180 ;  /* 0x00007610ffb47816 */ /* 0x000fe400000000b4 */
[----:B------:R-:W-:Y:S01]  /*18540*/  PRMT R179, RZ, 0x7610, R179 ;  /* 0x00007610ffb37816 */ /* 0x000fe200000000b3 */
[----:B----4-:R-:W-:Y:S01]  /*18550*/  @P1 IMAD.MOV.U32 R6, RZ, RZ, R146 ;  /* 0x000000ffff061224 */ /* 0x010fe200078e0092 */
[----:B------:R-:W-:Y:S01]  /*18560*/  PRMT R178, RZ, 0x7610, R178 ;  /* 0x00007610ffb27816 */ /* 0x000fe200000000b2 */
[----:B------:R-:W4:Y:S01]  /*18570*/  LDL R146, [R1+0xab0] ;  /* 0x000ab00001927983 */ /* 0x000f220000100800 */
[----:B------:R-:W-:Y:S01]  /*18580*/  PRMT R177, RZ, 0x7610, R177 ;  /* 0x00007610ffb17816 */ /* 0x000fe200000000b1 */
[----:B---3--:R-:W-:Y:S01]  /*18590*/  @P1 IMAD.MOV.U32 R7, RZ, RZ, R148 ;  /* 0x000000ffff071224 */ /* 0x008fe200078e0094 */
[----:B------:R-:W-:Y:S01]  /*185a0*/  PRMT R176, RZ, 0x7610, R176 ;  /* 0x00007610ffb07816 */ /* 0x000fe200000000b0 */
[----:B------:R-:W3:Y:S01]  /*185b0*/  LDL R148, [R1+0xaac] ;  /* 0x000aac0001947983 */ /* 0x000ee20000100800 */
[----:B------:R-:W-:-:S02]  /*185c0*/  PRMT R175, RZ, 0x7610, R175 ;  /* 0x00007610ffaf7816 */ /* 0x000fc400000000af */
[----:B------:R-:W-:Y:S01]  /*185d0*/  PRMT R174, RZ, 0x7610, R174 ;  /* 0x00007610ffae7816 */ /* 0x000fe200000000ae */
[----:B------:R0:W3:Y:S01]  /*185e0*/  @P1 LDG.E.U16 R61, desc[UR6][R6.64] ;  /* 0x00000006063d1981 */ /* 0x0000e2000c1e1500 */
[----:B------:R-:W-:Y:S02]  /*185f0*/  PRMT R173, RZ, 0x7610, R173 ;  /* 0x00007610ffad7816 */ /* 0x000fe400000000ad */
[----:B------:R-:W-:Y:S02]  /*18600*/  PRMT R172, RZ, 0x7610, R172 ;  /* 0x00007610ffac7816 */ /* 0x000fe400000000ac */
[----:B------:R-:W-:Y:S02]  /*18610*/  PRMT R171, RZ, 0x7610, R171 ;  /* 0x00007610ffab7816 */ /* 0x000fe400000000ab */
[----:B------:R-:W-:Y:S02]  /*18620*/  PRMT R170, RZ, 0x7610, R170 ;  /* 0x00007610ffaa7816 */ /* 0x000fe400000000aa */
[----:B------:R-:W-:Y:S01]  /*18630*/  PRMT R169, RZ, 0x7610, R169 ;  /* 0x00007610ffa97816 */ /* 0x000fe200000000a9 */
[----:B0-----:R-:W-:Y:S01]  /*18640*/  @P2 IMAD.MOV.U32 R6, RZ, RZ, R135 ;  /* 0x000000ffff062224 */ /* 0x001fe200078e0087 */
[----:B------:R-:W-:Y:S01]  /*18650*/  PRMT R168, RZ, 0x7610, R168 ;  /* 0x00007610ffa87816 */ /* 0x000fe200000000a8 */
[----:B------:R-:W-:Y:S01]  /*18660*/  @P2 IMAD.MOV.U32 R7, RZ, RZ, R141 ;  /* 0x000000ffff072224 */ /* 0x000fe200078e008d */
[----:B------:R-:W3:Y:S01]  /*18670*/  LDL R135, [R1+0xa9c] ;  /* 0x000a9c0001877983 */ /* 0x000ee20000100800 */
[----:B------:R-:W-:-:S02]  /*18680*/  PRMT R167, RZ, 0x7610, R167 ;  /* 0x00007610ffa77816 */ /* 0x000fc400000000a7 */
[----:B------:R-:W-:Y:S01]  /*18690*/  PRMT R166, RZ, 0x7610, R166 ;  /* 0x00007610ffa67816 */ /* 0x000fe200000000a6 */
[----:B------:R0:W3:Y:S01]  /*186a0*/  @P2 LDG.E.U16 R130, desc[UR6][R6.64] ;  /* 0x0000000606822981 */ /* 0x0000e2000c1e1500 */
[----:B------:R-:W-:Y:S02]  /*186b0*/  PRMT R165, RZ, 0x7610, R165 ;  /* 0x00007610ffa57816 */ /* 0x000fe400000000a5 */
[----:B------:R-:W-:Y:S01]  /*186c0*/  PRMT R164, RZ, 0x7610, R164 ;  /* 0x00007610ffa47816 */ /* 0x000fe200000000a4 */
[----:B------:R-:W3:Y:S01]  /*186d0*/  LDL R141, [R1+0xaa8] ;  /* 0x000aa800018d7983 */ /* 0x000ee20000100800 */
[----:B------:R-:W-:Y:S02]  /*186e0*/  PRMT R163, RZ, 0x7610, R163 ;  /* 0x00007610ffa37816 */ /* 0x000fe400000000a3 */
[----:B------:R-:W-:Y:S02]  /*186f0*/  PRMT R162, RZ, 0x7610, R162 ;  /* 0x00007610ffa27816 */ /* 0x000fe400000000a2 */
[----:B------:R-:W-:Y:S01]  /*18700*/  PRMT R161, RZ, 0x7610, R161 ;  /* 0x00007610ffa17816 */ /* 0x000fe200000000a1 */
[----:B0-----:R-:W-:Y:S01]  /*18710*/  @P3 IMAD.MOV.U32 R7, RZ, RZ, R133 ;  /* 0x000000ffff073224 */ /* 0x001fe200078e0085 */
[----:B------:R-:W-:Y:S01]  /*18720*/  PRMT R160, RZ, 0x7610, R160 ;  /* 0x00007610ffa07816 */ /* 0x000fe200000000a0 */
[----:B------:R-:W3:Y:S01]  /*18730*/  LDL R133, [R1+0xaa0] ;  /* 0x000aa00001857983 */ /* 0x000ee20000100800 */
        /* <DEDUP_REMOVED lines=61> */
[----:B------:R-:W-:Y:S01]  /*18b10*/  MOV R151, UR48 ;  /* 0x0000003000977c02 */ /* 0x000fe20008000f00 */
[----:B--2---:R-:W-:Y:S01]  /*18b20*/  @P3 IMAD.MOV.U32 R6, RZ, RZ, R15 ;  /* 0x000000ffff063224 */ /* 0x004fe200078e000f */
[----:B------:R-:W-:Y:S04]  /*18b30*/  STL [R1+0x1240], R15 ;  /* 0x0012400f01007387 */ /* 0x000fe80000100800 */
[----:B------:R0:W2:Y:S04]  /*18b40*/  @P3 LDG.E.U16 R121, desc[UR6][R6.64] ;  /* 0x0000000606793981 */ /* 0x0000a8000c1e1500 */
[----:B------:R-:W4:Y:S01]  /*18b50*/  LDL R7, [R1+0xab4] ;  /* 0x000ab40001077983 */ /* 0x000f220000100800 */
[----:B------:R-:W-:-:S02]  /*18b60*/  ISETP.GT.AND P0, PT, R5, 0x4, PT ;  /* 0x000000040500780c */ /* 0x000fc40003f04270 */
[----:B------:R-:W-:-:S11]  /*18b70*/  ISETP.GT.AND P1, PT, R5, 0x5, PT ;  /* 0x000000050500780c */ /* 0x000fd60003f24270 */
[----:B0-----:R-:W-:Y:S01]  /*18b80*/  @P0 IMAD.MOV.U32 R6, RZ, RZ, R0 ;  /* 0x000000ffff060224 */ /* 0x001fe200078e0000 */
[----:B------:R-:W-:Y:S04]  /*18b90*/  STL [R1+0x1244], R0 ;  /* 0x0012440001007387 */ /* 0x000fe80000100800 */
[----:B----4-:R0:W4:Y:S02]  /*18ba0*/  @P0 LDG.E.U16 R111, desc[UR6][R6.64] ;  /* 0x00000006066f0981 */ /* 0x010124000c1e1500 */
[----:B0-----:R-:W-:Y:S02]  /*18bb0*/  @P1 IMAD.MOV.U32 R6, RZ, RZ, R146 ;  /* 0x000000ffff061224 */ /* 0x001fe400078e0092 */
[----:B---3--:R-:W-:Y:S01]  /*18bc0*/  @P1 IMAD.MOV.U32 R7, RZ, RZ, R148 ;  /* 0x000000ffff071224 */ /* 0x008fe200078e0094 */
[C---:B------:R-:W-:Y:S01]  /*18bd0*/  ISETP.GT.AND P2, PT, R5.reuse, 0x6, PT ;  /* 0x000000060500780c */ /* 0x040fe20003f44270 */
[----:B------:R-:W3:Y:S04]  /*18be0*/  LDL R148, [R1+0xa8c] ;  /* 0x000a8c0001947983 */ /* 0x000ee80000100800 */
[----:B------:R0:W4:Y:S01]  /*18bf0*/  @P1 LDG.E.U16 R101, desc[UR6][R6.64] ;  /* 0x0000000606651981 */ /* 0x000122000c1e1500 */
[----:B------:R-:W-:-:S03]  /*18c00*/  ISETP.GT.AND P3, PT, R5, 0x7, PT ;  /* 0x000000070500780c */ /* 0x000fc60003f64270 */
[----:B------:R-:W2:Y:S04]  /*18c10*/  LDL R146, [R1+0xa90] ;  /* 0x000a900001927983 */ /* 0x000ea80000100800 */
[----:B------:R-:W3:Y:S01]  /*18c20*/  LDL R7, [R1+0xaa4] ;  /* 0x000aa40001077983 */ /* 0x000ee20000100800 */
[----:B0-----:R-:W-:Y:S01]  /*18c30*/  @P2 IMAD.MOV.U32 R6, RZ, RZ, R141 ;  /* 0x000000ffff062224 */ /* 0x001fe200078e008d */
[C---:B------:R-:W-:Y:S02]  /*18c40*/  ISETP.GT.AND P0, PT, R5.reuse, 0x8, PT ;  /* 0x000000080500780c */ /* 0x040fe40003f04270 */
[----:B------:R-:W-:Y:S01]  /*18c50*/  ISETP.GT.AND P1, PT, R5, 0x9, PT ;  /* 0x000000090500780c */ /* 0x000fe20003f24270 */
[----:B------:R-:W4:Y:S04]  /*18c60*/  LDL R141, [R1+0xa88] ;  /* 0x000a8800018d7983 */ /* 0x000f280000100800 */
[----:B---3--:R0:W3:Y:S02]  /*18c70*/  @P2 LDG.E.U16 R88, desc[UR6][R6.64] ;  /* 0x0000000606582981 */ /* 0x0080e4000c1e1500 */
[----:B0-----:R-:W-:-:S02]  /*18c80*/  @P3 IMAD.MOV.U32 R6, RZ, RZ, R133 ;  /* 0x000000ffff063224 */ /* 0x001fc400078e0085 */
[----:B------:R-:W-:Y:S01]  /*18c90*/  @P3 IMAD.MOV.U32 R7, RZ, RZ, R135 ;  /* 0x000000ffff073224 */ /* 0x000fe200078e0087 */
[----:B------:R-:W3:Y:S04]  /*18ca0*/  LDL R133, [R1+0xa80] ;  /* 0x000a800001857983 */ /* 0x000ee80000100800 */
[----:B------:R0:W3:Y:S04]  /*18cb0*/  @P3 LDG.E.U16 R78, desc[UR6][R6.64] ;  /* 0x00000006064e3981 */ /* 0x0000e8000c1e1500 */
[----:B------:R-:W3:Y:S04]  /*18cc0*/  LDL R135, [R1+0xa7c] ;  /* 0x000a7c0001877983 */ /* 0x000ee80000100800 */
[----:B------:R-:W0:Y:S04]  /*18cd0*/  LDL R6, [R1+0xa94] ;  /* 0x000a940001067983 */ /* 0x000e280000100800 */
[----:B------:R-:W0:Y:S02]  /*18ce0*/  LDL R7, [R1+0xa98] ;  /* 0x000a980001077983 */ /* 0x000e240000100800 */
[----:B0-----:R-:W-:-:S04]  /*18cf0*/  @P0 LOP3.LUT R7, R7, R6, RZ, 0x3c, !PT ;  /* 0x0000000607070212 */ /* 0x001fc800078e3cff */
[----:B------:R-:W-:-:S04]  /*18d00*/  @P0 LOP3.LUT R6, R7, R6, RZ, 0x3c, !PT ;  /* 0x0000000607060212 */ /* 0x000fc800078e3cff */
[----:B------:R-:W-:-:S05]  /*18d10*/  @P0 LOP3.LUT R7, R7, R6, RZ, 0x3c, !PT ;  /* 0x0000000607070212 */ /* 0x000fca00078e3cff */
[----:B------:R2:W3:Y:S02]  /*18d20*/  @P0 LDG.E.U16 R13, desc[UR6][R6.64] ;  /* 0x00000006060d0981 */ /* 0x0004e4000c1e1500 */
[----:B--2---:R-:W-:Y:S02]  /*18d30*/  @P1 IMAD.MOV.U32 R6, RZ, RZ, R146 ;  /* 0x000000ffff061224 */ /* 0x004fe400078e0092 */
[----:B------:R-:W-:Y:S01]  /*18d40*/  @P1 IMAD.MOV.U32 R7, RZ, RZ, R148 ;  /* 0x000000ffff071224 */ /* 0x000fe200078e0094 */
[C---:B------:R-:W-:Y:S01]  /*18d50*/  ISETP.GT.AND P2, PT, R5.reuse, 0xa, PT ;  /* 0x0000000a0500780c */ /* 0x040fe20003f44270 */
[----:B------:R-:W2:Y:S04]  /*18d60*/  LDL R148, [R1+0xa6c] ;  /* 0x000a6c0001947983 */ /* 0x000ea80000100800 */
[----:B------:R4:W2:Y:S01]  /*18d70*/  @P1 LDG.E.U16 R60, desc[UR6][R6.64] ;  /* 0x00000006063c1981 */ /* 0x0008a2000c1e1500 */
[----:B------:R-:W-:-:S03]  /*18d80*/  ISETP.GT.AND P3, PT, R5, 0xb, PT ;  /* 0x0000000b0500780c */ /* 0x000fc60003f64270 */
[----:B------:R-:W2:Y:S04]  /*18d90*/  LDL R146, [R1+0xa70] ;  /* 0x000a700001927983 */ /* 0x000ea80000100800 */
[----:B------:R-:W3:Y:S01]  /*18da0*/  LDL R7, [R1+0xa84] ;  /* 0x000a840001077983 */ /* 0x000ee20000100800 */
[----:B----4-:R-:W-:Y:S01]  /*18db0*/  @P2 IMAD.MOV.U32 R6, RZ, RZ, R141 ;  /* 0x000000ffff062224 */ /* 0x010fe200078e008d */
        /* <DEDUP_REMOVED lines=404> */
[----:B------:R-:W-:-:S02]  /*1a700*/  ISETP.GT.AND P3, PT, R5, 0x4f, PT ;  /* 0x0000004f0500780c */ /* 0x000fc40003f64270 */
[----:B------:R-:W-:Y:S01]  /*1a710*/  PRMT R4, RZ, 0x7610, R4 ;  /* 0x00007610ff047816 */ /* 0x000fe20000000004 */
        /* <DEDUP_REMOVED lines=201> */
[----:B------:R-:W-:Y:S01]  /*1b3b0*/  ISETP.GT.AND P4, PT, R5, 0x72, PT ;  /* 0x000000720500780c */ /* 0x000fe20003f84270 */
        /* <DEDUP_REMOVED lines=11> */
[----:B------:R-:W2:Y:S04]  /*1b470*/  LDL R146, [R1+0x730] ;  /* 0x0007300001927983 */ /* 0x000ea80000100800 */
[----:B------:R0:W2:Y:S04]  /*1b480*/  @P1 LDG.E.U16 R223, desc[UR6][R6.64] ;  /* 0x0000000606df1981 */ /* 0x0000a8000c1e1500 */
[----:B------:R-:W2:Y:S04]  /*1b490*/  LDL R148, [R1+0x72c] ;  /* 0x00072c0001947983 */ /* 0x000ea80000100800 */
[----:B------:R-:W0:Y:S04]  /*1b4a0*/  LDL R6, [R1+0x744] ;  /* 0x0007440001067983 */ /* 0x000e280000100800 */
[----:B------:R-:W0:Y:S01]  /*1b4b0*/  LDL R7, [R1+0x748] ;  /* 0x0007480001077983 */ /* 0x000e220000100800 */
[----:B------:R-:W-:-:S02]  /*1b4c0*/  ISETP.GT.AND P0, PT, R5, 0x73, PT ;  /* 0x000000730500780c */ /* 0x000fc40003f04270 */
[----:B0-----:R-:W-:-:S04]  /*1b4d0*/  @P4 LOP3.LUT R7, R7, R6, RZ, 0x3c, !PT ;  /* 0x0000000607074212 */ /* 0x001fc800078e3cff */
[----:B------:R-:W-:-:S04]  /*1b4e0*/  @P4 LOP3.LUT R6, R7, R6, RZ, 0x3c, !PT ;  /* 0x0000000607064212 */ /* 0x000fc800078e3cff */
[----:B------:R-:W-:-:S05]  /*1b4f0*/  @P4 LOP3.LUT R7, R7, R6, RZ, 0x3c, !PT ;  /* 0x0000000607074212 */ /* 0x000fca00078e3cff */
[----:B------:R4:W2:Y:S04]  /*1b500*/  @P4 LDG.E.U16 R222, desc[UR6][R6.64] ;  /* 0x0000000606de4981 */ /* 0x0008a8000c1e1500 */
[----:B------:R-:W3:Y:S01]  /*1b510*/  LDL R7, [R1+0x73c] ;  /* 0x00073c0001077983 */ /* 0x000ee20000100800 */
[C---:B------:R-:W-:Y:S01]  /*1b520*/  ISETP.GT.AND P1, PT, R5.reuse, 0x74, PT ;  /* 0x000000740500780c */ /* 0x040fe20003f24270 */
[----:B----4-:R-:W-:Y:S02]  /*1b530*/  @P0 IMAD.MOV.U32 R6, RZ, RZ, R141 ;  /* 0x000000ffff060224 */ /* 0x010fe400078e008d */
[----:B------:R-:W4:Y:S04]  /*1b540*/  LDL R141, [R1+0x720] ;  /* 0x00072000018d7983 */ /* 0x000f280000100800 */
[----:B---3--:R0:W3:Y:S01]  /*1b550*/  @P0 LDG.E.U16 R221, desc[UR6][R6.64] ;  /* 0x0000000606dd0981 */ /* 0x0080e2000c1e1500 */
[----:B------:R-:W-:-:S05]  /*1b560*/  ISETP.GT.AND P0, PT, R5, 0x75, PT ;  /* 0x000000750500780c */ /* 0x000fca0003f04270 */
[----:B0-----:R-:W-:Y:S02]  /*1b570*/  @P1 IMAD.MOV.U32 R6, RZ, RZ, R133 ;  /* 0x000000ffff061224 */ /* 0x001fe400078e0085 */
[----:B------:R-:W-:Y:S01]  /*1b580*/  @P1 IMAD.MOV.U32 R7, RZ, RZ, R135 ;  /* 0x000000ffff071224 */ /* 0x000fe200078e0087 */
[----:B------:R-:W3:Y:S04]  /*1b590*/  LDL R133, [R1+0x718] ;  /* 0x0007180001857983 */ /* 0x000ee80000100800 */
[----:B------:R2:W3:Y:S04]  /*1b5a0*/  @P1 LDG.E.U16 R220, desc[UR6][R6.64] ;  /* 0x0000000606dc1981 */ /* 0x0004e8000c1e1500 */
[----:B------:R-:W3:Y:S01]  /*1b5b0*/  LDL R135, [R1+0x714] ;  /* 0x0007140001877983 */ /* 0x000ee20000100800 */
[----:B--2---:R-:W-:-:S02]  /*1b5c0*/  @P0 IMAD.MOV.U32 R6, RZ, RZ, R146 ;  /* 0x000000ffff060224 */ /* 0x004fc400078e0092 */
[----:B------:R-:W-:Y:S01]  /*1b5d0*/  @P0 IMAD.MOV.U32 R7, RZ, RZ, R148 ;  /* 0x000000ffff070224 */ /* 0x000fe200078e0094 */
[C---:B------:R-:W-:Y:S01]  /*1b5e0*/  ISETP.GT.AND P1, PT, R5.reuse, 0x76, PT ;  /* 0x000000760500780c */ /* 0x040fe20003f24270 */
        /* <DEDUP_REMOVED lines=41> */
[----:B------:R-:W-:Y:S02]  /*1b880*/  @P1 IMAD.MOV.U32 R7, RZ, RZ, R135 ;  /* 0x000000ffff071224 */ /* 0x000fe400078e0087 */
[----:B------:R-:W4:Y:S04]  /*1b890*/  LDL R135, [R1+0xef0] ;  /* 0x000ef00001877983 */ /* 0x000f280000100800 */
[----:B------:R2:W3:Y:S02]  /*1b8a0*/  @P1 LDG.E.U16 R212, desc[UR6][R6.64] ;  /* 0x0000000606d41981 */ /* 0x0004e4000c1e1500 */
[----:B--2---:R-:W-:-:S02]  /*1b8b0*/  @P0 IMAD.MOV.U32 R6, RZ, RZ, R146 ;  /* 0x000000ffff060224 */ /* 0x004fc400078e0092 */
[----:B------:R-:W-:Y:S01]  /*1b8c0*/  @P0 IMAD.MOV.U32 R7, RZ, RZ, R148 ;  /* 0x000000ffff070224 */ /* 0x000fe200078e0094 */
[C---:B------:R-:W-:Y:S01]  /*1b8d0*/  ISETP.GT.AND P1, PT, R5.reuse, 0x7e, PT ;  /* 0x0000007e0500780c */ /* 0x040fe20003f24270 */
[----:B------:R-:W0:Y:S03]  /*1b8e0*/  S2R R133, SR_TID.X ;  /* 0x0000000000857919 */ /* 0x000e260000002100 */
[----:B------:R1:W2:Y:S01]  /*1b8f0*/  @P0 LDG.E.U16 R211, desc[UR6][R6.64] ;  /* 0x0000000606d30981 */ /* 0x0002a2000c1e1500 */
[----:B------:R-:W-:-:S03]  /*1b900*/  ISETP.GT.AND P2, PT, R5, 0x7f, PT ;  /* 0x0000007f0500780c */ /* 0x000fc60003f44270 */
[----:B------:R-:W3:Y:S04]  /*1b910*/  LDL R148, [R1+0xed0] ;  /* 0x000ed00001947983 */ /* 0x000ee80000100800 */
[----:B------:R-:W2:Y:S04]  /*1b920*/  LDL R146, [R1+0xe8c] ;  /* 0x000e8c0001927983 */ /* 0x000ea80000100800 */
[----:B------:R-:W1:Y:S04]  /*1b930*/  LDL R6, [R1+0x6e4] ;  /* 0x0006e40001067983 */ /* 0x000e680000100800 */
[----:B------:R-:W1:Y:S02]  /*1b940*/  LDL R7, [R1+0x6e8] ;  /* 0x0006e80001077983 */ /* 0x000e640000100800 */
[----:B-1----:R-:W-:-:S04]  /*1b950*/  @P1 LOP3.LUT R7, R7, R6, RZ, 0x3c, !PT ;  /* 0x0000000607071212 */ /* 0x002fc800078e3cff */
[----:B------:R-:W-:-:S04]  /*1b960*/  @P1 LOP3.LUT R6, R7, R6, RZ, 0x3c, !PT ;  /* 0x0000000607061212 */ /* 0x000fc800078e3cff */
[----:B------:R-:W-:-:S05]  /*1b970*/  @P1 LOP3.LUT R7, R7, R6, RZ, 0x3c, !PT ;  /* 0x0000000607071212 */ /* 0x000fca00078e3cff */
[----:B------:R1:W2:Y:S04]  /*1b980*/  @P1 LDG.E.U16 R210, desc[UR6][R6.64] ;  /* 0x0000000606d21981 */ /* 0x0002a8000c1e1500 */
[----:B------:R-:W1:Y:S04]  /*1b990*/  LDL R6, [R1+0x6dc] ;  /* 0x0006dc0001067983 */ /* 0x000e680000100800 */
[----:B------:R-:W1:Y:S01]  /*1b9a0*/  LDL R7, [R1+0x6e0] ;  /* 0x0006e00001077983 */ /* 0x000e620000100800 */
[----:B0-----:R-:W-:-:S04]  /*1b9b0*/  LOP3.LUT R133, R133, 0x7f, RZ, 0xc0, !PT ;  /* 0x0000007f85857812 */ /* 0x001fc800078ec0ff */
[----:B------:R-:W-:Y:S02]  /*1b9c0*/  ISETP.GE.AND P0, PT, R133, R5, PT ;  /* 0x000000058500720c */ /* 0x000fe40003f06270 */
[----:B------:R-:W2:Y:S01]  /*1b9d0*/  LDL R133, [R1+0xe90] ;  /* 0x000e900001857983 */ /* 0x000ea20000100800 */
[----:B-1----:R-:W-:-:S04]  /*1b9e0*/  @P2 LOP3.LUT R7, R7, R6, RZ, 0x3c, !PT ;  /* 0x0000000607072212 */ /* 0x002fc800078e3cff */
[----:B------:R-:W-:-:S04]  /*1b9f0*/  @P2 LOP3.LUT R6, R7, R6, RZ, 0x3c, !PT ;  /* 0x0000000607062212 */ /* 0x000fc800078e3cff */
[----:B------:R-:W-:-:S05]  /*1ba00*/  @P2 LOP3.LUT R7, R7, R6, RZ, 0x3c, !PT ;  /* 0x0000000607072212 */ /* 0x000fca00078e3cff */
[----:B------:R4:W2:Y:S01]  /*1ba10*/  @P2 LDG.E.U16 R209, desc[UR6][R6.64] ;  /* 0x0000000606d12981 */ /* 0x0008a2000c1e1500 */
[----:B------:R-:W-:Y:S01]  /*1ba20*/  BAR.SYNC.DEFER_BLOCKING 0x0 ;  /* 0x0000000000007b1d */ /* 0x000fe20000010000 */
[----:B----4-:R-:W-:Y:S02]  /*1ba30*/  @!P0 IMAD.MOV.U32 R6, RZ, RZ, R135 ;  /* 0x000000ffff068224 */ /* 0x010fe400078e0087 */
[----:B------:R-:W-:-:S03]  /*1ba40*/  @!P0 IMAD.MOV.U32 R7, RZ, RZ, R141 ;  /* 0x000000ffff078224 */ /* 0x000fc600078e008d */
[----:B------:R-:W4:Y:S04]  /*1ba50*/  LDL R135, [R1+0xdd0] ;  /* 0x000dd00001877983 */ /* 0x000f280000100800 */
[----:B------:R-:W4:Y:S04]  /*1ba60*/  LDL R141, [R1+0xdcc] ;  /* 0x000dcc00018d7983 */ /* 0x000f280000100800 */
[----:B------:R3:W4:Y:S04]  /*1ba70*/  @!P0 LDG.E.U16 R208, desc[UR6][R6.64] ;  /* 0x0000000606d08981 */ /* 0x000728000c1e1500 */
[----:B------:R-:W2:Y:S01]  /*1ba80*/  LDL R7, [R1+0xecc] ;  /* 0x000ecc0001077983 */ /* 0x000ea20000100800 */
[----:B---3--:R-:W-:-:S03]  /*1ba90*/  @!P0 IMAD.MOV.U32 R6, RZ, RZ, R148 ;  /* 0x000000ffff068224 */ /* 0x008fc600078e0094 */
[----:B------:R-:W3:Y:S04]  /*1baa0*/  LDL R148, [R1+0xd90] ;  /* 0x000d900001947983 */ /* 0x000ee80000100800 */
[----:B--2---:R0:W2:Y:S02]  /*1bab0*/  @!P0 LDG.E.U16 R207, desc[UR6][R6.64] ;  /* 0x0000000606cf8981 */ /* 0x0040a4000c1e1500 */
[----:B0-----:R-:W-:Y:S02]  /*1bac0*/  @!P0 IMAD.MOV.U32 R6, RZ, RZ, R133 ;  /* 0x000000ffff068224 */ /* 0x001fe400078e0085 */
[----:B------:R-:W-:Y:S01]  /*1bad0*/  @!P0 IMAD.MOV.U32 R7, RZ, RZ, R146 ;  /* 0x000000ffff078224 */ /* 0x000fe200078e0092 */
[----:B------:R-:W2:Y:S04]  /*1bae0*/  LDL R133, [R1+0xd50] ;  /* 0x000d500001857983 */ /* 0x000ea80000100800 */
[----:B------:R0:W2:Y:S04]  /*1baf0*/  @!P0 LDG.E.U16 R206, desc[UR6][R6.64] ;  /* 0x0000000606ce8981 */ /* 0x0000a8000c1e1500 */
[----:B------:R-:W2:Y:S04]  /*1bb00*/  LDL R146, [R1+0xd4c] ;  /* 0x000d4c0001927983 */ /* 0x000ea80000100800 */
[----:B------:R-:W0:Y:S04]  /*1bb10*/  LDL R6, [R1+0xe4c] ;  /* 0x000e4c0001067983 */ /* 0x000e280000100800 */
[----:B------:R-:W0:Y:S02]  /*1bb20*/  LDL R7, [R1+0xe50] ;  /* 0x000e500001077983 */ /* 0x000e240000100800 */
[----:B0-----:R-:W-:-:S04]  /*1bb30*/  @!P0 LOP3.LUT R7, R7, R6, RZ, 0x3c, !PT ;  /* 0x0000000607078212 */ /* 0x001fc800078e3cff */
[----:B------:R-:W-:-:S04]  /*1bb40*/  @!P0 LOP3.LUT R6, R7, R6, RZ, 0x3c, !PT ;  /* 0x0000000607068212 */ /* 0x000fc800078e3cff */
[----:B------:R-:W-:-:S05]  /*1bb50*/  @!P0 LOP3.LUT R7, R7, R6, RZ, 0x3c, !PT ;  /* 0x0000000607078212 */ /* 0x000fca00078e3cff */
[----:B------:R0:W2:Y:S04]  /*1bb60*/  @!P0 LDG.E.U16 R205, desc[UR6][R6.64] ;  /* 0x0000000606cd8981 */ /* 0x0000a8000c1e1500 */
[----:B------:R-:W0:Y:S04]  /*1bb70*/  LDL R6, [R1+0xe0c] ;  /* 0x000e0c0001067983 */ /* 0x000e280000100800 */
[----:B------:R-:W0:Y:S02]  /*1bb80*/  LDL R7, [R1+0xe10] ;  /* 0x000e100001077983 */ /* 0x000e240000100800 */
[----:B0-----:R-:W-:-:S04]  /*1bb90*/  @!P0 LOP3.LUT R7, R7, R6, RZ, 0x3c, !PT ;  /* 0x0000000607078212 */ /* 0x001fc800078e3cff */
[----:B------:R-:W-:-:S04]  /*1bba0*/  @!P0 LOP3.LUT R6, R7, R6, RZ, 0x3c, !PT ;  /* 0x0000000607068212 */ /* 0x000fc800078e3cff */
[----:B------:R-:W-:-:S05]  /*1bbb0*/  @!P0 LOP3.LUT R7, R7, R6, RZ, 0x3c, !PT ;  /* 0x0000000607078212 */ /* 0x000fca00078e3cff */
[----:B------:R4:W2:Y:S02]  /*1bbc0*/  @!P0 LDG.E.U16 R204, desc[UR6][R6.64] ;  /* 0x0000000606cc8981 */ /* 0x0008a4000c1e1500 */
[----:B----4-:R-:W-:Y:S02]  /*1bbd0*/  @!P0 IMAD.MOV.U32 R6, RZ, RZ, R135 ;  /* 0x000000ffff068224 */ /* 0x010fe400078e0087 */
[----:B------:R-:W-:Y:S01]  /*1bbe0*/  @!P0 IMAD.MOV.U32 R7, RZ, RZ, R141 ;  /* 0x000000ffff078224 */ /* 0x000fe200078e008d */
[----:B------:R-:W4:Y:S04]  /*1bbf0*/  LDL R135, [R1+0xc90] ;  /* 0x000c900001877983 */ /* 0x000f280000100800 */
[----:B------:R3:W4:Y:S04]  /*1bc00*/  @!P0 LDG.E.U16 R203, desc[UR6][R6.64] ;  /* 0x0000000606cb8981 */ /* 0x000728000c1e1500 */
[----:B------:R-:W4:Y:S04]  /*1bc10*/  LDL R141, [R1+0xc8c] ;  /* 0x000c8c00018d7983 */ /* 0x000f280000100800 */
        /* <DEDUP_REMOVED lines=101> */
[----:B------:R-:W4:Y:S04]  /*1c270*/  LDL.LU R135, [R1+0x370] ;  /* 0x0003700001877983 */ /* 0x000f280000300800 */
[----:B------:R-:W4:Y:S04]  /*1c280*/  LDL.LU R141, [R1+0x334] ;  /* 0x00033400018d7983 */ /* 0x000f280000300800 */
        /* <DEDUP_REMOVED lines=21> */
[----:B------:R0:W2:Y:S04]  /*1c3e0*/  @!P0 LDG.E.U16 R179, desc[UR6][R6.64] ;  /* 0x0000000606b38981 */ /* 0x0000a8000c1e1500 */
[----:B------:R-:W0:Y:S02]  /*1c3f0*/  LDL R7, [R1+0x374] ;  /* 0x0003740001077983 */ /* 0x000e240000100800 */
[----:B0-----:R-:W-:Y:S02]  /*1c400*/  @!P0 IMAD.MOV.U32 R6, RZ, RZ, R7 ;  /* 0x000000ffff068224 */ /* 0x001fe400078e0007 */
[----:B----4-:R-:W-:-:S05]  /*1c410*/  @!P0 IMAD.MOV.U32 R7, RZ, RZ, R135 ;  /* 0x000000ffff078224 */ /* 0x010fca00078e0087 */
[----:B------:R0:W4:Y:S04]  /*1c420*/  @!P0 LDG.E.U16 R178, desc[UR6][R6.64] ;  /* 0x0000000606b28981 */ /* 0x000128000c1e1500 */
[----:B------:R-:W3:Y:S01]  /*1c430*/  LDL R7, [R1+0x330] ;  /* 0x0003300001077983 */ /* 0x000ee20000100800 */
[----:B0-----:R-:W-:-:S05]  /*1c440*/  @!P0 IMAD.MOV.U32 R6, RZ, RZ, R141 ;  /* 0x000000ffff068224 */ /* 0x001fca00078e008d */
[----:B---3--:R0:W3:Y:S04]  /*1c450*/  @!P0 LDG.E.U16 R177, desc[UR6][R6.64] ;  /* 0x0000000606b18981 */ /* 0x0080e8000c1e1500 */
[----:B------:R-:W2:Y:S01]  /*1c460*/  LDL R7, [R1+0x6d8] ;  /* 0x0006d80001077983 */ /* 0x000ea20000100800 */
[----:B0-----:R-:W-:-:S03]  /*1c470*/  @!P0 IMAD.MOV.U32 R6, RZ, RZ, R148 ;  /* 0x000000ffff068224 */ /* 0x001fc600078e0094 */
[----:B------:R-:W4:Y:S04]  /*1c480*/  LDL R148, [R1+0xd88] ;  /* 0x000d880001947983 */ /* 0x000f280000100800 */
[----:B--2---:R0:W2:Y:S02]  /*1c490*/  @!P0 LDG.E.U16 R176, desc[UR6][R6.64] ;  /* 0x0000000606b08981 */ /* 0x0040a4000c1e1500 */
[----:B0-----:R-:W-:Y:S02]  /*1c4a0*/  @!P0 IMAD.MOV.U32 R6, RZ, RZ, R133 ;  /* 0x000000ffff068224 */ /* 0x001fe400078e0085 */
[----:B------:R-:W-:Y:S01]  /*1c4b0*/  @!P0 IMAD.MOV.U32 R7, RZ, RZ, R146 ;  /* 0x000000ffff078224 */ /* 0x000fe200078e0092 */
[----:B------:R-:W3:Y:S04]  /*1c4c0*/  LDL R133, [R1+0xd48] ;  /* 0x000d480001857983 */ /* 0x000ee80000100800 */
        /* <DEDUP_REMOVED lines=26> */
[----:B------:R-:W3:Y:S01]  /*1c670*/  LDL R7, [R1+0xd84] ;  /* 0x000d840001077983 */ /* 0x000ee20000100800 */
[----:B----4-:R-:W-:-:S03]  /*1c680*/  @!P0 IMAD.MOV.U32 R6, RZ, RZ, R148 ;  /* 0x000000ffff068224 */ /* 0x010fc600078e0094 */
[----:B------:R-:W4:Y:S04]  /*1c690*/  LDL R148, [R1+0xc08] ;  /* 0x000c080001947983 */ /* 0x000f280000100800 */
[----:B---3--:R0:W3:Y:S02]  /*1c6a0*/  @!P0 LDG.E.U16 R170, desc[UR6][R6.64] ;  /* 0x0000000606aa8981 */ /* 0x0080e4000c1e1500 */
[----:B0-----:R-:W-:Y:S02]  /*1c6b0*/  @!P0 IMAD.MOV.U32 R6, RZ, RZ, R133 ;  /* 0x000000ffff068224 */ /* 0x001fe400078e0085 */
[----:B--2---:R-:W-:Y:S01]  /*1c6c0*/  @!P0 IMAD.MOV.U32 R7, RZ, RZ, R146 ;  /* 0x000000ffff078224 */ /* 0x004fe200078e0092 */
[----:B------:R-:W2:Y:S04]  /*1c6d0*/  LDL R133, [R1+0xbc8] ;  /* 0x000bc80001857983 */ /* 0x000ea80000100800 */
[----:B------:R0:W3:Y:S04]  /*1c6e0*/  @!P0 LDG.E.U16 R169, desc[UR6][R6.64] ;  /* 0x0000000606a98981 */ /* 0x0000e8000c1e1500 */
[----:B------:R-:W3:Y:S04]  /*1c6f0*/  LDL R146, [R1+0xbc4] ;  /* 0x000bc40001927983 */ /* 0x000ee80000100800 */
[----:B------:R-:W0:Y:S04]  /*1c700*/  LDL R6, [R1+0xd04] ;  /* 0x000d040001067983 */ /* 0x000e280000100800 */
[----:B------:R-:W0:Y:S02]  /*1c710*/  LDL R7, [R1+0xd08] ;  /* 0x000d080001077983 */ /* 0x000e240000100800 */
[----:B0-----:R-:W-:-:S04]  /*1c720*/  @!P0 LOP3.LUT R7, R7, R6, RZ, 0x3c, !PT ;  /* 0x0000000607078212 */ /* 0x001fc800078e3cff */
[----:B------:R-:W-:-:S04]  /*1c730*/  @!P0 LOP3.LUT R6, R7, R6, RZ, 0x3c, !PT ;  /* 0x0000000607068212 */ /* 0x000fc800078e3cff */
[----:B------:R-:W-:-:S05]  /*1c740*/  @!P0 LOP3.LUT R7, R7, R6, RZ, 0x3c, !PT ;  /* 0x0000000607078212 */ /* 0x000fca00078e3cff */
[----:B------:R0:W3:Y:S04]  /*1c750*/  @!P0 LDG.E.U16 R168, desc[UR6][R6.64] ;  /* 0x0000000606a88981 */ /* 0x0000e8000c1e1500 */
        /* <DEDUP_REMOVED lines=18> */
[----:B------:R-:W2:Y:S01]  /*1c880*/  LDL R7, [R1+0xc04] ;  /* 0x000c040001077983 */ /* 0x000ea20000100800 */
[----:B----4-:R-:W-:-:S03]  /*1c890*/  @!P0 IMAD.MOV.U32 R6, RZ, RZ, R148 ;  /* 0x000000ffff068224 */ /* 0x010fc600078e0094 */
[----:B------:R-:W4:Y:S04]  /*1c8a0*/  LDL R148, [R1+0x670] ;  /* 0x0006700001947983 */ /* 0x000f280000100800 */
[----:B--2---:R0:W2:Y:S02]  /*1c8b0*/  @!P0 LDG.E.U16 R164, desc[UR6][R6.64] ;  /* 0x0000000606a48981 */ /* 0x0040a4000c1e1500 */
[----:B0-----:R-:W-:Y:S02]  /*1c8c0*/  @!P0 IMAD.MOV.U32 R6, RZ, RZ, R133 ;  /* 0x000000ffff068224 */ /* 0x001fe400078e0085 */
[----:B---3--:R-:W-:Y:S01]  /*1c8d0*/  @!P0 IMAD.MOV.U32 R7, RZ, RZ, R146 ;  /* 0x000000ffff078224 */ /* 0x008fe200078e0092 */
        /* <DEDUP_REMOVED lines=61> */
[----:B----4-:R-:W-:-:S05]  /*1ccb0*/  @!P0 IMAD.MOV.U32 R6, RZ, RZ, R148 ;  /* 0x000000ffff068224 */ /* 0x010fca00078e0094 */
[----:B--2---:R0:W2:Y:S02]  /*1ccc0*/  @!P0 LDG.E.U16 R152, desc[UR6][R6.64] ;  /* 0x0000000606988981 */ /* 0x0040a4000c1e1500 */
[----:B0-----:R-:W-:Y:S02]  /*1ccd0*/  @!P0 IMAD.MOV.U32 R6, RZ, RZ, R133 ;  /* 0x000000ffff068224 */ /* 0x001fe400078e0085 */
[----:B---3--:R-:W-:Y:S01]  /*1cce0*/  @!P0 IMAD.MOV.U32 R7, RZ, RZ, R146 ;  /* 0x000000ffff078224 */ /* 0x008fe200078e0092 */
[----:B------:R-:W3:Y:S04]  /*1ccf0*/  LDL.LU R133, [R1+0x368] ;  /* 0x0003680001857983 */ /* 0x000ee80000300800 */
[----:B------:R-:W4:Y:S04]  /*1cd00*/  LDL.LU R146, [R1+0x36c] ;  /* 0x00036c0001927983 */ /* 0x000f280000300800 */
[----:B------:R-:W2:Y:S04]  /*1cd10*/  LDL.LU R148, [R1+0x32c] ;  /* 0x00032c0001947983 */ /* 0x000ea80000300800 */
        /* <DEDUP_REMOVED lines=26> */
[----:B---3--:R-:W-:-:S05]  /*1cec0*/  @!P0 IMAD.MOV.U32 R7, RZ, RZ, R133 ;  /* 0x000000ffff078224 */ /* 0x008fca00078e0085 */
[----:B------:R2:W3:Y:S04]  /*1ced0*/  @!P0 LDG.E.U16 R18, desc[UR6][R6.64] ;  /* 0x0000000606128981 */ /* 0x0004e8000c1e1500 */
[----:B------:R-:W4:Y:S01]  /*1cee0*/  LDL R7, [R1+0x328] ;  /* 0x0003280001077983 */ /* 0x000f220000100800 */
[----:B--2---:R-:W-:-:S05]  /*1cef0*/  @!P0 IMAD.MOV.U32 R6, RZ, RZ, R148 ;  /* 0x000000ffff068224 */ /* 0x004fca00078e0094 */
[----:B----4-:R0:W2:Y:S04]  /*1cf00*/  @!P0 LDG.E.U16 R17, desc[UR6][R6.64] ;  /* 0x0000000606118981 */ /* 0x0100a8000c1e1500 */
[----:B------:R-:W0:Y:S04]  /*1cf10*/  LDL R6, [R1+0xae4] ;  /* 0x000ae40001067983 */ /* 0x000e280000100800 */
[----:B------:R-:W0:Y:S04]  /*1cf20*/  LDL R7, [R1+0xeec] ;  /* 0x000eec0001077983 */ /* 0x000e280000100800 */
[----:B------:R1:W-:Y:S02]  /*1cf30*/  STS.U16 [R3+UR4+0x10000], R14 ;  /* 0x0100000e03007988 */ /* 0x0003e40008000404 */
[----:B-1----:R-:W-:-:S02]  /*1cf40*/  PRMT R14, RZ, 0x7610, R14 ;  /* 0x00007610ff0e7816 */ /* 0x002fc4000000000e */
[----:B0-----:R-:W-:-:S04]  /*1cf50*/  @!P0 LOP3.LUT R7, R7, R6, RZ, 0x3c, !PT ;  /* 0x0000000607078212 */ /* 0x001fc800078e3cff */
[----:B------:R-:W-:-:S04]  /*1cf60*/  @!P0 LOP3.LUT R6, R7, R6, RZ, 0x3c, !PT ;  /* 0x0000000607068212 */ /* 0x000fc800078e3cff */
[----:B------:R-:W-:-:S05]  /*1cf70*/  @!P0 LOP3.LUT R7, R7, R6, RZ, 0x3c, !PT ;  /* 0x0000000607078212 */ /* 0x000fca00078e3cff */
[----:B------:R0:W4:Y:S04]  /*1cf80*/  @!P0 LDG.E.U16 R14, desc[UR6][R6.64] ;  /* 0x00000006060e8981 */ /* 0x000128000c1e1500 */
        /* <DEDUP_REMOVED lines=41> */
[----:B------:R-:W0:Y:S01]  /*1d220*/  LDL R7, [R1+0xd80] ;  /* 0x000d800001077983 */ /* 0x000e220000100800 */
[----:B------:R-:W-:-:S03]  /*1d230*/  PRMT R5, RZ, 0x7610, R5 ;  /* 0x00007610ff057816 */ /* 0x000fc60000000005 */
[----:B------:R1:W-:Y:S04]  /*1d240*/  STS.U16 [R3+UR4+0x11800], R57 ;  /* 0x0118003903007988 */ /* 0x0003e80008000404 */
[----:B------:R3:W-:Y:S04]  /*1d250*/  STS.U16 [R3+UR4+0x11c00], R56 ;  /* 0x011c003803007988 */ /* 0x0007e80008000404 */
[----:B------:R2:W-:Y:S04]  /*1d260*/  STS.U16 [R3+UR4+0x12000], R59 ;  /* 0x0120003b03007988 */ /* 0x0005e80008000404 */
[----:B-1----:R-:W4:Y:S04]  /*1d270*/  LDL.LU R57, [R1+0x1448] ;  /* 0x0014480001397983 */ /* 0x002f280000300800 */
[----:B---3--:R-:W3:Y:S04]  /*1d280*/  LDL.LU R56, [R1+0x1444] ;  /* 0x0014440001387983 */ /* 0x008ee80000300800 */
[----:B--2---:R-:W2:Y:S04]  /*1d290*/  LDL.LU R59, [R1+0x1440] ;  /* 0x00144000013b7983 */ /* 0x004ea80000300800 */
[----:B------:R1:W-:Y:S04]  /*1d2a0*/  STS.U16 [R3+UR4+0x12400], R58 ;  /* 0x0124003a03007988 */ /* 0x0003e80008000404 */
[----:B------:R1:W-:Y:S04]  /*1d2b0*/  STS.U16 [R3+UR4+0x12800], R2 ;  /* 0x0128000203007988 */ /* 0x0003e80008000404 */
[----:B------:R-:W-:Y:S04]  /*1d2c0*/  STS.U16 [R3+UR4+0x12c00], R248 ;  /* 0x012c00f803007988 */ /* 0x000fe80008000404 */
[----:B-1----:R-:W3:Y:S01]  /*1d2d0*/  LDL.LU R58, [R1+0x143c] ;  /* 0x00143c00013a7983 */ /* 0x002ee20000300800 */
[----:B------:R-:W-:-:S03]  /*1d2e0*/  LOP3.LUT R2, R3, 0x10, RZ, 0x3c, !PT ;  /* 0x0000001003027812 */ /* 0x000fc600078e3cff */
[----:B------:R-:W-:Y:S04]  /*1d2f0*/  STS.U16 [R3+UR4+0x13000], R240 ;  /* 0x013000f003007988 */ /* 0x000fe80008000404 */
[----:B------:R-:W-:Y:S04]  /*1d300*/  STS.U16 [R3+UR4+0x13400], R232 ;  /* 0x013400e803007988 */ /* 0x000fe80008000404 */
[----:B------:R-:W-:Y:S04]  /*1d310*/  STS.U16 [R3+UR4+0x13800], R224 ;  /* 0x013800e003007988 */ /* 0x000fe80008000404 */
[----:B------:R-:W-:Y:S04]  /*1d320*/  STS.U16 [R3+UR4+0x13c00], R216 ;  /* 0x013c00d803007988 */ /* 0x000fe80008000404 */
[----:B------:R-:W-:Y:S04]  /*1d330*/  STL [R1+0xf54], R3 ;  /* 0x000f540301007387 */ /* 0x000fe80000100800 */
[----:B------:R1:W-:Y:S04]  /*1d340*/  STS.U16 [R2+UR4+0x10080], R61 ;  /* 0x0100803d02007988 */ /* 0x0003e80008000404 */
        /* <DEDUP_REMOVED lines=10> */
[----:B------:R-:W-:Y:S04]  /*1d3f0*/  STS.U16 [R2+UR4+0x12c80], R247 ;  /* 0x012c80f702007988 */ /* 0x000fe80008000404 */
[----:B------:R-:W-:Y:S04]  /*1d400*/  STS.U16 [R2+UR4+0x13080], R239 ;  /* 0x013080ef02007988 */ /* 0x000fe80008000404 */
[----:B------:R-:W-:Y:S04]  /*1d410*/  STS.U16 [R2+UR4+0x13480], R231 ;  /* 0x013480e702007988 */ /* 0x000fe80008000404 */
[----:B------:R-:W-:Y:S04]  /*1d420*/  STS.U16 [R2+UR4+0x13880], R223 ;  /* 0x013880df02007988 */ /* 0x000fe80008000404 */
[----:B------:R1:W-:Y:S04]  /*1d430*/  STS.U16 [R2+UR4+0x13c80], R215 ;  /* 0x013c80d702007988 */ /* 0x0003e80008000404 */
[----:B-1----:R-:W2:Y:S04]  /*1d440*/  LDL.LU R61, [R1+0x1438] ;  /* 0x00143800013d7983 */ /* 0x002ea80000300800 */
[----:B------:R-:W3:Y:S04]  /*1d450*/  LDL.LU R60, [R1+0x1434] ;  /* 0x00143400013c7983 */ /* 0x000ee80000300800 */
[----:B------:R-:W2:Y:S04]  /*1d460*/  LDL.LU R63, [R1+0x1430] ;  /* 0x00143000013f7983 */ /* 0x000ea80000300800 */
[----:B------:R-:W3:Y:S04]  /*1d470*/  LDL.LU R62, [R1+0x142c] ;  /* 0x00142c00013e7983 */ /* 0x000ee80000300800 */
[----:B------:R-:W2:Y:S04]  /*1d480*/  LDL.LU R65, [R1+0x1428] ;  /* 0x0014280001417983 */ /* 0x000ea80000300800 */
[----:B------:R-:W3:Y:S04]  /*1d490*/  LDL.LU R64, [R1+0x1424] ;  /* 0x0014240001407983 */ /* 0x000ee80000300800 */
[----:B------:R-:W2:Y:S04]  /*1d4a0*/  LDL.LU R67, [R1+0x1420] ;  /* 0x0014200001437983 */ /* 0x000ea80000300800 */
[----:B------:R-:W3:Y:S04]  /*1d4b0*/  LDL.LU R66, [R1+0x141c] ;  /* 0x00141c0001427983 */ /* 0x000ee80000300800 */
[----:B------:R-:W2:Y:S04]  /*1d4c0*/  LDL.LU R69, [R1+0x1418] ;  /* 0x0014180001457983 */ /* 0x000ea80000300800 */
[----:B------:R-:W3:Y:S04]  /*1d4d0*/  LDL.LU R68, [R1+0x1414] ;  /* 0x0014140001447983 */ /* 0x000ee80000300800 */
[----:B------:R-:W4:Y:S04]  /*1d4e0*/  LDL.LU R71, [R1+0x1410] ;  /* 0x0014100001477983 */ /* 0x000f280000300800 */
[----:B------:R-:W2:Y:S01]  /*1d4f0*/  LDL.LU R2, [R1+0x140c] ;  /* 0x00140c0001027983 */ /* 0x000ea20000300800 */
[----:B0-----:R-:W-:-:S04]  /*1d500*/  @!P0 LOP3.LUT R7, R7, R6, RZ, 0x3c, !PT ;  /* 0x0000000607078212 */ /* 0x001fc800078e3cff */
[----:B------:R-:W-:-:S04]  /*1d510*/  @!P0 LOP3.LUT R6, R7, R6, RZ, 0x3c, !PT ;  /* 0x0000000607068212 */ /* 0x000fc800078e3cff */
[----:B------:R-:W-:-:S05]  /*1d520*/  @!P0 LOP3.LUT R7, R7, R6, RZ, 0x3c, !PT ;  /* 0x0000000607078212 */ /* 0x000fca00078e3cff */
[----:B------:R0:W3:Y:S02]  /*1d530*/  @!P0 LDG.E.U16 R5, desc[UR6][R6.64] ;  /* 0x0000000606058981 */ /* 0x0000e4000c1e1500 */
[----:B0-----:R-:W0:Y:S02]  /*1d540*/  S2R R6, SR_TID.X ;  /* 0x0000000000067919 */ /* 0x001e240000002100 */
[C---:B0-----:R-:W-:Y:S01]  /*1d550*/  IMAD.SHL.U32 R3, R6.reuse, 0x2, RZ ;  /* 0x0000000206037824 */ /* 0x041fe200078e00ff */
[----:B------:R-:W-:-:S04]  /*1d560*/  LOP3.LUT R7, R6, 0x40, RZ, 0xc0, !PT ;  /* 0x0000004006077812 */ /* 0x000fc800078ec0ff */
[----:B------:R-:W-:-:S05]  /*1d570*/  LOP3.LUT R3, R3, 0x7e, RZ, 0xc0, !PT ;  /* 0x0000007e03037812 */ /* 0x000fca00078ec0ff */
[----:B------:R-:W-:Y:S02]  /*1d580*/  IMAD R3, R7, 0x100, R3 ;  /* 0x0000010007037824 */ /* 0x000fe400078e0203 */
[----:B------:R-:W-:-:S03]  /*1d590*/  IMAD.SHL.U32 R6, R6, 0x2, RZ ;  /* 0x0000000206067824 */ /* 0x000fc600078e00ff */
[----:B------:R-:W-:Y:S02]  /*1d5a0*/  LOP3.LUT R3, R3, 0x20, RZ, 0x3c, !PT ;  /* 0x0000002003037812 */ /* 0x000fe400078e3cff */
[----:B------:R-:W-:-:S03]  /*1d5b0*/  LOP3.LUT R6, R6, 0x7e, RZ, 0xc0, !PT ;  /* 0x0000007e06067812 */ /* 0x000fc600078ec0ff */
[----:B------:R0:W-:Y:S04]  /*1d5c0*/  STS.U16 [R3+UR4+0x10100], R130 ;  /* 0x0101008203007988 */ /* 0x0001e80008000404 */
[----:B------:R-:W-:Y:S04]  /*1d5d0*/  STS.U16 [R3+UR4+0x10500], R131 ;  /* 0x0105008303007988 */ /* 0x000fe80008000404 */
[----:B------:R-:W-:Y:S01]  /*1d5e0*/  STS.U16 [R3+UR4+0x10900], R128 ;  /* 0x0109008003007988 */ /* 0x000fe20008000404 */
[----:B------:R-:W-:-:S03]  /*1d5f0*/  IMAD R6, R7, 0x100, R6 ;  /* 0x0000010007067824 */ /* 0x000fc600078e0206 */
[----:B------:R-:W-:Y:S04]  /*1d600*/  STS.U16 [R3+UR4+0x10d00], R129 ;  /* 0x010d008103007988 */ /* 0x000fe80008000404 */
[----:B------:R-:W-:Y:S04]  /*1d610*/  STS.U16 [R3+UR4+0x11100], R126 ;  /* 0x0111007e03007988 */ /* 0x000fe80008000404 */
[----:B------:R-:W-:Y:S04]  /*1d620*/  STS.U16 [R3+UR4+0x11500], R127 ;  /* 0x0115007f03007988 */ /* 0x000fe80008000404 */
[----:B------:R-:W-:Y:S04]  /*1d630*/  STS.U16 [R3+UR4+0x11900], R124 ;  /* 0x0119007c03007988 */ /* 0x000fe80008000404 */
[----:B------:R-:W-:Y:S01]  /*1d640*/  STS.U16 [R3+UR4+0x11d00], R125 ;  /* 0x011d007d03007988 */ /* 0x000fe20008000404 */
[----:B------:R-:W-:-:S03]  /*1d650*/  LOP3.LUT R6, R6, 0x30, RZ, 0x3c, !PT ;  /* 0x0000003006067812 */ /* 0x000fc600078e3cff */
[----:B------:R-:W-:Y:S04]  /*1d660*/  STS.U16 [R3+UR4+0x12100], R122 ;  /* 0x0121007a03007988 */ /* 0x000fe80008000404 */
        /* <DEDUP_REMOVED lines=15> */
[----:B------:R1:W-:Y:S04]  /*1d760*/  STS.U16 [R6+UR4+0x12180], R91 ;  /* 0x0121805b06007988 */ /* 0x0003e80008000404 */
[----:B0-----:R-:W3:Y:S01]  /*1d770*/  LDL.LU R130, [R1+0x1408] ;  /* 0x0014080001827983 */ /* 0x001ee20000300800 */
[----:B-1----:R-:W0:Y:S03]  /*1d780*/  S2R R91, SR_TID.X ;  /* 0x00000000005b7919 */ /* 0x002e260000002100 */
[----:B------:R-:W-:Y:S04]  /*1d790*/  STS.U16 [R6+UR4+0x12580], R113 ;  /* 0x0125807106007988 */ /* 0x000fe80008000404 */
[----:B------:R-:W-:Y:S04]  /*1d7a0*/  STS.U16 [R6+UR4+0x12980], R110 ;  /* 0x0129806e06007988 */ /* 0x000fe80008000404 */
[----:B------:R-:W-:Y:S04]  /*1d7b0*/  STS.U16 [R6+UR4+0x12d80], R245 ;  /* 0x012d80f506007988 */ /* 0x000fe80008000404 */
[----:B------:R-:W-:Y:S04]  /*1d7c0*/  STS.U16 [R6+UR4+0x13180], R237 ;  /* 0x013180ed06007988 */ /* 0x000fe80008000404 */
[----:B------:R-:W3:Y:S01]  /*1d7d0*/  LDL.LU R131, [R1+0x1404] ;  /* 0x0014040001837983 */ /* 0x000ee20000300800 */
[C---:B0-----:R-:W-:Y:S01]  /*1d7e0*/  IMAD.SHL.U32 R3, R91.reuse, 0x2, RZ ;  /* 0x000000025b037824 */ /* 0x041fe200078e00ff */
[----:B------:R-:W-:-:S02]  /*1d7f0*/  LOP3.LUT R7, R91, 0x40, RZ, 0xc0, !PT ;  /* 0x000000405b077812 */ /* 0x000fc400078ec0ff */
[----:B------:R-:W-:Y:S02]  /*1d800*/  STS.U16 [R6+UR4+0x13580], R229 ;  /* 0x013580e506007988 */ /* 0x000fe40008000404 */
[----:B------:R-:W-:Y:S02]  /*1d810*/  LOP3.LUT R3, R3, 0x7e, RZ, 0xc0, !PT ;  /* 0x0000007e03037812 */ /* 0x000fe400078ec0ff */
[----:B------:R-:W3:Y:S03]  /*1d820*/  LDL.LU R128, [R1+0x1400] ;  /* 0x0014000001807983 */ /* 0x000ee60000300800 */
[----:B------:R-:W-:Y:S01]  /*1d830*/  IMAD R3, R7, 0x100, R3 ;  /* 0x0000010007037824 */ /* 0x000fe200078e0203 */
[----:B------:R-:W-:Y:S04]  /*1d840*/  STS.U16 [R6+UR4+0x13980], R221 ;  /* 0x013980dd06007988 */ /* 0x000fe80008000404 */
[----:B------:R-:W-:Y:S01]  /*1d850*/  LOP3.LUT R3, R3, 0x40, RZ, 0x3c, !PT ;  /* 0x0000004003037812 */ /* 0x000fe200078e3cff */
        /* <DEDUP_REMOVED lines=16> */
[----:B------:R0:W-:Y:S01]  /*1d960*/  STS.U16 [R3+UR4+0x13e00], R212 ;  /* 0x013e00d403007988 */ /* 0x0001e20008000404 */
[----:B------:R-:W-:-:S03]  /*1d970*/  IMAD.SHL.U32 R91, R91, 0x2, RZ ;  /* 0x000000025b5b7824 */ /* 0x000fc600078e00ff */
[----:B------:R-:W3:Y:S01]  /*1d980*/  LDL.LU R129, [R1+0x13fc] ;  /* 0x0013fc0001817983 */ /* 0x000ee20000300800 */
[----:B0-----:R-:W0:Y:S01]  /*1d990*/  S2R R3, SR_TID.X ;  /* 0x0000000000037919 */ /* 0x001e220000002100 */
[----:B------:R-:W-:Y:S02]  /*1d9a0*/  LOP3.LUT R91, R91, 0x7e, RZ, 0xc0, !PT ;  /* 0x0000007e5b5b7812 */ /* 0x000fe400078ec0ff */
[----:B------:R-:W3:Y:S04]  /*1d9b0*/  LDL.LU R126, [R1+0x13f8] ;  /* 0x0013f800017e7983 */ /* 0x000ee80000300800 */
[----:B------:R-:W3:Y:S01]  /*1d9c0*/  LDL.LU R127, [R1+0x13f4] ;  /* 0x0013f400017f7983 */ /* 0x000ee20000300800 */
[----:B------:R-:W-:-:S03]  /*1d9d0*/  IMAD R91, R7, 0x100, R91 ;  /* 0x00000100075b7824 */ /* 0x000fc600078e025b */
[----:B------:R-:W3:Y:S04]  /*1d9e0*/  LDL.LU R124, [R1+0x13f0] ;  /* 0x0013f000017c7983 */ /* 0x000ee80000300800 */
[----:B------:R-:W3:Y:S04]  /*1d9f0*/  LDL.LU R125, [R1+0x13ec] ;  /* 0x0013ec00017d7983 */ /* 0x000ee80000300800 */
[----:B------:R-:W3:Y:S04]  /*1da00*/  LDL.LU R122, [R1+0x13e8] ;  /* 0x0013e800017a7983 */ /* 0x000ee80000300800 */
[----:B------:R-:W3:Y:S04]  /*1da10*/  LDL.LU R123, [R1+0x13e4] ;  /* 0x0013e400017b7983 */ /* 0x000ee80000300800 */
[----:B------:R-:W3:Y:S01]  /*1da20*/  LDL.LU R120, [R1+0x13e0] ;  /* 0x0013e00001787983 */ /* 0x000ee20000300800 */
[----:B------:R-:W-:-:S03]  /*1da30*/  LOP3.LUT R91, R91, 0x50, RZ, 0x3c, !PT ;  /* 0x000000505b5b7812 */ /* 0x000fc600078e3cff */
[----:B------:R-:W3:Y:S01]  /*1da40*/  LDL.LU R121, [R1+0x13dc] ;  /* 0x0013dc0001797983 */ /* 0x000ee20000300800 */
[----:B0-----:R-:W-:-:S03]  /*1da50*/  IMAD.SHL.U32 R6, R3, 0x2, RZ ;  /* 0x0000000203067824 */ /* 0x001fc600078e00ff */
[----:B------:R-:W3:Y:S04]  /*1da60*/  LDL.LU R118, [R1+0x13d8] ;  /* 0x0013d80001767983 */ /* 0x000ee80000300800 */
[----:B------:R-:W3:Y:S04]  /*1da70*/  LDL.LU R119, [R1+0x13d4] ;  /* 0x0013d40001777983 */ /* 0x000ee80000300800 */
[----:B------:R-:W3:Y:S04]  /*1da80*/  LDL.LU R116, [R1+0x13d0] ;  /* 0x0013d00001747983 */ /* 0x000ee80000300800 */
[----:B------:R-:W3:Y:S04]  /*1da90*/  LDL.LU R117, [R1+0x13cc] ;  /* 0x0013cc0001757983 */ /* 0x000ee80000300800 */
[----:B------:R-:W3:Y:S01]  /*1daa0*/  LDL.LU R114, [R1+0x13c8] ;  /* 0x0013c80001727983 */ /* 0x000ee20000300800 */
[----:B------:R-:W-:-:S03]  /*1dab0*/  LOP3.LUT R7, R3, 0x40, RZ, 0xc0, !PT ;  /* 0x0000004003077812 */ /* 0x000fc600078ec0ff */
[----:B------:R-:W3:Y:S01]  /*1dac0*/  LDL.LU R115, [R1+0x13c4] ;  /* 0x0013c40001737983 */ /* 0x000ee20000300800 */
[----:B------:R-:W-:-:S03]  /*1dad0*/  LOP3.LUT R6, R6, 0x7e, RZ, 0xc0, !PT ;  /* 0x0000007e06067812 */ /* 0x000fc600078ec0ff */
[----:B------:R-:W3:Y:S04]  /*1dae0*/  LDL.LU R112, [R1+0x13c0] ;  /* 0x0013c00001707983 */ /* 0x000ee80000300800 */
[----:B------:R-:W3:Y:S04]  /*1daf0*/  LDL.LU R113, [R1+0x13bc] ;  /* 0x0013bc0001717983 */ /* 0x000ee80000300800 */
[----:B------:R0:W-:Y:S04]  /*1db00*/  STS.U16 [R91+UR4+0x10280], R101 ;  /* 0x010280655b007988 */ /* 0x0001e80008000404 */
[----:B------:R-:W3:Y:S04]  /*1db10*/  LDL.LU R110, [R1+0x13b8] ;  /* 0x0013b800016e7983 */ /* 0x000ee80000300800 */
[----:B------:R1:W-:Y:S04]  /*1db20*/  STS.U16 [R91+UR4+0x10680], R98 ;  /* 0x010680625b007988 */ /* 0x0003e80008000404 */
[----:B------:R-:W3:Y:S04]  /*1db30*/  LDL.LU R111, [R1+0x13b4] ;  /* 0x0013b400016f7983 */ /* 0x000ee80000300800 */
[----:B------:R4:W-:Y:S01]  /*1db40*/  STS.U16 [R91+UR4+0x10a80], R99 ;  /* 0x010a80635b007988 */ /* 0x0009e20008000404 */
[----:B------:R-:W-:-:S03]  /*1db50*/  IMAD R6, R7, 0x100, R6 ;  /* 0x0000010007067824 */ /* 0x000fc600078e0206 */
[----:B------:R-:W3:Y:S04]  /*1db60*/  LDL.LU R108, [R1+0x13b0] ;  /* 0x0013b000016c7983 */ /* 0x000ee80000300800 */
[----:B------:R2:W-:Y:S04]  /*1db70*/  STS.U16 [R91+UR4+0x10e80], R96 ;  /* 0x010e80605b007988 */ /* 0x0005e80008000404 */
[----:B------:R-:W3:Y:S04]  /*1db80*/  LDL.LU R109, [R1+0x13ac] ;  /* 0x0013ac00016d7983 */ /* 0x000ee80000300800 */
[----:B------:R2:W-:Y:S04]  /*1db90*/  STS.U16 [R91+UR4+0x11280], R97 ;  /* 0x011280615b007988 */ /* 0x0005e80008000404 */
[----:B------:R-:W3:Y:S04]  /*1dba0*/  LDL.LU R106, [R1+0x13a8] ;  /* 0x0013a800016a7983 */ /* 0x000ee80000300800 */
[----:B------:R2:W-:Y:S04]  /*1dbb0*/  STS.U16 [R91+UR4+0x11680], R94 ;  /* 0x0116805e5b007988 */ /* 0x0005e80008000404 */
[----:B------:R-:W3:Y:S04]  /*1dbc0*/  LDL.LU R107, [R1+0x13a4] ;  /* 0x0013a400016b7983 */ /* 0x000ee80000300800 */
[----:B------:R2:W-:Y:S04]  /*1dbd0*/  STS.U16 [R91+UR4+0x11a80], R95 ;  /* 0x011a805f5b007988 */ /* 0x0005e80008000404 */
[----:B------:R-:W3:Y:S04]  /*1dbe0*/  LDL.LU R104, [R1+0x13a0] ;  /* 0x0013a00001687983 */ /* 0x000ee80000300800 */
[----:B------:R2:W-:Y:S01]  /*1dbf0*/  STS.U16 [R91+UR4+0x11e80], R92 ;  /* 0x011e805c5b007988 */ /* 0x0005e20008000404 */
[----:B------:R-:W-:-:S03]  /*1dc00*/  LOP3.LUT R6, R6, 0x60, RZ, 0x3c, !PT ;  /* 0x0000006006067812 */ /* 0x000fc600078e3cff */
[----:B------:R-:W3:Y:S04]  /*1dc10*/  LDL.LU R105, [R1+0x139c] ;  /* 0x00139c0001697983 */ /* 0x000ee80000300800 */
[----:B------:R2:W-:Y:S01]  /*1dc20*/  STS.U16 [R91+UR4+0x12280], R93 ;  /* 0x0122805d5b007988 */ /* 0x0005e20008000404 */
[----:B------:R-:W-:-:S03]  /*1dc30*/  IMAD.SHL.U32 R3, R3, 0x2, RZ ;  /* 0x0000000203037824 */ /* 0x000fc600078e00ff */
[----:B------:R-:W3:Y:S04]  /*1dc40*/  LDL.LU R102, [R1+0x1398] ;  /* 0x0013980001667983 */ /* 0x000ee80000300800 */
[----:B------:R2:W-:Y:S04]  /*1dc50*/  STS.U16 [R91+UR4+0x12680], R90 ;  /* 0x0126805a5b007988 */ /* 0x0005e80008000404 */
[----:B------:R-:W3:Y:S04]  /*1dc60*/  LDL.LU R103, [R1+0x1394] ;  /* 0x0013940001677983 */ /* 0x000ee80000300800 */
[----:B------:R-:W-:Y:S04]  /*1dc70*/  STS.U16 [R91+UR4+0x12a80], R251 ;  /* 0x012a80fb5b007988 */ /* 0x000fe80008000404 */
[----:B------:R-:W3:Y:S04]  /*1dc80*/  LDL.LU R100, [R1+0x1390] ;  /* 0x0013900001647983 */ /* 0x000ee80000300800 */
[----:B------:R-:W-:Y:S04]  /*1dc90*/  STS.U16 [R91+UR4+0x12e80], R243 ;  /* 0x012e80f35b007988 */ /* 0x000fe80008000404 */
[----:B0-----:R-:W3:Y:S04]  /*1dca0*/  LDL.LU R101, [R1+0x138c] ;  /* 0x00138c0001657983 */ /* 0x001ee80000300800 */
[----:B------:R-:W-:Y:S04]  /*1dcb0*/  STS.U16 [R91+UR4+0x13280], R235 ;  /* 0x013280eb5b007988 */ /* 0x000fe80008000404 */
[----:B-1----:R-:W3:Y:S04]  /*1dcc0*/  LDL.LU R98, [R1+0x1388] ;  /* 0x0013880001627983 */ /* 0x002ee80000300800 */
[----:B------:R-:W-:Y:S01]  /*1dcd0*/  STS.U16 [R91+UR4+0x13680], R227 ;  /* 0x013680e35b007988 */ /* 0x000fe20008000404 */
[----:B------:R-:W-:-:S03]  /*1dce0*/  LOP3.LUT R3, R3, 0x7e, RZ, 0xc0, !PT ;  /* 0x0000007e03037812 */ /* 0x000fc600078ec0ff */
[----:B----4-:R-:W4:Y:S04]  /*1dcf0*/  LDL.LU R99, [R1+0x1384] ;  /* 0x0013840001637983 */ /* 0x010f280000300800 */
[----:B------:R-:W-:Y:S04]  /*1dd00*/  STS.U16 [R91+UR4+0x13a80], R219 ;  /* 0x013a80db5b007988 */ /* 0x000fe80008000404 */
[----:B--2---:R-:W2:Y:S04]  /*1dd10*/  LDL.LU R96, [R1+0x1380] ;  /* 0x0013800001607983 */ /* 0x004ea80000300800 */
[----:B------:R0:W-:Y:S04]  /*1dd20*/  STS.U16 [R91+UR4+0x13e80], R211 ;  /* 0x013e80d35b007988 */ /* 0x0001e80008000404 */
[----:B------:R-:W2:Y:S04]  /*1dd30*/  LDL.LU R97, [R1+0x137c] ;  /* 0x00137c0001617983 */ /* 0x000ea80000300800 */
[----:B------:R1:W-:Y:S04]  /*1dd40*/  STS.U16 [R6+UR4+0x10300], R88 ;  /* 0x0103005806007988 */ /* 0x0003e80008000404 */
[----:B------:R-:W2:Y:S04]  /*1dd50*/  LDL.LU R94, [R1+0x1378] ;  /* 0x00137800015e7983 */ /* 0x000ea80000300800 */
[----:B------:R1:W-:Y:S04]  /*1dd60*/  STS.U16 [R6+UR4+0x10700], R89 ;  /* 0x0107005906007988 */ /* 0x0003e80008000404 */
[----:B------:R-:W2:Y:S04]  /*1dd70*/  LDL.LU R95, [R1+0x1374] ;  /* 0x00137400015f7983 */ /* 0x000ea80000300800 */
[----:B------:R1:W-:Y:S01]  /*1dd80*/  STS.U16 [R6+UR4+0x10b00], R86 ;  /* 0x010b005606007988 */ /* 0x0003e20008000404 */
[----:B------:R-:W-:-:S03]  /*1dd90*/  IMAD R3, R7, 0x100, R3 ;  /* 0x0000010007037824 */ /* 0x000fc600078e0203 */
[----:B------:R-:W2:Y:S04]  /*1dda0*/  LDL.LU R92, [R1+0x1370] ;  /* 0x00137000015c7983 */ /* 0x000ea80000300800 */
[----:B------:R1:W-:Y:S04]  /*1ddb0*/  STS.U16 [R6+UR4+0x10f00], R87 ;  /* 0x010f005706007988 */ /* 0x0003e80008000404 */
[----:B------:R-:W2:Y:S04]  /*1ddc0*/  LDL.LU R93, [R1+0x136c] ;  /* 0x00136c00015d7983 */ /* 0x000ea80000300800 */
[----:B------:R1:W-:Y:S04]  /*1ddd0*/  STS.U16 [R6+UR4+0x11300], R84 ;  /* 0x0113005406007988 */ /* 0x0003e80008000404 */
[----:B------:R-:W2:Y:S04]  /*1dde0*/  LDL.LU R90, [R1+0x1368] ;  /* 0x00136800015a7983 */ /* 0x000ea80000300800 */
[----:B------:R1:W-:Y:S04]  /*1ddf0*/  STS.U16 [R6+UR4+0x11700], R85 ;  /* 0x0117005506007988 */ /* 0x0003e80008000404 */
[----:B0-----:R-:W2:Y:S04]  /*1de00*/  LDL.LU R91, [R1+0x1364] ;  /* 0x00136400015b7983 */ /* 0x001ea80000300800 */
[----:B------:R0:W-:Y:S04]  /*1de10*/  STS.U16 [R6+UR4+0x11b00], R82 ;  /* 0x011b005206007988 */ /* 0x0001e80008000404 */
[----:B-1----:R-:W2:Y:S04]  /*1de20*/  LDL.LU R88, [R1+0x1360] ;  /* 0x0013600001587983 */ /* 0x002ea80000300800 */
[----:B------:R1:W-:Y:S01]  /*1de30*/  STS.U16 [R6+UR4+0x11f00], R83 ;  /* 0x011f005306007988 */ /* 0x0003e20008000404 */
[----:B------:R-:W-:-:S03]  /*1de40*/  LOP3.LUT R3, R3, 0x70, RZ, 0x3c, !PT ;  /* 0x0000007003037812 */ /* 0x000fc600078e3cff */
[----:B------:R-:W2:Y:S04]  /*1de50*/  LDL.LU R89, [R1+0x135c] ;  /* 0x00135c0001597983 */ /* 0x000ea80000300800 */
[----:B------:R1:W-:Y:S04]  /*1de60*/  STS.U16 [R6+UR4+0x12300], R80 ;  /* 0x0123005006007988 */ /* 0x0003e80008000404 */
[----:B------:R-:W2:Y:S04]  /*1de70*/  LDL.LU R86, [R1+0x1358] ;  /* 0x0013580001567983 */ /* 0x000ea80000300800 */
[----:B------:R1:W-:Y:S04]  /*1de80*/  STS.U16 [R6+UR4+0x12700], R81 ;  /* 0x0127005106007988 */ /* 0x0003e80008000404 */
[----:B------:R-:W2:Y:S04]  /*1de90*/  LDL.LU R87, [R1+0x1354] ;  /* 0x0013540001577983 */ /* 0x000ea80000300800 */
[----:B------:R-:W-:Y:S04]  /*1dea0*/  STS.U16 [R6+UR4+0x12b00], R250 ;  /* 0x012b00fa06007988 */ /* 0x000fe80008000404 */
[----:B------:R-:W2:Y:S04]  /*1deb0*/  LDL.LU R84, [R1+0x1350] ;  /* 0x0013500001547983 */ /* 0x000ea80000300800 */
[----:B------:R-:W-:Y:S04]  /*1dec0*/  STS.U16 [R6+UR4+0x12f00], R242 ;  /* 0x012f00f206007988 */ /* 0x000fe80008000404 */
[----:B------:R-:W2:Y:S04]  /*1ded0*/  LDL.LU R85, [R1+0x134c] ;  /* 0x00134c0001557983 */ /* 0x000ea80000300800 */
[----:B------:R-:W-:Y:S04]  /*1dee0*/  STS.U16 [R6+UR4+0x13300], R234 ;  /* 0x013300ea06007988 */ /* 0x000fe80008000404 */
[----:B0-----:R-:W2:Y:S04]  /*1def0*/  LDL.LU R82, [R1+0x1348] ;  /* 0x0013480001527983 */ /* 0x001ea80000300800 */
[----:B------:R-:W-:Y:S04]  /*1df00*/  STS.U16 [R6+UR4+0x13700], R226 ;  /* 0x013700e206007988 */ /* 0x000fe80008000404 */
[----:B-1----:R-:W2:Y:S04]  /*1df10*/  LDL.LU R83, [R1+0x1344] ;  /* 0x0013440001537983 */ /* 0x002ea80000300800 */
[----:B------:R-:W-:Y:S04]  /*1df20*/  STS.U16 [R6+UR4+0x13b00], R218 ;  /* 0x013b00da06007988 */ /* 0x000fe80008000404 */
[----:B------:R-:W2:Y:S04]  /*1df30*/  LDL.LU R80, [R1+0x1340] ;  /* 0x0013400001507983 */ /* 0x000ea80000300800 */
[----:B------:R-:W-:Y:S04]  /*1df40*/  STS.U16 [R6+UR4+0x13f00], R210 ;  /* 0x013f00d206007988 */ /* 0x000fe80008000404 */
[----:B------:R-:W2:Y:S04]  /*1df50*/  LDL.LU R81, [R1+0x133c] ;  /* 0x00133c0001517983 */ /* 0x000ea80000300800 */
[----:B------:R0:W-:Y:S04]  /*1df60*/  STS.U16 [R3+UR4+0x10380], R78 ;  /* 0x0103804e03007988 */ /* 0x0001e80008000404 */
[----:B------:R1:W-:Y:S04]  /*1df70*/  STS.U16 [R3+UR4+0x10780], R79 ;  /* 0x0107804f03007988 */ /* 0x0003e80008000404 */
[----:B------:R1:W-:Y:S04]  /*1df80*/  STS.U16 [R3+UR4+0x10b80], R76 ;  /* 0x010b804c03007988 */ /* 0x0003e80008000404 */
[----:B0-----:R-:W2:Y:S04]  /*1df90*/  LDL.LU R78, [R1+0x1338] ;  /* 0x00133800014e7983 */ /* 0x001ea80000300800 */
[----:B-1----:R-:W2:Y:S04]  /*1dfa0*/  LDL.LU R79, [R1+0x1334] ;  /* 0x00133400014f7983 */ /* 0x002ea80000300800 */
        /* <DEDUP_REMOVED lines=9> */
[----:B0-----:R-:W2:Y:S04]  /*1e040*/  LDL.LU R72, [R1+0x1320] ;  /* 0x0013200001487983 */ /* 0x001ea80000300800 */
[----:B-1----:R-:W2:Y:S04]  /*1e050*/  LDL.LU R73, [R1+0x131c] ;  /* 0x00131c0001497983 */ /* 0x002ea80000300800 */
[----:B------:R-:W3:Y:S04]  /*1e060*/  LDL R7, [R1+0xae0] ;  /* 0x000ae00001077983 */ /* 0x000ee80000100800 */
[----:B------:R-:W3:Y:S01]  /*1e070*/  LDL R6, [R1+0xee8] ;  /* 0x000ee80001067983 */ /* 0x000ee20000100800 */
[----:B------:R-:W-:-:S03]  /*1e080*/  PRMT R71, RZ, 0x7610, R71 ;  /* 0x00007610ff477816 */ /* 0x000fc60000000047 */
[----:B------:R0:W-:Y:S02]  /*1e090*/  STS.U16 [R3+UR4+0x12380], R70 ;  /* 0x0123804603007988 */ /* 0x0001e40008000404 */
[----:B0-----:R-:W0:Y:S02]  /*1e0a0*/  S2R R70, SR_TID.X ;  /* 0x0000000000467919 */ /* 0x001e240000002100 */
[----:B------:R-:W-:Y:S04]  /*1e0b0*/  STS.U16 [R3+UR4+0x12780], R4 ;  /* 0x0127800403007988 */ /* 0x000fe80008000404 */
[----:B------:R-:W-:Y:S04]  /*1e0c0*/  STS.U16 [R3+UR4+0x12b80], R249 ;  /* 0x012b80f903007988 */ /* 0x000fe80008000404 */
[----:B------:R-:W-:Y:S04]  /*1e0d0*/  STS.U16 [R3+UR4+0x12f80], R241 ;  /* 0x012f80f103007988 */ /* 0x000fe80008000404 */
[----:B------:R-:W-:Y:S04]  /*1e0e0*/  STS.U16 [R3+UR4+0x13380], R233 ;  /* 0x013380e903007988 */ /* 0x000fe80008000404 */
[----:B------:R-:W-:Y:S04]  /*1e0f0*/  STS.U16 [R3+UR4+0x13780], R225 ;  /* 0x013780e103007988 */ /* 0x000fe80008000404 */
[----:B------:R-:W-:Y:S04]  /*1e100*/  STS.U16 [R3+UR4+0x13b80], R217 ;  /* 0x013b80d903007988 */ /* 0x000fe80008000404 */
[----:B------:R1:W-:Y:S04]  /*1e110*/  STS.U16 [R3+UR4+0x13f80], R209 ;  /* 0x013f80d103007988 */ /* 0x0003e80008000404 */
[----:B---3--:R-:W3:Y:S01]  /*1e120*/  @!P0 LDG.E.U16 R71, desc[UR6][R6.64] ;  /* 0x0000000606478981 */ /* 0x008ee2000c1e1500 */
[----:B-1----:R-:W-:-:S03]  /*1e130*/  LOP3.LUT R3, R2, 0x10, RZ, 0x3c, !PT ;  /* 0x0000001002037812 */ /* 0x002fc600078e3cff */
[----:B------:R-:W-:Y:S04]  /*1e140*/  STS.U16 [R2+UR4], R208 ;  /* 0x000000d002007988 */ /* 0x000fe80008000404 */
        /* <DEDUP_REMOVED lines=38> */
[----:B------:R-:W-:Y:S01]  /*1e3b0*/  STS.U16 [R3+UR4+0x1c80], R169 ;  /* 0x001c80a903007988 */ /* 0x000fe20008000404 */
[----:B0-----:R-:W-:-:S03]  /*1e3c0*/  LOP3.LUT R4, R70, 0x40, RZ, 0xc0, !PT ;  /* 0x0000004046047812 */ /* 0x001fc600078ec0ff */
[----:B------:R-:W-:Y:S01]  /*1e3d0*/  STS.U16 [R3+UR4+0x2080], R168 ;  /* 0x002080a803007988 */ /* 0x000fe20008000404 */
[----:B------:R-:W-:-:S03]  /*1e3e0*/  IMAD.SHL.U32 R70, R70, 0x2, RZ ;  /* 0x0000000246467824 */ /* 0x000fc600078e00ff */
        /* <DEDUP_REMOVED lines=29> */
[----:B------:R0:W-:Y:S04]  /*1e5c0*/  STL [R1+0xf58], R2 ;  /* 0x000f580201007387 */ /* 0x0001e80000100800 */
[----:B------:R-:W-:Y:S04]  /*1e5d0*/  STS.U16 [R70+UR4+0xd00], R11 ;  /* 0x000d000b46007988 */ /* 0x000fe80008000404 */
[----:B------:R-:W-:Y:S04]  /*1e5e0*/  STS.U16 [R70+UR4+0x1100], R10 ;  /* 0x0011000a46007988 */ /* 0x000fe80008000404 */
[----:B0-----:R-:W4:Y:S04]  /*1e5f0*/  LDL.LU R2, [R1+0x310] ;  /* 0x0003100001027983 */ /* 0x001f280000300800 */
[----:B------:R-:W2:Y:S04]  /*1e600*/  LDL.LU R3, [R1+0x308] ;  /* 0x0003080001037983 */ /* 0x000ea80000300800 */
[----:B------:R-:W-:Y:S04]  /*1e610*/  STS.U16 [R70+UR4+0x1500], R9 ;  /* 0x0015000946007988 */ /* 0x000fe80008000404 */
[----:B------:R-:W2:Y:S04]  /*1e620*/  LDL.LU R4, [R1+0x300] ;  /* 0x0003000001047983 */ /* 0x000ea80000300800 */
[----:B------:R0:W-:Y:S04]  /*1e630*/  STS.U16 [R70+UR4+0x1900], R5 ;  /* 0x0019000546007988 */ /* 0x0001e80008000404 */
[----:B0-----:R-:W2:Y:S04]  /*1e640*/  LDL.LU R70, [R1+0x1318] ;  /* 0x0013180001467983 */ /* 0x001ea80000300800 */
[----:B---3--:R0:W-:Y:S04]  /*1e650*/  STL [R1+0x2f0], R71 ;  /* 0x0002f04701007387 */ /* 0x0081e80000100800 */
[----:B0-----:R-:W3:Y:S04]  /*1e660*/  LDL.LU R71, [R1+0x1314] ;  /* 0x0013140001477983 */ /* 0x001ee80000300800 */
[----:B------:R-:W4:Y:S04]  /*1e670*/  LDL R6, [R1+0xadc] ;  /* 0x000adc0001067983 */ /* 0x000f280000100800 */
[----:B------:R-:W4:Y:S01]  /*1e680*/  LDL R7, [R1+0xee4] ;  /* 0x000ee40001077983 */ /* 0x000f220000100800 */
[----:B------:R-:W-:-:S02]  /*1e690*/  PRMT R68, RZ, 0x7610, R68 ;  /* 0x00007610ff447816 */ /* 0x000fc40000000044 */
[----:B----4-:R-:W-:-:S04]  /*1e6a0*/  @!P0 LOP3.LUT R7, R7, R6, RZ, 0x3c, !PT ;  /* 0x0000000607078212 */ /* 0x010fc800078e3cff */
[----:B------:R-:W-:-:S04]  /*1e6b0*/  @!P0 LOP3.LUT R6, R7, R6, RZ, 0x3c, !PT ;  /* 0x0000000607068212 */ /* 0x000fc800078e3cff */
[----:B------:R-:W-:-:S05]  /*1e6c0*/  @!P0 LOP3.LUT R7, R7, R6, RZ, 0x3c, !PT ;  /* 0x0000000607078212 */ /* 0x000fca00078e3cff */
[----:B------:R-:W4:Y:S04]  /*1e6d0*/  @!P0 LDG.E.U16 R68, desc[UR6][R6.64] ;  /* 0x0000000606448981 */ /* 0x000f28000c1e1500 */
[----:B----4-:R0:W-:Y:S04]  /*1e6e0*/  STL [R1+0x2ec], R68 ;  /* 0x0002ec4401007387 */ /* 0x0101e80000100800 */
[----:B0-----:R-:W4:Y:S04]  /*1e6f0*/  LDL.LU R68, [R1+0x1310] ;  /* 0x0013100001447983 */ /* 0x001f280000300800 */
[----:B------:R-:W2:Y:S04]  /*1e700*/  LDL R6, [R1+0xad8] ;  /* 0x000ad80001067983 */ /* 0x000ea80000100800 */
[----:B------:R-:W2:Y:S01]  /*1e710*/  LDL R7, [R1+0xee0] ;  /* 0x000ee00001077983 */ /* 0x000ea20000100800 */
[----:B------:R-:W-:-:S02]  /*1e720*/  PRMT R69, RZ, 0x7610, R69 ;  /* 0x00007610ff457816 */ /* 0x000fc40000000045 */
[----:B--2---:R-:W-:-:S04]  /*1e730*/  @!P0 LOP3.LUT R7, R7, R6, RZ, 0x3c, !PT ;  /* 0x0000000607078212 */ /* 0x004fc800078e3cff */
[----:B------:R-:W-:-:S04]  /*1e740*/  @!P0 LOP3.LUT R6, R7, R6, RZ, 0x3c, !PT ;  /* 0x0000000607068212 */ /* 0x000fc800078e3cff */
[----:B------:R-:W-:-:S05]  /*1e750*/  @!P0 LOP3.LUT R7, R7, R6, RZ, 0x3c, !PT ;  /* 0x0000000607078212 */ /* 0x000fca00078e3cff */
[----:B------:R-:W2:Y:S04]  /*1e760*/  @!P0 LDG.E.U16 R69, desc[UR6][R6.64] ;  /* 0x0000000606458981 */ /* 0x000ea8000c1e1500 */
[----:B--2---:R0:W-:Y:S04]  /*1e770*/  STL [R1+0x2e8], R69 ;  /* 0x0002e84501007387 */ /* 0x0041e80000100800 */
        /* <DEDUP_REMOVED lines=9> */
[----:B0-----:R-:W2:Y:S04]  /*1e810*/  LDL.LU R66, [R1+0x1308] ;  /* 0x0013080001427983 */ /* 0x001ea80000300800 */
[----:B------:R-:W3:Y:S04]  /*1e820*/  LDL R6, [R1+0xed4] ;  /* 0x000ed40001067983 */ /* 0x000ee80000100800 */
[----:B------:R-:W3:Y:S01]  /*1e830*/  LDL R7, [R1+0xed8] ;  /* 0x000ed80001077983 */ /* 0x000ee20000100800 */
[----:B------:R-:W-:-:S02]  /*1e840*/  PRMT R67, RZ, 0x7610, R67 ;  /* 0x00007610ff437816 */ /* 0x000fc40000000043 */
[----:B---3--:R-:W-:-:S04]  /*1e850*/  @!P0 LOP3.LUT R7, R7, R6, RZ, 0x3c, !PT ;  /* 0x0000000607078212 */ /* 0x008fc800078e3cff */
[----:B------:R-:W-:-:S04]  /*1e860*/  @!P0 LOP3.LUT R6, R7, R6, RZ, 0x3c, !PT ;  /* 0x0000000607068212 */ /* 0x000fc800078e3cff */
[----:B------:R-:W-:-:S05]  /*1e870*/  @!P0 LOP3.LUT R7, R7, R6, RZ, 0x3c, !PT ;  /* 0x0000000607078212 */ /* 0x000fca00078e3cff */
[----:B------:R-:W3:Y:S04]  /*1e880*/  @!P0 LDG.E.U16 R67, desc[UR6][R6.64] ;  /* 0x0000000606438981 */ /* 0x000ee8000c1e1500 */
[----:B---3--:R0:W-:Y:S04]  /*1e890*/  STL [R1+0x2e0], R67 ;  /* 0x0002e04301007387 */ /* 0x0081e80000100800 */
        /* <DEDUP_REMOVED lines=92> */
[----:B------:R-:W2:Y:S02]  /*1ee60*/  LDL R7, [R1+0xe38] ;  /* 0x000e380001077983 */ /* 0x000ea40000100800 */
[----:B--2---:R-:W-:-:S04]  /*1ee70*/  @!P0 LOP3.LUT R7, R7, R6, RZ, 0x3c, !PT ;  /* 0x0000000607078212 */ /* 0x004fc800078e3cff */
[----:B------:R-:W-:-:S04]  /*1ee80*/  @!P0 LOP3.LUT R6, R7, R6, RZ, 0x3c, !PT ;  /* 0x0000000607068212 */ /* 0x000fc800078e3cff */
[----:B------:R-:W-:-:S05]  /*1ee90*/  @!P0 LOP3.LUT R7, R7, R6, RZ, 0x3c, !PT ;  /* 0x0000000607078212 */ /* 0x000fca00078e3cff */
[----:B------:R-:W2:Y:S04]  /*1eea0*/  @!P0 LDG.E.U16 R54, desc[UR6][R6.64] ;  /* 0x0000000606368981 */ /* 0x000ea8000c1e1500 */
[----:B--2---:R0:W-:Y:S04]  /*1eeb0*/  STL [R1+0x2b4], R54 ;  /* 0x0002b43601007387 */ /* 0x0041e80000100800 */
[----:B0-----:R-:W2:Y:S04]  /*1eec0*/  LDL.LU R54, [R1+0x12d8] ;  /* 0x0012d80001367983 */ /* 0x001ea80000300800 */
[----:B------:R-:W3:Y:S04]  /*1eed0*/  LDL R6, [R1+0xe2c] ;  /* 0x000e2c0001067983 */ /* 0x000ee80000100800 */
[----:B------:R-:W3:Y:S02]  /*1eee0*/  LDL R7, [R1+0xe30] ;  /* 0x000e300001077983 */ /* 0x000ee40000100800 */
[----:B---3--:R-:W-:-:S04]  /*1eef0*/  @!P0 LOP3.LUT R7, R7, R6, RZ, 0x3c, !PT ;  /* 0x0000000607078212 */ /* 0x008fc800078e3cff */
[----:B------:R-:W-:-:S04]  /*1ef00*/  @!P0 LOP3.LUT R6, R7, R6, RZ, 0x3c, !PT ;  /* 0x0000000607068212 */ /* 0x000fc800078e3cff */
[----:B------:R-:W-:-:S05]  /*1ef10*/  @!P0 LOP3.LUT R7, R7, R6, RZ, 0x3c, !PT ;  /* 0x0000000607078212 */ /* 0x000fca00078e3cff */
[----:B------:R-:W3:Y:S04]  /*1ef20*/  @!P0 LDG.E.U16 R55, desc[UR6][R6.64] ;  /* 0x0000000606378981 */ /* 0x000ee8000c1e1500 */
[----:B---3--:R0:W-:Y:S04]  /*1ef30*/  STL [R1+0x2b0], R55 ;  /* 0x0002b03701007387 */ /* 0x0081e80000100800 */
        /* <DEDUP_REMOVED lines=8> */
[----:B0-----:R-:W3:Y:S04]  /*1efc0*/  LDL.LU R52, [R1+0x12d0] ;  /* 0x0012d00001347983 */ /* 0x001ee80000300800 */
[----:B------:R-:W4:Y:S04]  /*1efd0*/  LDL R6, [R1+0xe1c] ;  /* 0x000e1c0001067983 */ /* 0x000f280000100800 */
[----:B------:R-:W4:Y:S02]  /*1efe0*/  LDL R7, [R1+0xe20] ;  /* 0x000e200001077983 */ /* 0x000f240000100800 */
[----:B----4-:R-:W-:-:S04]  /*1eff0*/  @!P0 LOP3.LUT R7, R7, R6, RZ, 0x3c, !PT ;  /* 0x0000000607078212 */ /* 0x010fc800078e3cff */
[----:B------:R-:W-:-:S04]  /*1f000*/  @!P0 LOP3.LUT R6, R7, R6, RZ, 0x3c, !PT ;  /* 0x0000000607068212 */ /* 0x000fc800078e3cff */
[----:B------:R-:W-:-:S05]  /*1f010*/  @!P0 LOP3.LUT R7, R7, R6, RZ, 0x3c, !PT ;  /* 0x0000000607078212 */ /* 0x000fca00078e3cff */
[----:B------:R-:W4:Y:S04]  /*1f020*/  @!P0 LDG.E.U16 R53, desc[UR6][R6.64] ;  /* 0x0000000606358981 */ /* 0x000f28000c1e1500 */
[----:B----4-:R0:W-:Y:S04]  /*1f030*/  STL [R1+0x2a8], R53 ;  /* 0x0002a83501007387 */ /* 0x0101e80000100800 */
        /* <DEDUP_REMOVED lines=142> */
[----:B------:R0:W4:Y:S04]  /*1f920*/  @!P0 LDG.E.U16 R144, desc[UR6][R6.64] ;  /* 0x0000000606908981 */ /* 0x000128000c1e1500 */
[----:B------:R-:W0:Y:S04]  /*1f930*/  LDL R6, [R1+0xd2c] ;  /* 0x000d2c0001067983 */ /* 0x000e280000100800 */
[----:B------:R-:W0:Y:S02]  /*1f940*/  LDL R7, [R1+0xd30] ;  /* 0x000d300001077983 */ /* 0x000e240000100800 */
[----:B0-----:R-:W-:-:S04]  /*1f950*/  @!P0 LOP3.LUT R7, R7, R6, RZ, 0x3c, !PT ;  /* 0x0000000607078212 */ /* 0x001fc800078e3cff */
[----:B------:R-:W-:-:S04]  /*1f960*/  @!P0 LOP3.LUT R6, R7, R6, RZ, 0x3c, !PT ;  /* 0x0000000607068212 */ /* 0x000fc800078e3cff */
[----:B------:R-:W-:-:S05]  /*1f970*/  @!P0 LOP3.LUT R7, R7, R6, RZ, 0x3c, !PT ;  /* 0x0000000607078212 */ /* 0x000fca00078e3cff */
[----:B------:R-:W2:Y:S04]  /*1f980*/  @!P0 LDG.E.U16 R35, desc[UR6][R6.64] ;  /* 0x0000000606238981 */ /* 0x000ea8000c1e1500 */
[----:B----4-:R0:W-:Y:S04]  /*1f990*/  STL [R1+0x260], R144 ;  /* 0x0002609001007387 */ /* 0x0101e80000100800 */
[----:B0-----:R-:W4:Y:S04]  /*1f9a0*/  LDL R144, [R1+0xcf8] ;  /* 0x000cf80001907983 */ /* 0x001f280000100800 */
[----:B--2---:R0:W-:Y:S04]  /*1f9b0*/  STL [R1+0x25c], R35 ;  /* 0x00025c2301007387 */ /* 0x0041e80000100800 */
[----:B0-----:R-:W3:Y:S04]  /*1f9c0*/  LDL.LU R35, [R1+0x1284] ;  /* 0x0012840001237983 */ /* 0x001ee80000300800 */
        /* <DEDUP_REMOVED lines=8> */
[----:B------:R-:W4:Y:S04]  /*1fa50*/  LDL R6, [R1+0xd1c] ;  /* 0x000d1c0001067983 */ /* 0x000f280000100800 */
[----:B------:R-:W4:Y:S02]  /*1fa60*/  LDL R7, [R1+0xd20] ;  /* 0x000d200001077983 */ /* 0x000f240000100800 */
[----:B----4-:R-:W-:-:S04]  /*1fa70*/  @!P0 LOP3.LUT R7, R7, R6, RZ, 0x3c, !PT ;  /* 0x0000000607078212 */ /* 0x010fc800078e3cff */
[----:B------:R-:W-:-:S04]  /*1fa80*/  @!P0 LOP3.LUT R6, R7, R6, RZ, 0x3c, !PT ;  /* 0x0000000607068212 */ /* 0x000fc800078e3cff */
[----:B------:R-:W-:-:S05]  /*1fa90*/  @!P0 LOP3.LUT R7, R7, R6, RZ, 0x3c, !PT ;  /* 0x0000000607078212 */ /* 0x000fca00078e3cff */
[----:B------:R-:W4:Y:S04]  /*1faa0*/  @!P0 LDG.E.U16 R33, desc[UR6][R6.64] ;  /* 0x0000000606218981 */ /* 0x000f28000c1e1500 */
[----:B----4-:R0:W-:Y:S04]  /*1fab0*/  STL [R1+0x254], R33 ;  /* 0x0002542101007387 */ /* 0x0101e80000100800 */
[----:B0-----:R-:W2:Y:S04]  /*1fac0*/  LDL.LU R33, [R1+0x127c] ;  /* 0x00127c0001217983 */ /* 0x001ea80000300800 */
        /* <DEDUP_REMOVED lines=11> */
[----:B------:R-:W3:Y:S04]  /*1fb80*/  @!P0 LDG.E.U16 R30, desc[UR6][R6.64] ;  /* 0x00000006061e8981 */ /* 0x000ee8000c1e1500 */
[----:B----4-:R0:W-:Y:S04]  /*1fb90*/  STL [R1+0x250], R150 ;  /* 0x0002509601007387 */ /* 0x0101e80000100800 */
[----:B0-----:R-:W4:Y:S04]  /*1fba0*/  LDL R150, [R1+0xcd8] ;  /* 0x000cd80001967983 */ /* 0x001f280000100800 */
[----:B---3--:R0:W-:Y:S04]  /*1fbb0*/  STL [R1+0x24c], R30 ;  /* 0x00024c1e01007387 */ /* 0x0081e80000100800 */
[----:B0-----:R-:W3:Y:S04]  /*1fbc0*/  LDL.LU R30, [R1+0x1278] ;  /* 0x00127800011e7983 */ /* 0x001ee80000300800 */
[----:B------:R-:W2:Y:S01]  /*1fbd0*/  LDL R7, [R1+0xcf4] ;  /* 0x000cf40001077983 */ /* 0x000ea20000100800 */
[----:B------:R-:W-:-:S03]  /*1fbe0*/  @!P0 IMAD.MOV.U32 R6, RZ, RZ, R144 ;  /* 0x000000ffff068224 */ /* 0x000fc600078e0090 */
[----:B------:R-:W3:Y:S04]  /*1fbf0*/  LDL R144, [R1+0xcc0] ;  /* 0x000cc00001907983 */ /* 0x000ee80000100800 */
[----:B--2---:R-:W2:Y:S04]  /*1fc00*/  @!P0 LDG.E.U16 R31, desc[UR6][R6.64] ;  /* 0x00000006061f8981 */ /* 0x004ea8000c1e1500 */
        /* <DEDUP_REMOVED lines=10> */
[----:B------:R-:W3:Y:S04]  /*1fcb0*/  LDL R6, [R1+0xce4] ;  /* 0x000ce40001067983 */ /* 0x000ee80000100800 */
[----:B------:R-:W3:Y:S02]  /*1fcc0*/  LDL R7, [R1+0xce8] ;  /* 0x000ce80001077983 */ /* 0x000ee40000100800 */
[----:B---3--:R-:W-:-:S04]  /*1fcd0*/  @!P0 LOP3.LUT R7, R7, R6, RZ, 0x3c, !PT ;  /* 0x0000000607078212 */ /* 0x008fc800078e3cff */
[----:B------:R-:W-:-:S04]  /*1fce0*/  @!P0 LOP3.LUT R6, R7, R6, RZ, 0x3c, !PT ;  /* 0x0000000607068212 */ /* 0x000fc800078e3cff */
[----:B------:R-:W-:-:S05]  /*1fcf0*/  @!P0 LOP3.LUT R7, R7, R6, RZ, 0x3c, !PT ;  /* 0x0000000607078212 */ /* 0x000fca00078e3cff */
[----:B------:R-:W3:Y:S04]  /*1fd00*/  @!P0 LDG.E.U16 R29, desc[UR6][R6.64] ;  /* 0x00000006061d8981 */ /* 0x000ee8000c1e1500 */
[----:B---3--:R0:W-:Y:S04]  /*1fd10*/  STL [R1+0x240], R29 ;  /* 0x0002401d01007387 */ /* 0x0081e80000100800 */
[----:B0-----:R-:W4:Y:S04]  /*1fd20*/  LDL.LU R29, [R1+0x126c] ;  /* 0x00126c00011d7983 */ /* 0x001f280000300800 */
[----:B------:R-:W3:Y:S04]  /*1fd30*/  LDL R6, [R1+0xcdc] ;  /* 0x000cdc0001067983 */ /* 0x000ee80000100800 */
[----:B------:R-:W3:Y:S02]  /*1fd40*/  LDL R7, [R1+0xce0] ;  /* 0x000ce00001077983 */ /* 0x000ee40000100800 */
[----:B---3--:R-:W-:-:S04]  /*1fd50*/  @!P0 LOP3.LUT R7, R7, R6, RZ, 0x3c, !PT ;  /* 0x0000000607078212 */ /* 0x008fc800078e3cff */
[----:B------:R-:W-:-:S04]  /*1fd60*/  @!P0 LOP3.LUT R6, R7, R6, RZ, 0x3c, !PT ;  /* 0x0000000607068212 */ /* 0x000fc800078e3cff */
[----:B------:R-:W-:-:S05]  /*1fd70*/  @!P0 LOP3.LUT R7, R7, R6, RZ, 0x3c, !PT ;  /* 0x0000000607078212 */ /* 0x000fca00078e3cff */
[----:B------:R-:W3:Y:S01]  /*1fd80*/  @!P0 LDG.E.U16 R26, desc[UR6][R6.64] ;  /* 0x00000006061a8981 */ /* 0x000ee2000c1e1500 */
[----:B------:R-:W-:-:S03]  /*1fd90*/  PRMT R0, RZ, 0x7610, R0 ;  /* 0x00007610ff007816 */ /* 0x000fc60000000000 */
[----:B---3--:R0:W-:Y:S04]  /*1fda0*/  STL [R1+0x23c], R26 ;  /* 0x00023c1a01007387 */ /* 0x0081e80000100800 */
[----:B0-----:R-:W3:Y:S04]  /*1fdb0*/  LDL.LU R26, [R1+0x1268] ;  /* 0x00126800011a7983 */ /* 0x001ee80000300800 */
[----:B------:R-:W2:Y:S01]  /*1fdc0*/  LDL R7, [R1+0xcd4] ;  /* 0x000cd40001077983 */ /* 0x000ea20000100800 */
[----:B------:R-:W-:-:S03]  /*1fdd0*/  @!P0 IMAD.MOV.U32 R6, RZ, RZ, R150 ;  /* 0x000000ffff068224 */ /* 0x000fc600078e0096 */
[----:B------:R-:W4:Y:S04]  /*1fde0*/  LDL R150, [R1+0xca0] ;  /* 0x000ca00001967983 */ /* 0x000f280000100800 */
[----:B--2---:R0:W2:Y:S04]  /*1fdf0*/  @!P0 LDG.E.U16 R0, desc[UR6][R6.64] ;  /* 0x0000000606008981 */ /* 0x0040a8000c1e1500 */
[----:B------:R-:W3:Y:S01]  /*1fe00*/  LDL R7, [R1+0xcbc] ;  /* 0x000cbc0001077983 */ /* 0x000ee20000100800 */
[----:B0-----:R-:W-:-:S03]  /*1fe10*/  @!P0 IMAD.MOV.U32 R6, RZ, RZ, R144 ;  /* 0x000000ffff068224 */ /* 0x001fc600078e0090 */
[----:B--2---:R-:W-:Y:S04]  /*1fe20*/  STL [R1+0x1248], R0 ;  /* 0x0012480001007387 */ /* 0x004fe80000100800 */
[----:B------:R-:W2:Y:S04]  /*1fe30*/  LDL R144, [R1+0xc94] ;  /* 0x000c940001907983 */ /* 0x000ea80000100800 */
[----:B---3--:R0:W3:Y:S04]  /*1fe40*/  @!P0 LDG.E.U16 R143, desc[UR6][R6.64] ;  /* 0x00000006068f8981 */ /* 0x0080e8000c1e1500 */
[----:B------:R-:W0:Y:S04]  /*1fe50*/  LDL R6, [R1+0xcb4] ;  /* 0x000cb40001067983 */ /* 0x000e280000100800 */
[----:B------:R-:W0:Y:S02]  /*1fe60*/  LDL R7, [R1+0xcb8] ;  /* 0x000cb80001077983 */ /* 0x000e240000100800 */
[----:B0-----:R-:W-:-:S04]  /*1fe70*/  @!P0 LOP3.LUT R7, R7, R6, RZ, 0x3c, !PT ;  /* 0x0000000607078212 */ /* 0x001fc800078e3cff */
[----:B------:R-:W-:-:S04]  /*1fe80*/  @!P0 LOP3.LUT R6, R7, R6, RZ, 0x3c, !PT ;  /* 0x0000000607068212 */ /* 0x000fc800078e3cff */
[----:B------:R-:W-:-:S05]  /*1fe90*/  @!P0 LOP3.LUT R7, R7, R6, RZ, 0x3c, !PT ;  /* 0x0000000607078212 */ /* 0x000fca00078e3cff */
[----:B------:R-:W4:Y:S04]  /*1fea0*/  @!P0 LDG.E.U16 R27, desc[UR6][R6.64] ;  /* 0x00000006061b8981 */ /* 0x000f28000c1e1500 */
[----:B---3--:R0:W-:Y:S04]  /*1feb0*/  STL [R1+0x238], R143 ;  /* 0x0002388f01007387 */ /* 0x0081e80000100800 */
[----:B0-----:R-:W3:Y:S04]  /*1fec0*/  LDL R143, [R1+0xc98] ;  /* 0x000c9800018f7983 */ /* 0x001ee80000100800 */
        /* <DEDUP_REMOVED lines=8> */
[----:B------:R-:W3:Y:S04]  /*1ff50*/  LDL R6, [R1+0xca4] ;  /* 0x000ca40001067983 */ /* 0x000ee80000100800 */
[----:B------:R-:W3:Y:S04]  /*1ff60*/  LDL R7, [R1+0xca8] ;  /* 0x000ca80001077983 */ /* 0x000ee80000100800 */
[----:B--2---:R0:W-:Y:S01]  /*1ff70*/  STL [R1+0x230], R142 ;  /* 0x0002308e01007387 */ /* 0x0041e20000100800 */
[----:B------:R-:W-:-:S03]  /*1ff80*/  PRMT R15, RZ, 0x7610, R15 ;  /* 0x00007610ff0f7816 */ /* 0x000fc6000000000f */
[----:B0-----:R-:W2:Y:S01]  /*1ff90*/  LDL R142, [R1+0xc80] ;  /* 0x000c8000018e7983 */ /* 0x001ea20000100800 */
[----:B---3--:R-:W-:-:S04]  /*1ffa0*/  @!P0 LOP3.LUT R7, R7, R6, RZ, 0x3c, !PT ;  /* 0x0000000607078212 */ /* 0x008fc800078e3cff */
[----:B------:R-:W-:-:S04]  /*1ffb0*/  @!P0 LOP3.LUT R6, R7, R6, RZ, 0x3c, !PT ;  /* 0x0000000607068212 */ /* 0x000fc800078e3cff */
[----:B------:R-:W-:-:S05]  /*1ffc0*/  @!P0 LOP3.LUT R7, R7, R6, RZ, 0x3c, !PT ;  /* 0x0000000607078212 */ /* 0x000fca00078e3cff */
[----:B------:R0:W3:Y:S04]  /*1ffd0*/  @!P0 LDG.E.U16 R134, desc[UR6][R6.64] ;  /* 0x0000000606868981 */ /* 0x0000e8000c1e1500 */
[----:B------:R-:W4:Y:S01]  /*1ffe0*/  LDL R7, [R1+0xc9c] ;  /* 0x000c9c0001077983 */ /* 0x000f220000100800 */
[----:B0-----:R-:W-:-:S05]  /*1fff0*/  @!P0 IMAD.MOV.U32 R6, RZ, RZ, R150 ;  /* 0x000000ffff068224 */ /* 0x001fca00078e0096 */
[----:B----4-:R0:W4:Y:S04]  /*20000*/  @!P0 LDG.E.U16 R149, desc[UR6][R6.64] ;  /* 0x0000000606958981 */ /* 0x010128000c1e1500 */
[----:B---3--:R1:W-:Y:S04]  /*20010*/  STL [R1+0x22c], R134 ;  /* 0x00022c8601007387 */ /* 0x0083e80000100800 */
[----:B------:R-:W3:Y:S01]  /*20020*/  LDL R150, [R1+0xc6c] ;  /* 0x000c6c0001967983 */ /* 0x000ee20000100800 */
[----:B0-----:R-:W-:Y:S02]  /*20030*/  @!P0 IMAD.MOV.U32 R6, RZ, RZ, R143 ;  /* 0x000000ffff068224 */ /* 0x001fe400078e008f */
[----:B------:R-:W-:Y:S01]  /*20040*/  @!P0 IMAD.MOV.U32 R7, RZ, RZ, R144 ;  /* 0x000000ffff078224 */ /* 0x000fe200078e0090 */
[----:B-1----:R-:W3:Y:S04]  /*20050*/  LDL R134, [R1+0xc78] ;  /* 0x000c780001867983 */ /* 0x002ee80000100800 */
[----:B------:R2:W3:Y:S04]  /*20060*/  @!P0 LDG.E.U16 R15, desc[UR6][R6.64] ;  /* 0x00000006060f8981 */ /* 0x0004e8000c1e1500 */
[----:B----4-:R0:W-:Y:S04]  /*20070*/  STL [R1+0x228], R149 ;  /* 0x0002289501007387 */ /* 0x0101e80000100800 */
[----:B------:R-:W4:Y:S01]  /*20080*/  LDL R7, [R1+0xc7c] ;  /* 0x000c7c0001077983 */ /* 0x000f220000100800 */
[----:B--2---:R-:W-:-:S03]  /*20090*/  @!P0 IMAD.MOV.U32 R6, RZ, RZ, R142 ;  /* 0x000000ffff068224 */ /* 0x004fc600078e008e */
[----:B------:R-:W2:Y:S04]  /*200a0*/  LDL R144, [R1+0xc64] ;  /* 0x000c640001907983 */ /* 0x000ea80000100800 */
[----:B0-----:R-:W2:Y:S04]  /*200b0*/  LDL R149, [R1+0xc70] ;  /* 0x000c700001957983 */ /* 0x001ea80000100800 */
[----:B------:R-:W2:Y:S04]  /*200c0*/  LDL R143, [R1+0xc68] ;  /* 0x000c6800018f7983 */ /* 0x000ea80000100800 */
[----:B---3--:R-:W-:Y:S04]  /*200d0*/  STL [R1+0x124c], R15 ;  /* 0x00124c0f01007387 */ /* 0x008fe80000100800 */
[----:B------:R-:W3:Y:S04]  /*200e0*/  LDL R142, [R1+0xc5c] ;  /* 0x000c5c00018e7983 */ /* 0x000ee80000100800 */
[----:B----4-:R0:W4:Y:S04]  /*200f0*/  @!P0 LDG.E.U16 R137, desc[UR6][R6.64] ;  /* 0x0000000606898981 */ /* 0x010128000c1e1500 */
[----:B------:R-:W2:Y:S01]  /*20100*/  LDL R7, [R1+0xc74] ;  /* 0x000c740001077983 */ /* 0x000ea20000100800 */
[----:B0-----:R-:W-:-:S05]  /*20110*/  @!P0 IMAD.MOV.U32 R6, RZ, RZ, R134 ;  /* 0x000000ffff068224 */ /* 0x001fca00078e0086 */
[----:B--2---:R0:W2:Y:S02]  /*20120*/  @!P0 LDG.E.U16 R132, desc[UR6][R6.64] ;  /* 0x0000000606848981 */ /* 0x0040a4000c1e1500 */
[----:B0-----:R-:W-:Y:S02]  /*20130*/  @!P0 IMAD.MOV.U32 R6, RZ, RZ, R149 ;  /* 0x000000ffff068224 */ /* 0x001fe400078e0095 */
[----:B------:R-:W-:-:S05]  /*20140*/  @!P0 IMAD.MOV.U32 R7, RZ, RZ, R150 ;  /* 0x000000ffff078224 */ /* 0x000fca00078e0096 */
[----:B------:R0:W3:Y:S02]  /*20150*/  @!P0 LDG.E.U16 R147, desc[UR6][R6.64] ;  /* 0x0000000606938981 */ /* 0x0000e4000c1e1500 */
[----:B0-----:R-:W-:Y:S02]  /*20160*/  @!P0 IMAD.MOV.U32 R6, RZ, RZ, R143 ;  /* 0x000000ffff068224 */ /* 0x001fe400078e008f */
[----:B------:R-:W-:-:S05]  /*20170*/  @!P0 IMAD.MOV.U32 R7, RZ, RZ, R144 ;  /* 0x000000ffff078224 */ /* 0x000fca00078e0090 */
[----:B------:R-:W3:Y:S04]  /*20180*/  @!P0 LDG.E.U16 R25, desc[UR6][R6.64] ;  /* 0x0000000606198981 */ /* 0x000ee8000c1e1500 */
[----:B----4-:R0:W-:Y:S04]  /*20190*/  STL [R1+0x224], R137 ;  /* 0x0002248901007387 */ /* 0x0101e80000100800 */
[----:B------:R-:W4:Y:S04]  /*201a0*/  LDL R134, [R1+0xc54] ;  /* 0x000c540001867983 */ /* 0x000f280000100800 */
[----:B0-----:R-:W4:Y:S04]  /*201b0*/  LDL R137, [R1+0xc60] ;  /* 0x000c600001897983 */ /* 0x001f280000100800 */
[----:B--2---:R0:W-:Y:S04]  /*201c0*/  STL [R1+0x220], R132 ;  /* 0x0002208401007387 */ /* 0x0041e80000100800 */
[----:B------:R-:W2:Y:S04]  /*201d0*/  LDL R149, [R1+0xc3c] ;  /* 0x000c3c0001957983 */ /* 0x000ea80000100800 */
[----:B0-----:R-:W2:Y:S04]  /*201e0*/  LDL R132, [R1+0xc58] ;  /* 0x000c580001847983 */ /* 0x001ea80000100800 */
[----:B---3--:R0:W-:Y:S04]  /*201f0*/  STL [R1+0x21c], R147 ;  /* 0x00021c9301007387 */ /* 0x0081e80000100800 */
[----:B------:R-:W3:Y:S04]  /*20200*/  LDL R144, [R1+0xc34] ;  /* 0x000c340001907983 */ /* 0x000ee80000100800 */
[----:B0-----:R-:W3:Y:S04]  /*20210*/  LDL R147, [R1+0xc40] ;  /* 0x000c400001937983 */ /* 0x001ee80000100800 */
[----:B------:R0:W-:Y:S01]  /*20220*/  STL [R1+0x218], R25 ;  /* 0x0002181901007387 */ /* 0x0001e20000100800 */
[----:B------:R-:W-:Y:S01]  /*20230*/  @!P0 IMAD.MOV.U32 R7, RZ, RZ, R142 ;  /* 0x000000ffff078224 */ /* 0x000fe200078e008e */
[----:B------:R-:W-:-:S02]  /*20240*/  PRMT R16, RZ, 0x7610, R16 ;  /* 0x00007610ff107816 */ /* 0x000fc40000000010 */
[----:B------:R-:W3:Y:S04]  /*20250*/  LDL R143, [R1+0xc2c] ;  /* 0x000c2c00018f7983 */ /* 0x000ee80000100800 */
[----:B------:R-:W3:Y:S04]  /*20260*/  LDL R142, [R1+0xc30] ;  /* 0x000c3000018e7983 */ /* 0x000ee80000100800 */
[----:B0-----:R-:W3:Y:S01]  /*20270*/  LDL R25, [R1+0xc38] ;  /* 0x000c380001197983 */ /* 0x001ee20000100800 */
[----:B----4-:R-:W-:-:S03]  /*20280*/  @!P0 IMAD.MOV.U32 R6, RZ, RZ, R137 ;  /* 0x000000ffff068224 */ /* 0x010fc600078e0089 */
[----:B------:R-:W4:Y:S04]  /*20290*/  LDL R137, [R1+0xc1c] ;  /* 0x000c1c0001897983 */ /* 0x000f280000100800 */
[----:B------:R0:W4:Y:S02]  /*202a0*/  @!P0 LDG.E.U16 R136, desc[UR6][R6.64] ;  /* 0x0000000606888981 */ /* 0x000124000c1e1500 */
[----:B0-----:R-:W-:Y:S02]  /*202b0*/  @!P0 IMAD.MOV.U32 R7, RZ, RZ, R134 ;  /* 0x000000ffff078224 */ /* 0x001fe400078e0086 */
[----:B------:R-:W4:Y:S01]  /*202c0*/  LDL R134, [R1+0xc24] ;  /* 0x000c240001867983 */ /* 0x000f220000100800 */
[----:B--2---:R-:W-:-:S03]  /*202d0*/  @!P0 IMAD.MOV.U32 R6, RZ, RZ, R132 ;  /* 0x000000ffff068224 */ /* 0x004fc600078e0084 */
[----:B------:R-:W2:Y:S04]  /*202e0*/  LDL R132, [R1+0xc28] ;  /* 0x000c280001847983 */ /* 0x000ea80000100800 */
[----:B------:R0:W2:Y:S02]  /*202f0*/  @!P0 LDG.E.U16 R16, desc[UR6][R6.64] ;  /* 0x0000000606108981 */ /* 0x0000a4000c1e1500 */
[----:B0-----:R-:W-:Y:S02]  /*20300*/  @!P0 IMAD.MOV.U32 R7, RZ, RZ, R149 ;  /* 0x000000ffff078224 */ /* 0x001fe400078e0095 */
[----:B---3--:R-:W-:-:S05]  /*20310*/  @!P0 IMAD.MOV.U32 R6, RZ, RZ, R147 ;  /* 0x000000ffff068224 */ /* 0x008fca00078e0093 */
[----:B------:R0:W3:Y:S02]  /*20320*/  @!P0 LDG.E.U16 R145, desc[UR6][R6.64] ;  /* 0x0000000606918981 */ /* 0x0000e4000c1e1500 */
[----:B0-----:R-:W-:Y:S02]  /*20330*/  @!P0 IMAD.MOV.U32 R7, RZ, RZ, R144 ;  /* 0x000000ffff078224 */ /* 0x001fe400078e0090 */
[----:B------:R-:W-:-:S05]  /*20340*/  @!P0 IMAD.MOV.U32 R6, RZ, RZ, R25 ;  /* 0x000000ffff068224 */ /* 0x000fca00078e0019 */
[----:B------:R-:W3:Y:S04]  /*20350*/  @!P0 LDG.E.U16 R24, desc[UR6][R6.64] ;  /* 0x0000000606188981 */ /* 0x000ee8000c1e1500 */
[----:B----4-:R0:W-:Y:S04]  /*20360*/  STL [R1+0x214], R136 ;  /* 0x0002148801007387 */ /* 0x0101e80000100800 */
[----:B0-----:R-:W4:Y:S04]  /*20370*/  LDL R136, [R1+0xc20] ;  /* 0x000c200001887983 */ /* 0x001f280000100800 */
[----:B--2---:R-:W-:Y:S04]  /*20380*/  STL [R1+0x1250], R16 ;  /* 0x0012501001007387 */ /* 0x004fe80000100800 */
[----:B------:R-:W2:Y:S04]  /*20390*/  LDL R25, [R1+0xc14] ;  /* 0x000c140001197983 */ /* 0x000ea80000100800 */
[----:B---3--:R0:W-:Y:S04]  /*203a0*/  STL [R1+0x20c], R24 ;  /* 0x00020c1801007387 */ /* 0x0081e80000100800 */
[----:B0-----:R-:W3:Y:S01]  /*203b0*/  LDL R24, [R1+0xc18] ;  /* 0x000c180001187983 */ /* 0x001ee20000100800 */
[----:B------:R-:W-:-:S02]  /*203c0*/  @!P0 IMAD.MOV.U32 R6, RZ, RZ, R142 ;  /* 0x000000ffff068224 */ /* 0x000fc400078e008e */
[----:B------:R-:W-:-:S05]  /*203d0*/  @!P0 IMAD.MOV.U32 R7, RZ, RZ, R143 ;  /* 0x000000ffff078224 */ /* 0x000fca00078e008f */
[----:B------:R0:W3:Y:S02]  /*203e0*/  @!P0 LDG.E.U16 R139, desc[UR6][R6.64] ;  /* 0x00000006068b8981 */ /* 0x0000e4000c1e1500 */
[----:B0-----:R-:W-:Y:S02]  /*203f0*/  @!P0 IMAD.MOV.U32 R6, RZ, RZ, R132 ;  /* 0x000000ffff068224 */ /* 0x001fe400078e0084 */
[----:B------:R-:W-:Y:S01]  /*20400*/  @!P0 IMAD.MOV.U32 R7, RZ, RZ, R134 ;  /* 0x000000ffff078224 */ /* 0x000fe200078e0086 */
[----:B------:R-:W3:Y:S04]  /*20410*/  LDL R132, [R1+0xc00] ;  /* 0x000c000001847983 */ /* 0x000ee80000100800 */
[----:B------:R-:W3:Y:S04]  /*20420*/  LDL R134, [R1+0xbfc] ;  /* 0x000bfc0001867983 */ /* 0x000ee80000100800 */
[----:B------:R4:W3:Y:S01]  /*20430*/  @!P0 LDG.E.U16 R138, desc[UR6][R6.64] ;  /* 0x00000006068a8981 */ /* 0x0008e2000c1e1500 */
[----:B------:R-:W-:Y:S01]  /*20440*/  PRMT R15, RZ, 0x7610, R15 ;  /* 0x00007610ff0f7816 */ /* 0x000fe2000000000f */
[----:B----4-:R-:W-:-:S02]  /*20450*/  @!P0 IMAD.MOV.U32 R6, RZ, RZ, R136 ;  /* 0x000000ffff068224 */ /* 0x010fc400078e0088 */
[----:B------:R-:W-:-:S05]  /*20460*/  @!P0 IMAD.MOV.U32 R7, RZ, RZ, R137 ;  /* 0x000000ffff078224 */ /* 0x000fca00078e0089 */
[----:B------:R2:W4:Y:S01]  /*20470*/  @!P0 LDG.E.U16 R15, desc[UR6][R6.64] ;  /* 0x00000006060f8981 */ /* 0x000522000c1e1500 */
[----:B------:R-:W-:Y:S01]  /*20480*/  PRMT R8, RZ, 0x7610, R8 ;  /* 0x00007610ff087816 */ /* 0x000fe20000000008 */
[----:B--2---:R-:W-:Y:S02]  /*20490*/  @!P0 IMAD.MOV.U32 R7, RZ, RZ, R25 ;  /* 0x000000ffff078224 */ /* 0x004fe400078e0019 */
[----:B---3--:R-:W-:-:S05]  /*204a0*/  @!P0 IMAD.MOV.U32 R6, RZ, RZ, R24 ;  /* 0x000000ffff068224 */ /* 0x008fca00078e0018 */
[----:B------:R0:W2:Y:S04]  /*204b0*/  @!P0 LDG.E.U16 R8, desc[UR6][R6.64] ;  /* 0x0000000606088981 */ /* 0x0000a8000c1e1500 */
[----:B------:R1:W-:Y:S04]  /*204c0*/  STL [R1+0x208], R139 ;  /* 0x0002088b01007387 */ /* 0x0003e80000100800 */
[----:B-1----:R-:W3:Y:S01]  /*204d0*/  LDL R139, [R1+0xbf4] ;  /* 0x000bf400018b7983 */ /* 0x002ee20000100800 */
[----:B0-----:R-:W-:Y:S02]  /*204e0*/  @!P0 IMAD.MOV.U32 R6, RZ, RZ, R132 ;  /* 0x000000ffff068224 */ /* 0x001fe400078e0084 */
[----:B------:R-:W-:Y:S01]  /*204f0*/  @!P0 IMAD.MOV.U32 R7, RZ, RZ, R134 ;  /* 0x000000ffff078224 */ /* 0x000fe200078e0086 */
[----:B------:R0:W-:Y:S04]  /*20500*/  STL [R1+0x204], R138 ;  /* 0x0002048a01007387 */ /* 0x0001e80000100800 */
[----:B------:R3:W3:Y:S04]  /*20510*/  @!P0 LDG.E.U16 R140, desc[UR6][R6.64] ;  /* 0x00000006068c8981 */ /* 0x0006e8000c1e1500 */
[----:B------:R-:W3:Y:S04]  /*20520*/  LDL R137, [R1+0xbec] ;  /* 0x000bec0001897983 */ /* 0x000ee80000100800 */
[----:B0-----:R-:W3:Y:S04]  /*20530*/  LDL R138, [R1+0xbf8] ;  /* 0x000bf800018a7983 */ /* 0x001ee80000100800 */
[----:B------:R-:W3:Y:S04]  /*20540*/  LDL R136, [R1+0xbf0] ;  /* 0x000bf00001887983 */ /* 0x000ee80000100800 */
[----:B----4-:R-:W-:Y:S04]  /*20550*/  STL [R1+0x1254], R15 ;  /* 0x0012540f01007387 */ /* 0x010fe80000100800 */
[----:B------:R-:W4:Y:S04]  /*20560*/  LDL R25, [R1+0xbe4] ;  /* 0x000be40001197983 */ /* 0x000f280000100800 */
[----:B------:R-:W4:Y:S04]  /*20570*/  LDL R24, [R1+0xbe8] ;  /* 0x000be80001187983 */ /* 0x000f280000100800 */
[----:B--2---:R0:W-:Y:S04]  /*20580*/  STL [R1+0x1258], R8 ;  /* 0x0012580801007387 */ /* 0x0041e80000100800 */
[----:B------:R-:W-:Y:S04]  /*20590*/  STL [R1+0x210], R145 ;  /* 0x0002109101007387 */ /* 0x000fe80000100800 */
[----:B------:R-:W2:Y:S04]  /*205a0*/  LDL R132, [R1+0xbe0] ;  /* 0x000be00001847983 */ /* 0x000ea80000100800 */
[----:B------:R-:W2:Y:S01]  /*205b0*/  LDL R134, [R1+0xbdc] ;  /* 0x000bdc0001867983 */ /* 0x000ea20000100800 */
[----:B0-----:R-:W-:Y:S01]  /*205c0*/  PRMT R8, RZ, 0x7610, R8 ;  /* 0x00007610ff087816 */ /* 0x001fe20000000008 */
[----:B---3--:R-:W-:-:S02]  /*205d0*/  @!P0 IMAD.MOV.U32 R7, RZ, RZ, R139 ;  /* 0x000000ffff078224 */ /* 0x008fc400078e008b */
[----:B------:R-:W3:Y:S01]  /*205e0*/  LDL R142, [R1+0xbd4] ;  /* 0x000bd400018e7983 */ /* 0x000ee20000100800 */
[----:B------:R-:W-:-:S03]  /*205f0*/  PRMT R15, RZ, 0x7610, R15 ;  /* 0x00007610ff0f7816 */ /* 0x000fc6000000000f */
[----:B------:R0:W-:Y:S01]  /*20600*/  STL [R1+0x200], R140 ;  /* 0x0002008c01007387 */ /* 0x0001e20000100800 */
[----:B------:R-:W-:-:S03]  /*20610*/  PRMT R16, RZ, 0x7610, R16 ;  /* 0x00007610ff107816 */ /* 0x000fc60000000010 */
[----:B------:R-:W3:Y:S01]  /*20620*/  LDL R139, [R1+0xbac] ;  /* 0x000bac00018b7983 */ /* 0x000ee20000100800 */
[----:B------:R-:W-:-:S03]  /*20630*/  @!P0 IMAD.MOV.U32 R6, RZ, RZ, R138 ;  /* 0x000000ffff068224 */ /* 0x000fc600078e008a */
[----:B0-----:R-:W3:Y:S04]  /*20640*/  LDL R140, [R1+0xbd8] ;  /* 0x000bd800018c7983 */ /* 0x001ee80000100800 */
[----:B------:R0:W3:Y:S04]  /*20650*/  @!P0 LDG.E.U16 R8, desc[UR6][R6.64] ;  /* 0x0000000606088981 */ /* 0x0000e8000c1e1500 */
[----:B------:R-:W3:Y:S01]  /*20660*/  LDL R138, [R1+0xbb0] ;  /* 0x000bb000018a7983 */ /* 0x000ee20000100800 */
[----:B0-----:R-:W-:Y:S02]  /*20670*/  @!P0 IMAD.MOV.U32 R6, RZ, RZ, R136 ;  /* 0x000000ffff068224 */ /* 0x001fe400078e0088 */
[----:B------:R-:W-:Y:S01]  /*20680*/  @!P0 IMAD.MOV.U32 R7, RZ, RZ, R137 ;  /* 0x000000ffff078224 */ /* 0x000fe200078e0089 */
[----:B------:R-:W3:Y:S04]  /*20690*/  LDL R136, [R1+0xbc0] ;  /* 0x000bc00001887983 */ /* 0x000ee80000100800 */
[----:B------:R-:W3:Y:S04]  /*206a0*/  LDL R137, [R1+0xbbc] ;  /* 0x000bbc0001897983 */ /* 0x000ee80000100800 */
[----:B------:R4:W3:Y:S02]  /*206b0*/  @!P0 LDG.E.U16 R15, desc[UR6][R6.64] ;  /* 0x00000006060f8981 */ /* 0x0008e4000c1e1500 */
[----:B----4-:R-:W-:-:S02]  /*206c0*/  @!P0 IMAD.MOV.U32 R7, RZ, RZ, R25 ;  /* 0x000000ffff078224 */ /* 0x010fc400078e0019 */
[----:B------:R-:W4:Y:S01]  /*206d0*/  LDL R25, [R1+0xbb4] ;  /* 0x000bb40001197983 */ /* 0x000f220000100800 */
[----:B------:R-:W-:-:S03]  /*206e0*/  @!P0 IMAD.MOV.U32 R6, RZ, RZ, R24 ;  /* 0x000000ffff068224 */ /* 0x000fc600078e0018 */
[----:B------:R-:W4:Y:S04]  /*206f0*/  LDL R24, [R1+0xbb8] ;  /* 0x000bb80001187983 */ /* 0x000f280000100800 */
[----:B------:R2:W4:Y:S02]  /*20700*/  @!P0 LDG.E.U16 R16, desc[UR6][R6.64] ;  /* 0x0000000606108981 */ /* 0x000524000c1e1500 */
[----:B--2---:R-:W-:Y:S02]  /*20710*/  @!P0 IMAD.MOV.U32 R6, RZ, RZ, R132 ;  /* 0x000000ffff068224 */ /* 0x004fe400078e0084 */
[----:B------:R-:W2:Y:S01]  /*20720*/  LDL R132, [R1+0xba8] ;  /* 0x000ba80001847983 */ /* 0x000ea20000100800 */
[----:B------:R-:W-:Y:S01]  /*20730*/  PRMT R0, RZ, 0x7610, R0 ;  /* 0x00007610ff007816 */ /* 0x000fe20000000000 */
[----:B------:R-:W-:-:S02]  /*20740*/  @!P0 IMAD.MOV.U32 R7, RZ, RZ, R134 ;  /* 0x000000ffff078224 */ /* 0x000fc400078e0086 */
[----:B------:R-:W2:Y:S01]  /*20750*/  LDL R134, [R1+0xba4] ;  /* 0x000ba40001867983 */ /* 0x000ea20000100800 */
[----:B------:R-:W-:-:S03]  /*20760*/  PRMT R252, RZ, 0x7610, R252 ;  /* 0x00007610fffc7816 */ /* 0x000fc600000000fc */
[----:B------:R3:W2:Y:S02]  /*20770*/  @!P0 LDG.E.U16 R0, desc[UR6][R6.64] ;  /* 0x0000000606008981 */ /* 0x0006a4000c1e1500 */
[----:B---3--:R-:W-:Y:S01]  /*20780*/  @!P0 IMAD.MOV.U32 R7, RZ, RZ, R142 ;  /* 0x000000ffff078224 */ /* 0x008fe200078e008e */
[----:B------:R-:W-:Y:S01]  /*20790*/  PRMT R251, RZ, 0x7610, R251 ;  /* 0x00007610fffb7816 */ /* 0x000fe200000000fb */
[----:B------:R-:W3:Y:S01]  /*207a0*/  LDL R142, [R1+0xb7c] ;  /* 0x000b7c00018e7983 */ /* 0x000ee20000100800 */
[----:B------:R-:W-:Y:S01]  /*207b0*/  @!P0 IMAD.MOV.U32 R6, RZ, RZ, R140 ;  /* 0x000000ffff068224 */ /* 0x000fe200078e008c */
[----:B------:R-:W-:Y:S02]  /*207c0*/  PRMT R250, RZ, 0x7610, R250 ;  /* 0x00007610fffa7816 */ /* 0x000fe400000000fa */
[----:B------:R-:W3:Y:S04]  /*207d0*/  LDL R140, [R1+0xb80] ;  /* 0x000b8000018c7983 */ /* 0x000ee80000100800 */
[----:B------:R0:W3:Y:S02]  /*207e0*/  @!P0 LDG.E.U16 R252, desc[UR6][R6.64] ;  /* 0x0000000606fc8981 */ /* 0x0000e4000c1e1500 */
[----:B0-----:R-:W-:-:S02]  /*207f0*/  @!P0 IMAD.MOV.U32 R6, RZ, RZ, R136 ;  /* 0x000000ffff068224 */ /* 0x001fc400078e0088 */
[----:B------:R-:W3:Y:S01]  /*20800*/  LDL R136, [R1+0xba0] ;  /* 0x000ba00001887983 */ /* 0x000ee20000100800 */
[----:B------:R-:W-:-:S03]  /*20810*/  @!P0 IMAD.MOV.U32 R7, RZ, RZ, R137 ;  /* 0x000000ffff078224 */ /* 0x000fc600078e0089 */
[----:B------:R-:W3:Y:S04]  /*20820*/  LDL R137, [R1+0xb9c] ;  /* 0x000b9c0001897983 */ /* 0x000ee80000100800 */
[----:B------:R4:W3:Y:S02]  /*20830*/  @!P0 LDG.E.U16 R251, desc[UR6][R6.64] ;  /* 0x0000000606fb8981 */ /* 0x0008e4000c1e1500 */
[----:B----4-:R-:W-:Y:S02]  /*20840*/  @!P0 IMAD.MOV.U32 R7, RZ, RZ, R25 ;  /* 0x000000ffff078224 */ /* 0x010fe400078e0019 */
[----:B------:R-:W4:Y:S01]  /*20850*/  LDL R25, [R1+0xb94] ;  /* 0x000b940001197983 */ /* 0x000f220000100800 */
[----:B------:R-:W-:-:S03]  /*20860*/  @!P0 IMAD.MOV.U32 R6, RZ, RZ, R24 ;  /* 0x000000ffff068224 */ /* 0x000fc600078e0018 */
[----:B------:R-:W4:Y:S01]  /*20870*/  LDL R24, [R1+0xb98] ;  /* 0x000b980001187983 */ /* 0x000f220000100800 */
[----:B------:R-:W-:-:S03]  /*20880*/  PRMT R249, RZ, 0x7610, R249 ;  /* 0x00007610fff97816 */ /* 0x000fc600000000f9 */
[----:B------:R0:W4:Y:S02]  /*20890*/  @!P0 LDG.E.U16 R250, desc[UR6][R6.64] ;  /* 0x0000000606fa8981 */ /* 0x000124000c1e1500 */
[----:B0-----:R-:W-:Y:S02]  /*208a0*/  @!P0 IMAD.MOV.U32 R6, RZ, RZ, R138 ;  /* 0x000000ffff068224 */ /* 0x001fe400078e008a */
[----:B------:R-:W-:Y:S01]  /*208b0*/  @!P0 IMAD.MOV.U32 R7, RZ, RZ, R139 ;  /* 0x000000ffff078224 */ /* 0x000fe200078e008b */
[----:B------:R-:W-:Y:S01]  /*208c0*/  PRMT R248, RZ, 0x7610, R248 ;  /* 0x00007610fff87816 */ /* 0x000fe200000000f8 */
[----:B------:R-:W4:Y:S04]  /*208d0*/  LDL R139, [R1+0xb64] ;  /* 0x000b6400018b7983 */ /* 0x000f280000100800 */
[----:B------:R2:W4:Y:S01]  /*208e0*/  @!P0 LDG.E.U16 R249, desc[UR6][R6.64] ;  /* 0x0000000606f98981 */ /* 0x000522000c1e1500 */
[----:B------:R-:W-:-:S03]  /*208f0*/  PRMT R247, RZ, 0x7610, R247 ;  /* 0x00007610fff77816 */ /* 0x000fc600000000f7 */
[----:B------:R-:W4:Y:S01]  /*20900*/  LDL R138, [R1+0xb68] ;  /* 0x000b6800018a7983 */ /* 0x000f220000100800 */
[----:B--2---:R-:W-:-:S03]  /*20910*/  @!P0 IMAD.MOV.U32 R6, RZ, RZ, R132 ;  /* 0x000000ffff068224 */ /* 0x004fc600078e0084 */
[----:B------:R-:W2:Y:S01]  /*20920*/  LDL R132, [R1+0xb78] ;  /* 0x000b780001847983 */ /* 0x000ea20000100800 */
[----:B------:R-:W-:-:S03]  /*20930*/  @!P0 IMAD.MOV.U32 R7, RZ, RZ, R134 ;  /* 0x000000ffff078224 */ /* 0x000fc600078e0086 */
[----:B------:R-:W2:Y:S04]  /*20940*/  LDL R134, [R1+0xb74] ;  /* 0x000b740001867983 */ /* 0x000ea80000100800 */
[----:B------:R3:W2:Y:S01]  /*20950*/  @!P0 LDG.E.U16 R248, desc[UR6][R6.64] ;  /* 0x0000000606f88981 */ /* 0x0006a2000c1e1500 */
[----:B------:R-:W-:Y:S02]  /*20960*/  PRMT R246, RZ, 0x7610, R246 ;  /* 0x00007610fff67816 */ /* 0x000fe400000000f6 */
[----:B------:R-:W-:Y:S01]  /*20970*/  PRMT R245, RZ, 0x7610, R245 ;  /* 0x00007610fff57816 */ /* 0x000fe200000000f5 */
[----:B---3--:R-:W-:Y:S02]  /*20980*/  @!P0 IMAD.MOV.U32 R6, RZ, RZ, R136 ;  /* 0x000000ffff068224 */ /* 0x008fe400078e0088 */
[----:B------:R-:W3:Y:S01]  /*20990*/  LDL R136, [R1+0xb70] ;  /* 0x000b700001887983 */ /* 0x000ee20000100800 */
[----:B------:R-:W-:-:S03]  /*209a0*/  @!P0 IMAD.MOV.U32 R7, RZ, RZ, R137 ;  /* 0x000000ffff078224 */ /* 0x000fc600078e0089 */
[----:B------:R-:W3:Y:S04]  /*209b0*/  LDL R137, [R1+0xb6c] ;  /* 0x000b6c0001897983 */ /* 0x000ee80000100800 */
[----:B------:R4:W3:Y:S02]  /*209c0*/  @!P0 LDG.E.U16 R247, desc[UR6][R6.64] ;  /* 0x0000000606f78981 */ /* 0x0008e4000c1e1500 */
[----:B----4-:R-:W-:Y:S02]  /*209d0*/  @!P0 IMAD.MOV.U32 R7, RZ, RZ, R25 ;  /* 0x000000ffff078224 */ /* 0x010fe400078e0019 */
[----:B------:R-:W4:Y:S01]  /*209e0*/  LDL R25, [R1+0xb5c] ;  /* 0x000b5c0001197983 */ /* 0x000f220000100800 */
[----:B------:R-:W-:-:S03]  /*209f0*/  @!P0 IMAD.MOV.U32 R6, RZ, RZ, R24 ;  /* 0x000000ffff068224 */ /* 0x000fc600078e0018 */
[----:B------:R-:W4:Y:S04]  /*20a00*/  LDL R24, [R1+0xb60] ;  /* 0x000b600001187983 */ /* 0x000f280000100800 */
[----:B------:R0:W4:Y:S02]  /*20a10*/  @!P0 LDG.E.U16 R246, desc[UR6][R6.64] ;  /* 0x0000000606f68981 */ /* 0x000124000c1e1500 */
[----:B0-----:R-:W-:Y:S02]  /*20a20*/  @!P0 IMAD.MOV.U32 R6, RZ, RZ, R140 ;  /* 0x000000ffff068224 */ /* 0x001fe400078e008c */
[----:B------:R-:W-:Y:S01]  /*20a30*/  @!P0 IMAD.MOV.U32 R7, RZ, RZ, R142 ;  /* 0x000000ffff078224 */ /* 0x000fe200078e008e */
[----:B------:R-:W-:Y:S01]  /*20a40*/  PRMT R244, RZ, 0x7610, R244 ;  /* 0x00007610fff47816 */ /* 0x000fe200000000f4 */
[----:B------:R-:W4:Y:S04]  /*20a50*/  LDL R142, [R1+0xb34] ;  /* 0x000b3400018e7983 */ /* 0x000f280000100800 */
[----:B------:R2:W4:Y:S01]  /*20a60*/  @!P0 LDG.E.U16 R245, desc[UR6][R6.64] ;  /* 0x0000000606f58981 */ /* 0x000522000c1e1500 */
[----:B------:R-:W-:-:S02]  /*20a70*/  PRMT R243, RZ, 0x7610, R243 ;  /* 0x00007610fff37816 */ /* 0x000fc400000000f3 */
[----:B------:R-:W-:Y:S01]  /*20a80*/  PRMT R242, RZ, 0x7610, R242 ;  /* 0x00007610fff27816 */ /* 0x000fe200000000f2 */
[----:B------:R-:W4:Y:S01]  /*20a90*/  LDL R140, [R1+0xb38] ;  /* 0x000b3800018c7983 */ /* 0x000f220000100800 */
[----:B--2---:R-:W-:-:S03]  /*20aa0*/  @!P0 IMAD.MOV.U32 R6, RZ, RZ, R132 ;  /* 0x000000ffff068224 */ /* 0x004fc600078e0084 */
[----:B------:R-:W2:Y:S01]  /*20ab0*/  LDL R132, [R1+0xb58] ;  /* 0x000b580001847983 */ /* 0x000ea20000100800 */
[----:B------:R-:W-:-:S03]  /*20ac0*/  @!P0 IMAD.MOV.U32 R7, RZ, RZ, R134 ;  /* 0x000000ffff078224 */ /* 0x000fc600078e0086 */
[----:B------:R-:W2:Y:S04]  /*20ad0*/  LDL R134, [R1+0xb54] ;  /* 0x000b540001867983 */ /* 0x000ea80000100800 */
[----:B------:R3:W2:Y:S01]  /*20ae0*/  @!P0 LDG.E.U16 R244, desc[UR6][R6.64] ;  /* 0x0000000606f48981 */ /* 0x0006a2000c1e1500 */
[----:B------:R-:W-:Y:S01]  /*20af0*/  PRMT R241, RZ, 0x7610, R241 ;  /* 0x00007610fff17816 */ /* 0x000fe200000000f1 */
[----:B---3--:R-:W-:Y:S02]  /*20b00*/  @!P0 IMAD.MOV.U32 R6, RZ, RZ, R136 ;  /* 0x000000ffff068224 */ /* 0x008fe400078e0088 */
[----:B------:R-:W3:Y:S01]  /*20b10*/  LDL R136, [R1+0xb40] ;  /* 0x000b400001887983 */ /* 0x000ee20000100800 */
[----:B------:R-:W-:-:S03]  /*20b20*/  @!P0 IMAD.MOV.U32 R7, RZ, RZ, R137 ;  /* 0x000000ffff078224 */ /* 0x000fc600078e0089 */
[----:B------:R-:W3:Y:S04]  /*20b30*/  LDL R137, [R1+0xb3c] ;  /* 0x000b3c0001897983 */ /* 0x000ee80000100800 */
[----:B------:R0:W3:Y:S02]  /*20b40*/  @!P0 LDG.E.U16 R243, desc[UR6][R6.64] ;  /* 0x0000000606f38981 */ /* 0x0000e4000c1e1500 */
[----:B0-----:R-:W-:Y:S02]  /*20b50*/  @!P0 IMAD.MOV.U32 R6, RZ, RZ, R138 ;  /* 0x000000ffff068224 */ /* 0x001fe400078e008a */
[----:B------:R-:W-:Y:S01]  /*20b60*/  @!P0 IMAD.MOV.U32 R7, RZ, RZ, R139 ;  /* 0x000000ffff078224 */ /* 0x000fe200078e008b */
[----:B------:R-:W-:Y:S01]  /*20b70*/  PRMT R240, RZ, 0x7610, R240 ;  /* 0x00007610fff07816 */ /* 0x000fe200000000f0 */
[----:B------:R-:W3:Y:S04]  /*20b80*/  LDL R139, [R1+0xb1c] ;  /* 0x000b1c00018b7983 */ /* 0x000ee80000100800 */
[----:B------:R4:W3:Y:S04]  /*20b90*/  @!P0 LDG.E.U16 R242, desc[UR6][R6.64] ;  /* 0x0000000606f28981 */ /* 0x0008e8000c1e1500 */
[----:B------:R-:W3:Y:S01]  /*20ba0*/  LDL R138, [R1+0xb20] ;  /* 0x000b2000018a7983 */ /* 0x000ee20000100800 */
[----:B----4-:R-:W-:-:S03]  /*20bb0*/  @!P0 IMAD.MOV.U32 R7, RZ, RZ, R25 ;  /* 0x000000ffff078224 */ /* 0x010fc600078e0019 */
[----:B------:R-:W4:Y:S01]  /*20bc0*/  LDL R25, [R1+0xb2c] ;  /* 0x000b2c0001197983 */ /* 0x000f220000100800 */
[----:B------:R-:W-:-:S03]  /*20bd0*/  @!P0 IMAD.MOV.U32 R6, RZ, RZ, R24 ;  /* 0x000000ffff068224 */ /* 0x000fc600078e0018 */
[----:B------:R-:W4:Y:S04]  /*20be0*/  LDL R24, [R1+0xb30] ;  /* 0x000b300001187983 */ /* 0x000f280000100800 */
[----:B------:R2:W4:Y:S02]  /*20bf0*/  @!P0 LDG.E.U16 R241, desc[UR6][R6.64] ;  /* 0x0000000606f18981 */ /* 0x000524000c1e1500 */
[----:B--2---:R-:W-:Y:S02]  /*20c00*/  @!P0 IMAD.MOV.U32 R6, RZ, RZ, R132 ;  /* 0x000000ffff068224 */ /* 0x004fe400078e0084 */
[----:B------:R-:W2:Y:S01]  /*20c10*/  LDL R132, [R1+0xb28] ;  /* 0x000b280001847983 */ /* 0x000ea20000100800 */
[----:B------:R-:W-:-:S03]  /*20c20*/  @!P0 IMAD.MOV.U32 R7, RZ, RZ, R134 ;  /* 0x000000ffff078224 */ /* 0x000fc600078e0086 */
[----:B------:R-:W2:Y:S01]  /*20c30*/  LDL R134, [R1+0xb24] ;  /* 0x000b240001867983 */ /* 0x000ea20000100800 */
[----:B------:R-:W-:-:S03]  /*20c40*/  PRMT R239, RZ, 0x7610, R239 ;  /* 0x00007610ffef7816 */ /* 0x000fc600000000ef */
        /* <DEDUP_REMOVED lines=12> */
[----:B------:R4:W3:Y:S01]  /*20d10*/  @!P0 LDG.E.U16 R238, desc[UR6][R6.64] ;  /* 0x0000000606ee8981 */ /* 0x0008e2000c1e1500 */
[----:B------:R-:W-:-:S03]  /*20d20*/  PRMT R235, RZ, 0x7610, R235 ;  /* 0x00007610ffeb7816 */ /* 0x000fc600000000eb */
        /* <DEDUP_REMOVED lines=9> */
[----:B------:R-:W2:Y:S04]  /*20dc0*/  LDL R134, [R1+0xaf4] ;  /* 0x000af40001867983 */ /* 0x000ea80000100800 */
[----:B------:R0:W2:Y:S02]  /*20dd0*/  @!P0 LDG.E.U16 R236, desc[UR6][R6.64] ;  /* 0x0000000606ec8981 */ /* 0x0000a4000c1e1500 */
[----:B0-----:R-:W-:Y:S02]  /*20de0*/  @!P0 IMAD.MOV.U32 R6, RZ, RZ, R138 ;  /* 0x000000ffff068224 */ /* 0x001fe400078e008a */
[----:B------:R-:W-:Y:S01]  /*20df0*/  @!P0 IMAD.MOV.U32 R7, RZ, RZ, R139 ;  /* 0x000000ffff078224 */ /* 0x000fe200078e008b */
[----:B------:R-:W-:Y:S01]  /*20e00*/  PRMT R234, RZ, 0x7610, R234 ;  /* 0x00007610ffea7816 */ /* 0x000fe200000000ea */
[----:B------:R-:W2:Y:S04]  /*20e10*/  LDL R139, [R1+0x6bc] ;  /* 0x0006bc00018b7983 */ /* 0x000ea80000100800 */
[----:B------:R3:W2:Y:S01]  /*20e20*/  @!P0 LDG.E.U16 R235, desc[UR6][R6.64] ;  /* 0x0000000606eb8981 */ /* 0x0006a2000c1e1500 */
[----:B------:R-:W-:-:S03]  /*20e30*/  PRMT R233, RZ, 0x7610, R233 ;  /* 0x00007610ffe97816 */ /* 0x000fc600000000e9 */
[----:B------:R-:W2:Y:S01]  /*20e40*/  LDL R138, [R1+0x6c0] ;  /* 0x0006c000018a7983 */ /* 0x000ea20000100800 */
[----:B---3--:R-:W-:-:S03]  /*20e50*/  @!P0 IMAD.MOV.U32 R6, RZ, RZ, R136 ;  /* 0x000000ffff068224 */ /* 0x008fc600078e0088 */
        /* <DEDUP_REMOVED lines=9> */
[----:B--2---:R-:W-:Y:S02]  /*20ef0*/  @!P0 IMAD.MOV.U32 R6, RZ, RZ, R132 ;  /* 0x000000ffff068224 */ /* 0x004fe400078e0084 */
[----:B------:R-:W2:Y:S01]  /*20f00*/  LDL R132, [R1+0x6a8] ;  /* 0x0006a80001847983 */ /* 0x000ea20000100800 */
[----:B------:R-:W-:Y:S01]  /*20f10*/  PRMT R232, RZ, 0x7610, R232 ;  /* 0x00007610ffe87816 */ /* 0x000fe200000000e8 */
[----:B------:R-:W-:Y:S01]  /*20f20*/  @!P0 IMAD.MOV.U32 R7, RZ, RZ, R134 ;  /* 0x000000ffff078224 */ /* 0x000fe200078e0086 */
[----:B------:R-:W-:Y:S01]  /*20f30*/  PRMT R231, RZ, 0x7610, R231 ;  /* 0x00007610ffe77816 */ /* 0x000fe200000000e7 */
[----:B------:R-:W2:Y:S04]  /*20f40*/  LDL R134, [R1+0x6a4] ;  /* 0x0006a40001867983 */ /* 0x000ea80000100800 */
[----:B------:R0:W2:Y:S02]  /*20f50*/  @!P0 LDG.E.U16 R232, desc[UR6][R6.64] ;  /* 0x0000000606e88981 */ /* 0x0000a4000c1e1500 */
[----:B0-----:R-:W-:-:S02]  /*20f60*/  @!P0 IMAD.MOV.U32 R6, RZ, RZ, R140 ;  /* 0x000000ffff068224 */ /* 0x001fc400078e008c */
[----:B------:R-:W-:Y:S01]  /*20f70*/  @!P0 IMAD.MOV.U32 R7, RZ, RZ, R142 ;  /* 0x000000ffff078224 */ /* 0x000fe200078e008e */
[----:B------:R-:W-:Y:S01]  /*20f80*/  PRMT R230, RZ, 0x7610, R230 ;  /* 0x00007610ffe67816 */ /* 0x000fe200000000e6 */
[----:B------:R-:W2:Y:S04]  /*20f90*/  LDL R142, [R1+0x68c] ;  /* 0x00068c00018e7983 */ /* 0x000ea80000100800 */
[----:B------:R3:W2:Y:S01]  /*20fa0*/  @!P0 LDG.E.U16 R231, desc[UR6][R6.64] ;  /* 0x0000000606e78981 */ /* 0x0006a2000c1e1500 */
[----:B------:R-:W-:Y:S02]  /*20fb0*/  PRMT R229, RZ, 0x7610, R229 ;  /* 0x00007610ffe57816 */ /* 0x000fe400000000e5 */
[----:B------:R-:W-:Y:S01]  /*20fc0*/  PRMT R228, RZ, 0x7610, R228 ;  /* 0x00007610ffe47816 */ /* 0x000fe200000000e4 */
        /* <DEDUP_REMOVED lines=95> */
[----:B------:R-:W-:Y:S01]  /*215c0*/  PRMT R213, RZ, 0x7610, R213 ;  /* 0x00007610ffd57816 */ /* 0x000fe200000000d5 */
[----:B0-----:R-:W-:Y:S02]  /*215d0*/  @!P0 IMAD.MOV.U32 R6, RZ, RZ, R138 ;  /* 0x000000ffff068224 */ /* 0x001fe400078e008a */
[----:B------:R-:W-:Y:S01]  /*215e0*/  @!P0 IMAD.MOV.U32 R7, RZ, RZ, R139 ;  /* 0x000000ffff078224 */ /* 0x000fe200078e008b */
[----:B------:R-:W2:Y:S04]  /*215f0*/  LDL R138, [R1+0x5e8] ;  /* 0x0005e800018a7983 */ /* 0x000ea80000100800 */
[----:B------:R3:W2:Y:S04]  /*21600*/  @!P0 LDG.E.U16 R214, desc[UR6][R6.64] ;  /* 0x0000000606d68981 */ /* 0x0006a8000c1e1500 */
[----:B------:R-:W2:Y:S01]  /*21610*/  LDL R139, [R1+0x5e4] ;  /* 0x0005e400018b7983 */ /* 0x000ea20000100800 */
[----:B---3--:R-:W-:Y:S01]  /*21620*/  @!P0 IMAD.MOV.U32 R6, RZ, RZ, R136 ;  /* 0x000000ffff068224 */ /* 0x008fe200078e0088 */
[----:B------:R-:W-:-:S02]  /*21630*/  PRMT R212, RZ, 0x7610, R212 ;  /* 0x00007610ffd47816 */ /* 0x000fc400000000d4 */
[----:B------:R-:W3:Y:S01]  /*21640*/  LDL R136, [R1+0x5d0] ;  /* 0x0005d00001887983 */ /* 0x000ee20000100800 */
[----:B------:R-:W-:Y:S01]  /*21650*/  @!P0 IMAD.MOV.U32 R7, RZ, RZ, R137 ;  /* 0x000000ffff078224 */ /* 0x000fe200078e0089 */
[----:B------:R-:W-:Y:S02]  /*21660*/  PRMT R211, RZ, 0x7610, R211 ;  /* 0x00007610ffd37816 */ /* 0x000fe400000000d3 */
[----:B------:R-:W3:Y:S04]  /*21670*/  LDL R137, [R1+0x5cc] ;  /* 0x0005cc0001897983 */ /* 0x000ee80000100800 */
[----:B------:R4:W3:Y:S02]  /*21680*/  @!P0 LDG.E.U16 R213, desc[UR6][R6.64] ;  /* 0x0000000606d58981 */ /* 0x0008e4000c1e1500 */
[----:B----4-:R-:W-:-:S02]  /*21690*/  @!P0 IMAD.MOV.U32 R7, RZ, RZ, R25 ;  /* 0x000000ffff078224 */ /* 0x010fc400078e0019 */
[----:B------:R-:W4:Y:S01]  /*216a0*/  LDL R25, [R1+0x5dc] ;  /* 0x0005dc0001197983 */ /* 0x000f220000100800 */
[----:B------:R-:W-:-:S03]  /*216b0*/  @!P0 IMAD.MOV.U32 R6, RZ, RZ, R24 ;  /* 0x000000ffff068224 */ /* 0x000fc600078e0018 */
[----:B------:R-:W3:Y:S04]  /*216c0*/  LDL R24, [R1+0x5e0] ;  /* 0x0005e00001187983 */ /* 0x000ee80000100800 */
[----:B------:R2:W3:Y:S02]  /*216d0*/  @!P0 LDG.E.U16 R212, desc[UR6][R6.64] ;  /* 0x0000000606d48981 */ /* 0x0004e4000c1e1500 */
[----:B--2---:R-:W-:Y:S02]  /*216e0*/  @!P0 IMAD.MOV.U32 R6, RZ, RZ, R132 ;  /* 0x000000ffff068224 */ /* 0x004fe400078e0084 */
[----:B------:R-:W2:Y:S01]  /*216f0*/  LDL R132, [R1+0x5d8] ;  /* 0x0005d80001847983 */ /* 0x000ea20000100800 */
[----:B------:R-:W-:-:S03]  /*21700*/  @!P0 IMAD.MOV.U32 R7, RZ, RZ, R134 ;  /* 0x000000ffff078224 */ /* 0x000fc600078e0086 */
[----:B------:R-:W2:Y:S01]  /*21710*/  LDL R134, [R1+0x5d4] ;  /* 0x0005d40001867983 */ /* 0x000ea20000100800 */
[----:B------:R-:W-:-:S03]  /*21720*/  PRMT R210, RZ, 0x7610, R210 ;  /* 0x00007610ffd27816 */ /* 0x000fc600000000d2 */
[----:B------:R0:W2:Y:S01]  /*21730*/  @!P0 LDG.E.U16 R211, desc[UR6][R6.64] ;  /* 0x0000000606d38981 */ /* 0x0000a2000c1e1500 */
[----:B------:R-:W-:-:S03]  /*21740*/  PRMT R209, RZ, 0x7610, R209 ;  /* 0x00007610ffd17816 */ /* 0x000fc600000000d1 */
[----:B------:R-:W2:Y:S01]  /*21750*/  LDL.LU R144, [R1+0x5c8] ;  /* 0x0005c80001907983 */ /* 0x000ea20000300800 */
[----:B0-----:R-:W-:Y:S02]  /*21760*/  @!P0 IMAD.MOV.U32 R6, RZ, RZ, R140 ;  /* 0x000000ffff068224 */ /* 0x001fe400078e008c */
[----:B------:R-:W-:Y:S01]  /*21770*/  @!P0 IMAD.MOV.U32 R7, RZ, RZ, R142 ;  /* 0x000000ffff078224 */ /* 0x000fe200078e008e */
        /* <DEDUP_REMOVED lines=10> */
[----:B----4-:R-:W-:-:S03]  /*21820*/  @!P0 IMAD.MOV.U32 R7, RZ, RZ, R25 ;  /* 0x000000ffff078224 */ /* 0x010fc600078e0019 */
[----:B------:R-:W4:Y:S01]  /*21830*/  LDL R25, [R1+0x5bc] ;  /* 0x0005bc0001197983 */ /* 0x000f220000100800 */
[----:B---3--:R-:W-:-:S03]  /*21840*/  @!P0 IMAD.MOV.U32 R6, RZ, RZ, R24 ;  /* 0x000000ffff068224 */ /* 0x008fc600078e0018 */
[----:B------:R-:W3:Y:S04]  /*21850*/  LDL R24, [R1+0x5c0] ;  /* 0x0005c00001187983 */ /* 0x000ee80000100800 */
[----:B------:R2:W3:Y:S02]  /*21860*/  @!P0 LDG.E.U16 R208, desc[UR6][R6.64] ;  /* 0x0000000606d08981 */ /* 0x0004e4000c1e1500 */
        /* <DEDUP_REMOVED lines=11> */
[----:B0-----:R-:W-:-:S02]  /*21920*/  @!P0 IMAD.MOV.U32 R6, RZ, RZ, R144 ;  /* 0x000000ffff068224 */ /* 0x001fc400078e0090 */
[----:B------:R-:W-:-:S05]  /*21930*/  @!P0 IMAD.MOV.U32 R7, RZ, RZ, R140 ;  /* 0x000000ffff078224 */ /* 0x000fca00078e008c */
[----:B------:R4:W2:Y:S01]  /*21940*/  @!P0 LDG.E.U16 R205, desc[UR6][R6.64] ;  /* 0x0000000606cd8981 */ /* 0x0008a2000c1e1500 */
[----:B------:R-:W-:Y:S01]  /*21950*/  PRMT R204, RZ, 0x7610, R204 ;  /* 0x00007610ffcc7816 */ /* 0x000fe200000000cc */
[----:B----4-:R-:W-:Y:S02]  /*21960*/  @!P0 IMAD.MOV.U32 R7, RZ, RZ, R25 ;  /* 0x000000ffff078224 */ /* 0x010fe400078e0019 */
[----:B------:R-:W4:Y:S01]  /*21970*/  LDL R25, [R1+0x58c] ;  /* 0x00058c0001197983 */ /* 0x000f220000100800 */
[----:B---3--:R-:W-:-:S03]  /*21980*/  @!P0 IMAD.MOV.U32 R6, RZ, RZ, R24 ;  /* 0x000000ffff068224 */ /* 0x008fc600078e0018 */
[----:B------:R-:W3:Y:S04]  /*21990*/  LDL R24, [R1+0x590] ;  /* 0x0005900001187983 */ /* 0x000ee80000100800 */
[----:B------:R2:W3:Y:S02]  /*219a0*/  @!P0 LDG.E.U16 R204, desc[UR6][R6.64] ;  /* 0x0000000606cc8981 */ /* 0x0004e4000c1e1500 */
[----:B--2---:R-:W-:Y:S02]  /*219b0*/  @!P0 IMAD.MOV.U32 R6, RZ, RZ, R132 ;  /* 0x000000ffff068224 */ /* 0x004fe400078e0084 */
[----:B------:R-:W2:Y:S01]  /*219c0*/  LDL R132, [R1+0x588] ;  /* 0x0005880001847983 */ /* 0x000ea20000100800 */
[----:B------:R-:W-:Y:S01]  /*219d0*/  PRMT R203, RZ, 0x7610, R203 ;  /* 0x00007610ffcb7816 */ /* 0x000fe200000000cb */
[----:B------:R-:W-:-:S02]  /*219e0*/  @!P0 IMAD.MOV.U32 R7, RZ, RZ, R134 ;  /* 0x000000ffff078224 */ /* 0x000fc400078e0086 */
[----:B------:R-:W2:Y:S01]  /*219f0*/  LDL R134, [R1+0x584] ;  /* 0x0005840001867983 */ /* 0x000ea20000100800 */
[----:B------:R-:W-:-:S03]  /*21a00*/  PRMT R202, RZ, 0x7610, R202 ;  /* 0x00007610ffca7816 */ /* 0x000fc600000000ca */
[----:B------:R0:W2:Y:S01]  /*21a10*/  @!P0 LDG.E.U16 R203, desc[UR6][R6.64] ;  /* 0x0000000606cb8981 */ /* 0x0000a2000c1e1500 */
[----:B------:R-:W-:Y:S01]  /*21a20*/  PRMT R201, RZ, 0x7610, R201 ;  /* 0x00007610ffc97816 */ /* 0x000fe200000000c9 */
[----:B0-----:R-:W-:Y:S02]  /*21a30*/  @!P0 IMAD.MOV.U32 R6, RZ, RZ, R138 ;  /* 0x000000ffff068224 */ /* 0x001fe400078e008a */
[----:B------:R-:W-:Y:S01]  /*21a40*/  @!P0 IMAD.MOV.U32 R7, RZ, RZ, R139 ;  /* 0x000000ffff078224 */ /* 0x000fe200078e008b */
[----:B------:R-:W2:Y:S04]  /*21a50*/  LDL R138, [R1+0x580] ;  /* 0x00058000018a7983 */ /* 0x000ea80000100800 */
[----:B------:R-:W2:Y:S04]  /*21a60*/  LDL R139, [R1+0x57c] ;  /* 0x00057c00018b7983 */ /* 0x000ea80000100800 */
[----:B------:R0:W2:Y:S02]  /*21a70*/  @!P0 LDG.E.U16 R202, desc[UR6][R6.64] ;  /* 0x0000000606ca8981 */ /* 0x0000a4000c1e1500 */
[----:B0-----:R-:W-:-:S02]  /*21a80*/  @!P0 IMAD.MOV.U32 R6, RZ, RZ, R136 ;  /* 0x000000ffff068224 */ /* 0x001fc400078e0088 */
[----:B------:R-:W-:Y:S01]  /*21a90*/  @!P0 IMAD.MOV.U32 R7, RZ, RZ, R137 ;  /* 0x000000ffff078224 */ /* 0x000fe200078e0089 */
[----:B------:R-:W2:Y:S04]  /*21aa0*/  LDL R136, [R1+0x568] ;  /* 0x0005680001887983 */ /* 0x000ea80000100800 */
[----:B------:R-:W2:Y:S04]  /*21ab0*/  LDL R137, [R1+0x564] ;  /* 0x0005640001897983 */ /* 0x000ea80000100800 */
[----:B------:R4:W2:Y:S01]  /*21ac0*/  @!P0 LDG.E.U16 R201, desc[UR6][R6.64] ;  /* 0x0000000606c98981 */ /* 0x0008a2000c1e1500 */
[----:B------:R-:W-:Y:S01]  /*21ad0*/  PRMT R200, RZ, 0x7610, R200 ;  /* 0x00007610ffc87816 */ /* 0x000fe200000000c8 */
[----:B----4-:R-:W-:-:S02]  /*21ae0*/  @!P0 IMAD.MOV.U32 R7, RZ, RZ, R25 ;  /* 0x000000ffff078224 */ /* 0x010fc400078e0019 */
        /* <DEDUP_REMOVED lines=13> */
[----:B------:R-:W2:Y:S01]  /*21bc0*/  LDL R138, [R1+0x550] ;  /* 0x00055000018a7983 */ /* 0x000ea20000100800 */
[----:B------:R-:W-:-:S03]  /*21bd0*/  @!P0 IMAD.MOV.U32 R7, RZ, RZ, R139 ;  /* 0x000000ffff078224 */ /* 0x000fc600078e008b */
[----:B------:R-:W2:Y:S04]  /*21be0*/  LDL R139, [R1+0x54c] ;  /* 0x00054c00018b7983 */ /* 0x000ea80000100800 */
[----:B------:R0:W2:Y:S02]  /*21bf0*/  @!P0 LDG.E.U16 R198, desc[UR6][R6.64] ;  /* 0x0000000606c68981 */ /* 0x0000a4000c1e1500 */
[----:B0-----:R-:W-:Y:S02]  /*21c00*/  @!P0 IMAD.MOV.U32 R6, RZ, RZ, R136 ;  /* 0x000000ffff068224 */ /* 0x001fe400078e0088 */
[----:B------:R-:W2:Y:S01]  /*21c10*/  LDL R136, [R1+0x548] ;  /* 0x0005480001887983 */ /* 0x000ea20000100800 */
[----:B------:R-:W-:-:S03]  /*21c20*/  @!P0 IMAD.MOV.U32 R7, RZ, RZ, R137 ;  /* 0x000000ffff078224 */ /* 0x000fc600078e0089 */
[----:B------:R-:W2:Y:S04]  /*21c30*/  LDL R137, [R1+0x544] ;  /* 0x0005440001897983 */ /* 0x000ea80000100800 */
        /* <DEDUP_REMOVED lines=154> */
[----:B------:R-:W-:Y:S01]  /*225e0*/  @!P0 IMAD.MOV.U32 R7, RZ, RZ, R134 ;  /* 0x000000ffff078224 */ /* 0x000fe200078e0086 */
[----:B------:R-:W-:Y:S01]  /*225f0*/  PRMT R170, RZ, 0x7610, R170 ;  /* 0x00007610ffaa7816 */ /* 0x000fe200000000aa */
[----:B------:R-:W2:Y:S04]  /*22600*/  LDL R134, [R1+0x3a0] ;  /* 0x0003a00001867983 */ /* 0x000ea80000100800 */
[----:B------:R0:W2:Y:S01]  /*22610*/  @!P0 LDG.E.U16 R171, desc[UR6][R6.64] ;  /* 0x0000000606ab8981 */ /* 0x0000a2000c1e1500 */
[----:B------:R-:W-:-:S03]  /*22620*/  PRMT R169, RZ, 0x7610, R169 ;  /* 0x00007610ffa97816 */ /* 0x000fc600000000a9 */
[----:B------:R-:W2:Y:S04]  /*22630*/  LDL.LU R143, [R1+0x360] ;  /* 0x00036000018f7983 */ /* 0x000ea80000300800 */
[----:B------:R-:W2:Y:S01]  /*22640*/  LDL.LU R145, [R1+0x324] ;  /* 0x0003240001917983 */ /* 0x000ea20000300800 */
[----:B0-----:R-:W-:-:S03]  /*22650*/  @!P0 IMAD.MOV.U32 R6, RZ, RZ, R138 ;  /* 0x000000ffff068224 */ /* 0x001fc600078e008a */
[----:B------:R-:W2:Y:S01]  /*22660*/  LDL R138, [R1+0x41c] ;  /* 0x00041c00018a7983 */ /* 0x000ea20000100800 */
[----:B------:R-:W-:-:S03]  /*22670*/  @!P0 IMAD.MOV.U32 R7, RZ, RZ, R139 ;  /* 0x000000ffff078224 */ /* 0x000fc600078e008b */
[----:B------:R-:W2:Y:S04]  /*22680*/  LDL R139, [R1+0x364] ;  /* 0x00036400018b7983 */ /* 0x000ea80000100800 */
[----:B------:R0:W2:Y:S02]  /*22690*/  @!P0 LDG.E.U16 R170, desc[UR6][R6.64] ;  /* 0x0000000606aa8981 */ /* 0x0000a4000c1e1500 */
[----:B0-----:R-:W-:Y:S01]  /*226a0*/  @!P0 IMAD.MOV.U32 R6, RZ, RZ, R136 ;  /* 0x000000ffff068224 */ /* 0x001fe200078e0088 */
[----:B------:R-:W-:Y:S01]  /*226b0*/  PRMT R168, RZ, 0x7610, R168 ;  /* 0x00007610ffa87816 */ /* 0x000fe200000000a8 */
[----:B------:R-:W2:Y:S01]  /*226c0*/  LDL R136, [R1+0x3e0] ;  /* 0x0003e00001887983 */ /* 0x000ea20000100800 */
[----:B------:R-:W-:-:S03]  /*226d0*/  @!P0 IMAD.MOV.U32 R7, RZ, RZ, R137 ;  /* 0x000000ffff078224 */ /* 0x000fc600078e0089 */
[----:B------:R-:W2:Y:S04]  /*226e0*/  LDL R137, [R1+0x3dc] ;  /* 0x0003dc0001897983 */ /* 0x000ea80000100800 */
[----:B------:R4:W2:Y:S02]  /*226f0*/  @!P0 LDG.E.U16 R169, desc[UR6][R6.64] ;  /* 0x0000000606a98981 */ /* 0x0008a4000c1e1500 */
        /* <DEDUP_REMOVED lines=15> */
[----:B0-----:R-:W-:Y:S02]  /*227f0*/  @!P0 IMAD.MOV.U32 R7, RZ, RZ, R143 ;  /* 0x000000ffff078224 */ /* 0x001fe400078e008f */
[----:B------:R-:W-:-:S05]  /*22800*/  @!P0 IMAD.MOV.U32 R6, RZ, RZ, R139 ;  /* 0x000000ffff068224 */ /* 0x000fca00078e008b */
[----:B------:R0:W2:Y:S01]  /*22810*/  @!P0 LDG.E.U16 R166, desc[UR6][R6.64] ;  /* 0x0000000606a68981 */ /* 0x0000a2000c1e1500 */
[----:B------:R-:W-:Y:S01]  /*22820*/  PRMT R164, RZ, 0x7610, R164 ;  /* 0x00007610ffa47816 */ /* 0x000fe200000000a4 */
[----:B0-----:R-:W-:Y:S01]  /*22830*/  @!P0 IMAD.MOV.U32 R6, RZ, RZ, R145 ;  /* 0x000000ffff068224 */ /* 0x001fe200078e0091 */
[----:B------:R-:W-:Y:S01]  /*22840*/  PRMT R163, RZ, 0x7610, R163 ;  /* 0x00007610ffa37816 */ /* 0x000fe200000000a3 */
[----:B----4-:R-:W-:Y:S02]  /*22850*/  @!P0 IMAD.MOV.U32 R7, RZ, RZ, R25 ;  /* 0x000000ffff078224 */ /* 0x010fe400078e0019 */
[----:B------:R-:W4:Y:S04]  /*22860*/  LDL.LU R25, [R1+0x31c] ;  /* 0x00031c0001197983 */ /* 0x000f280000300800 */
[----:B------:R3:W4:Y:S04]  /*22870*/  @!P0 LDG.E.U16 R165, desc[UR6][R6.64] ;  /* 0x0000000606a58981 */ /* 0x000728000c1e1500 */
[----:B------:R-:W4:Y:S04]  /*22880*/  LDL R150, [R1+0x444] ;  /* 0x0004440001967983 */ /* 0x000f280000100800 */
[----:B------:R-:W4:Y:S01]  /*22890*/  LDL R139, [R1+0x448] ;  /* 0x00044800018b7983 */ /* 0x000f220000100800 */
[----:B---3--:R-:W-:-:S02]  /*228a0*/  @!P0 IMAD.MOV.U32 R6, RZ, RZ, R24 ;  /* 0x000000ffff068224 */ /* 0x008fc400078e0018 */
[----:B------:R-:W-:Y:S01]  /*228b0*/  @!P0 IMAD.MOV.U32 R7, RZ, RZ, R138 ;  /* 0x000000ffff078224 */ /* 0x000fe200078e008a */
        /* <DEDUP_REMOVED lines=9> */
[----:B--2---:R-:W-:-:S03]  /*22950*/  @!P0 IMAD.MOV.U32 R6, RZ, RZ, R132 ;  /* 0x000000ffff068224 */ /* 0x004fc600078e0084 */
[----:B------:R-:W2:Y:S01]  /*22960*/  LDL R132, [R1+0x418] ;  /* 0x0004180001847983 */ /* 0x000ea20000100800 */
[----:B------:R-:W-:-:S03]  /*22970*/  @!P0 IMAD.MOV.U32 R7, RZ, RZ, R134 ;  /* 0x000000ffff078224 */ /* 0x000fc600078e0086 */
[----:B------:R-:W2:Y:S04]  /*22980*/  LDL R134, [R1+0x3d8] ;  /* 0x0003d80001867983 */ /* 0x000ea80000100800 */
[----:B------:R0:W2:Y:S01]  /*22990*/  @!P0 LDG.E.U16 R162, desc[UR6][R6.64] ;  /* 0x0000000606a28981 */ /* 0x0000a2000c1e1500 */
[----:B------:R-:W-:-:S03]  /*229a0*/  PRMT R160, RZ, 0x7610, R160 ;  /* 0x00007610ffa07816 */ /* 0x000fc600000000a0 */
[----:B------:R-:W2:Y:S01]  /*229b0*/  LDL.LU R142, [R1+0x390] ;  /* 0x00039000018e7983 */ /* 0x000ea20000300800 */
[----:B0-----:R-:W-:Y:S02]  /*229c0*/  @!P0 IMAD.MOV.U32 R6, RZ, RZ, R140 ;  /* 0x000000ffff068224 */ /* 0x001fe400078e008c */
[----:B------:R-:W-:-:S05]  /*229d0*/  @!P0 IMAD.MOV.U32 R7, RZ, RZ, R147 ;  /* 0x000000ffff078224 */ /* 0x000fca00078e0093 */
[----:B------:R4:W2:Y:S01]  /*229e0*/  @!P0 LDG.E.U16 R161, desc[UR6][R6.64] ;  /* 0x0000000606a18981 */ /* 0x0008a2000c1e1500 */
[----:B------:R-:W-:Y:S01]  /*229f0*/  PRMT R159, RZ, 0x7610, R159 ;  /* 0x00007610ff9f7816 */ /* 0x000fe2000000009f */
[----:B----4-:R-:W-:Y:S02]  /*22a00*/  @!P0 IMAD.MOV.U32 R6, RZ, RZ, R25 ;  /* 0x000000ffff068224 */ /* 0x010fe400078e0019 */
[----:B---3--:R-:W-:Y:S02]  /*22a10*/  @!P0 IMAD.MOV.U32 R7, RZ, RZ, R24 ;  /* 0x000000ffff078224 */ /* 0x008fe400078e0018 */
[----:B------:R-:W3:Y:S04]  /*22a20*/  LDL.LU R24, [R1+0x394] ;  /* 0x0003940001187983 */ /* 0x000ee80000300800 */
[----:B------:R0:W4:Y:S04]  /*22a30*/  @!P0 LDG.E.U16 R160, desc[UR6][R6.64] ;  /* 0x0000000606a08981 */ /* 0x000128000c1e1500 */
[----:B------:R-:W4:Y:S04]  /*22a40*/  LDL.LU R138, [R1+0x354] ;  /* 0x00035400018a7983 */ /* 0x000f280000300800 */
[----:B------:R-:W4:Y:S01]  /*22a50*/  LDL.LU R149, [R1+0x350] ;  /* 0x0003500001957983 */ /* 0x000f220000300800 */
[----:B0-----:R-:W-:-:S02]  /*22a60*/  @!P0 IMAD.MOV.U32 R6, RZ, RZ, R139 ;  /* 0x000000ffff068224 */ /* 0x001fc400078e008b */
[----:B------:R-:W-:Y:S01]  /*22a70*/  @!P0 IMAD.MOV.U32 R7, RZ, RZ, R150 ;  /* 0x000000ffff078224 */ /* 0x000fe200078e0096 */
[----:B------:R-:W-:Y:S01]  /*22a80*/  PRMT R158, RZ, 0x7610, R158 ;  /* 0x00007610ff9e7816 */ /* 0x000fe2000000009e */
[----:B------:R-:W4:Y:S04]  /*22a90*/  LDL R139, [R1+0x3cc] ;  /* 0x0003cc00018b7983 */ /* 0x000f280000100800 */
[----:B------:R2:W4:Y:S02]  /*22aa0*/  @!P0 LDG.E.U16 R159, desc[UR6][R6.64] ;  /* 0x00000006069f8981 */ /* 0x000524000c1e1500 */
[----:B--2---:R-:W-:Y:S02]  /*22ab0*/  @!P0 IMAD.MOV.U32 R6, RZ, RZ, R132 ;  /* 0x000000ffff068224 */ /* 0x004fe400078e0084 */
[----:B------:R-:W2:Y:S01]  /*22ac0*/  LDL R132, [R1+0x314] ;  /* 0x0003140001847983 */ /* 0x000ea20000100800 */
[----:B------:R-:W-:Y:S01]  /*22ad0*/  @!P0 IMAD.MOV.U32 R7, RZ, RZ, R137 ;  /* 0x000000ffff078224 */ /* 0x000fe200078e0089 */
[----:B------:R-:W-:-:S02]  /*22ae0*/  PRMT R157, RZ, 0x7610, R157 ;  /* 0x00007610ff9d7816 */ /* 0x000fc4000000009d */
[----:B------:R-:W-:Y:S01]  /*22af0*/  PRMT R156, RZ, 0x7610, R156 ;  /* 0x00007610ff9c7816 */ /* 0x000fe2000000009c */
        /* <DEDUP_REMOVED lines=11> */
[----:B---3--:R-:W-:-:S05]  /*22bb0*/  @!P0 IMAD.MOV.U32 R6, RZ, RZ, R24 ;  /* 0x000000ffff068224 */ /* 0x008fca00078e0018 */
[----:B------:R4:W3:Y:S02]  /*22bc0*/  @!P0 LDG.E.U16 R156, desc[UR6][R6.64] ;  /* 0x00000006069c8981 */ /* 0x0008e4000c1e1500 */
[----:B----4-:R-:W-:Y:S02]  /*22bd0*/  @!P0 IMAD.MOV.U32 R6, RZ, RZ, R138 ;  /* 0x000000ffff068224 */ /* 0x010fe400078e008a */
[----:B------:R-:W-:-:S05]  /*22be0*/  @!P0 IMAD.MOV.U32 R7, RZ, RZ, R149 ;  /* 0x000000ffff078224 */ /* 0x000fca00078e0095 */
[----:B------:R0:W4:Y:S02]  /*22bf0*/  @!P0 LDG.E.U16 R155, desc[UR6][R6.64] ;  /* 0x00000006069b8981 */ /* 0x000124000c1e1500 */
[----:B0-----:R-:W-:Y:S02]  /*22c00*/  @!P0 IMAD.MOV.U32 R7, RZ, RZ, R2 ;  /* 0x000000ffff078224 */ /* 0x001fe400078e0002 */
[----:B--2---:R-:W-:Y:S02]  /*22c10*/  @!P0 IMAD.MOV.U32 R6, RZ, RZ, R132 ;  /* 0x000000ffff068224 */ /* 0x004fe400078e0084 */
[----:B------:R-:W2:Y:S04]  /*22c20*/  LDL R132, [R1+0x30c] ;  /* 0x00030c0001847983 */ /* 0x000ea80000100800 */
[----:B------:R0:W-:Y:S04]  /*22c30*/  STL [R1+0xf5c], R2 ;  /* 0x000f5c0201007387 */ /* 0x0001e80000100800 */
[----:B------:R1:W4:Y:S04]  /*22c40*/  @!P0 LDG.E.U16 R154, desc[UR6][R6.64] ;  /* 0x00000006069a8981 */ /* 0x000328000c1e1500 */
[----:B0-----:R-:W3:Y:S04]  /*22c50*/  LDL.LU R2, [R1+0x348] ;  /* 0x0003480001027983 */ /* 0x001ee80000300800 */
[----:B------:R-:W1:Y:S04]  /*22c60*/  LDL R6, [R1+0x40c] ;  /* 0x00040c0001067983 */ /* 0x000e680000100800 */
[----:B------:R-:W1:Y:S01]  /*22c70*/  LDL R7, [R1+0x410] ;  /* 0x0004100001077983 */ /* 0x000e620000100800 */
[----:B------:R-:W-:-:S02]  /*22c80*/  PRMT R153, RZ, 0x7610, R153 ;  /* 0x00007610ff997816 */ /* 0x000fc40000000099 */
[----:B------:R-:W-:Y:S02]  /*22c90*/  PRMT R152, RZ, 0x7610, R152 ;  /* 0x00007610ff987816 */ /* 0x000fe40000000098 */
[----:B------:R-:W-:Y:S02]  /*22ca0*/  PRMT R23, RZ, 0x7610, R23 ;  /* 0x00007610ff177816 */ /* 0x000fe40000000017 */
[----:B------:R-:W-:Y:S02]  /*22cb0*/  PRMT R22, RZ, 0x7610, R22 ;  /* 0x00007610ff167816 */ /* 0x000fe40000000016 */
[----:B------:R-:W-:Y:S02]  /*22cc0*/  PRMT R21, RZ, 0x7610, R21 ;  /* 0x00007610ff157816 */ /* 0x000fe40000000015 */
[----:B-1----:R-:W-:-:S04]  /*22cd0*/  @!P0 LOP3.LUT R7, R7, R6, RZ, 0x3c, !PT ;  /* 0x0000000607078212 */ /* 0x002fc800078e3cff */
[----:B------:R-:W-:-:S04]  /*22ce0*/  @!P0 LOP3.LUT R6, R7, R6, RZ, 0x3c, !PT ;  /* 0x0000000607068212 */ /* 0x000fc800078e3cff */
[----:B------:R-:W-:-:S05]  /*22cf0*/  @!P0 LOP3.LUT R7, R7, R6, RZ, 0x3c, !PT ;  /* 0x0000000607078212 */ /* 0x000fca00078e3cff */
[----:B------:R0:W4:Y:S02]  /*22d00*/  @!P0 LDG.E.U16 R153, desc[UR6][R6.64] ;  /* 0x0000000606998981 */ /* 0x000124000c1e1500 */
[----:B0-----:R-:W-:Y:S02]  /*22d10*/  @!P0 IMAD.MOV.U32 R6, RZ, RZ, R137 ;  /* 0x000000ffff068224 */ /* 0x001fe400078e0089 */
[----:B------:R-:W-:Y:S01]  /*22d20*/  @!P0 IMAD.MOV.U32 R7, RZ, RZ, R139 ;  /* 0x000000ffff078224 */ /* 0x000fe200078e008b */
[----:B------:R-:W4:Y:S04]  /*22d30*/  LDL R137, [R1+0x384] ;  /* 0x0003840001897983 */ /* 0x000f280000100800 */
[----:B------:R0:W4:Y:S02]  /*22d40*/  @!P0 LDG.E.U16 R152, desc[UR6][R6.64] ;  /* 0x0000000606988981 */ /* 0x000124000c1e1500 */
[----:B0-----:R-:W-:-:S02]  /*22d50*/  @!P0 IMAD.MOV.U32 R6, RZ, RZ, R134 ;  /* 0x000000ffff068224 */ /* 0x001fc400078e0086 */
[----:B------:R-:W-:Y:S01]  /*22d60*/  @!P0 IMAD.MOV.U32 R7, RZ, RZ, R150 ;  /* 0x000000ffff078224 */ /* 0x000fe200078e0096 */
[----:B------:R-:W4:Y:S04]  /*22d70*/  LDL.LU R134, [R1+0x344] ;  /* 0x0003440001867983 */ /* 0x000f280000300800 */
[----:B------:R0:W4:Y:S04]  /*22d80*/  @!P0 LDG.E.U16 R23, desc[UR6][R6.64] ;  /* 0x0000000606178981 */ /* 0x000128000c1e1500 */
[----:B------:R-:W4:Y:S01]  /*22d90*/  LDL.LU R139, [R1+0x380] ;  /* 0x00038000018b7983 */ /* 0x000f220000300800 */
[----:B0-----:R-:W-:-:S02]  /*22da0*/  @!P0 IMAD.MOV.U32 R6, RZ, RZ, R136 ;  /* 0x000000ffff068224 */ /* 0x001fc400078e0088 */
[----:B---3--:R-:W-:-:S05]  /*22db0*/  @!P0 IMAD.MOV.U32 R7, RZ, RZ, R2 ;  /* 0x000000ffff078224 */ /* 0x008fca00078e0002 */
[----:B------:R2:W3:Y:S02]  /*22dc0*/  @!P0 LDG.E.U16 R22, desc[UR6][R6.64] ;  /* 0x0000000606168981 */ /* 0x0004e4000c1e1500 */
[----:B--2---:R-:W-:Y:S02]  /*22dd0*/  @!P0 IMAD.MOV.U32 R6, RZ, RZ, R132 ;  /* 0x000000ffff068224 */ /* 0x004fe400078e0084 */
[----:B------:R-:W-:Y:S01]  /*22de0*/  @!P0 IMAD.MOV.U32 R7, RZ, RZ, R3 ;  /* 0x000000ffff078224 */ /* 0x000fe200078e0003 */
[----:B------:R-:W2:Y:S04]  /*22df0*/  LDL R132, [R1+0x304] ;  /* 0x0003040001847983 */ /* 0x000ea80000100800 */
[----:B------:R0:W-:Y:S04]  /*22e00*/  STL [R1+0xf60], R3 ;  /* 0x000f600301007387 */ /* 0x0001e80000100800 */
[----:B------:R1:W3:Y:S04]  /*22e10*/  @!P0 LDG.E.U16 R21, desc[UR6][R6.64] ;  /* 0x0000000606158981 */ /* 0x0002e8000c1e1500 */
[----:B0-----:R-:W2:Y:S04]  /*22e20*/  LDL.LU R3, [R1+0x340] ;  /* 0x0003400001037983 */ /* 0x001ea80000300800 */
[----:B------:R-:W1:Y:S04]  /*22e30*/  LDL R6, [R1+0x404] ;  /* 0x0004040001067983 */ /* 0x000e680000100800 */
[----:B------:R-:W1:Y:S01]  /*22e40*/  LDL R7, [R1+0x408] ;  /* 0x0004080001077983 */ /* 0x000e620000100800 */
[----:B------:R-:W-:-:S02]  /*22e50*/  PRMT R20, RZ, 0x7610, R20 ;  /* 0x00007610ff147816 */ /* 0x000fc40000000014 */
[----:B-1----:R-:W-:-:S04]  /*22e60*/  @!P0 LOP3.LUT R7, R7, R6, RZ, 0x3c, !PT ;  /* 0x0000000607078212 */ /* 0x002fc800078e3cff */
[----:B------:R-:W-:-:S04]  /*22e70*/  @!P0 LOP3.LUT R6, R7, R6, RZ, 0x3c, !PT ;  /* 0x0000000607068212 */ /* 0x000fc800078e3cff */
[----:B------:R-:W-:-:S05]  /*22e80*/  @!P0 LOP3.LUT R7, R7, R6, RZ, 0x3c, !PT ;  /* 0x0000000607078212 */ /* 0x000fca00078e3cff */
[----:B------:R0:W3:Y:S04]  /*22e90*/  @!P0 LDG.E.U16 R20, desc[UR6][R6.64] ;  /* 0x0000000606148981 */ /* 0x0000e8000c1e1500 */
[----:B------:R-:W0:Y:S04]  /*22ea0*/  LDL R6, [R1+0x3c4] ;  /* 0x0003c40001067983 */ /* 0x000e280000100800 */
[----:B------:R-:W0:Y:S01]  /*22eb0*/  LDL R7, [R1+0x3c8] ;  /* 0x0003c80001077983 */ /* 0x000e220000100800 */
[----:B------:R-:W-:Y:S02]  /*22ec0*/  PRMT R19, RZ, 0x7610, R19 ;  /* 0x00007610ff137816 */ /* 0x000fe40000000013 */
[----:B------:R-:W-:-:S02]  /*22ed0*/  PRMT R18, RZ, 0x7610, R18 ;  /* 0x00007610ff127816 */ /* 0x000fc40000000012 */
[----:B------:R-:W-:Y:S02]  /*22ee0*/  PRMT R17, RZ, 0x7610, R17 ;  /* 0x00007610ff117816 */ /* 0x000fe40000000011 */
[----:B------:R-:W-:Y:S02]  /*22ef0*/  PRMT R14, RZ, 0x7610, R14 ;  /* 0x00007610ff0e7816 */ /* 0x000fe4000000000e */
[----:B0-----:R-:W-:-:S04]  /*22f00*/  @!P0 LOP3.LUT R7, R7, R6, RZ, 0x3c, !PT ;  /* 0x0000000607078212 */ /* 0x001fc800078e3cff */
[----:B------:R-:W-:-:S04]  /*22f10*/  @!P0 LOP3.LUT R6, R7, R6, RZ, 0x3c, !PT ;  /* 0x0000000607068212 */ /* 0x000fc800078e3cff */
[----:B------:R-:W-:-:S05]  /*22f20*/  @!P0 LOP3.LUT R7, R7, R6, RZ, 0x3c, !PT ;  /* 0x0000000607078212 */ /* 0x000fca00078e3cff */
[----:B------:R4:W3:Y:S02]  /*22f30*/  @!P0 LDG.E.U16 R19, desc[UR6][R6.64] ;  /* 0x0000000606138981 */ /* 0x0008e4000c1e1500 */
[----:B----4-:R-:W-:Y:S02]  /*22f40*/  @!P0 IMAD.MOV.U32 R6, RZ, RZ, R137 ;  /* 0x000000ffff068224 */ /* 0x010fe400078e0089 */
[----:B------:R-:W-:Y:S01]  /*22f50*/  @!P0 IMAD.MOV.U32 R7, RZ, RZ, R139 ;  /* 0x000000ffff078224 */ /* 0x000fe200078e008b */
[----:B------:R-:W4:Y:S04]  /*22f60*/  LDL.LU R137, [R1+0x378] ;  /* 0x0003780001897983 */ /* 0x000f280000300800 */
[----:B------:R0:W3:Y:S02]  /*22f70*/  @!P0 LDG.E.U16 R18, desc[UR6][R6.64] ;  /* 0x0000000606128981 */ /* 0x0000e4000c1e1500 */
[----:B0-----:R-:W-:-:S02]  /*22f80*/  @!P0 IMAD.MOV.U32 R6, RZ, RZ, R134 ;  /* 0x000000ffff068224 */ /* 0x001fc400078e0086 */
[----:B--2---:R-:W-:Y:S01]  /*22f90*/  @!P0 IMAD.MOV.U32 R7, RZ, RZ, R3 ;  /* 0x000000ffff078224 */ /* 0x004fe200078e0003 */
[----:B------:R0:W-:Y:S04]  /*22fa0*/  STL [R1+0xfd0], R3 ;  /* 0x000fd00301007387 */ /* 0x0001e80000100800 */
[----:B------:R1:W2:Y:S04]  /*22fb0*/  @!P0 LDG.E.U16 R17, desc[UR6][R6.64] ;  /* 0x0000000606118981 */ /* 0x0002a8000c1e1500 */
[----:B0-----:R-:W4:Y:S01]  /*22fc0*/  LDL.LU R3, [R1+0x37c] ;  /* 0x00037c0001037983 */ /* 0x001f220000300800 */
[----:B-1----:R-:W-:-:S02]  /*22fd0*/  @!P0 IMAD.MOV.U32 R6, RZ, RZ, R132 ;  /* 0x000000ffff068224 */ /* 0x002fc400078e0084 */
[----:B------:R-:W-:Y:S01]  /*22fe0*/  @!P0 IMAD.MOV.U32 R7, RZ, RZ, R4 ;  /* 0x000000ffff078224 */ /* 0x000fe200078e0004 */
[----:B------:R-:W3:Y:S04]  /*22ff0*/  LDL.LU R132, [R1+0x33c] ;  /* 0x00033c0001847983 */ /* 0x000ee80000300800 */
[----:B------:R0:W-:Y:S04]  /*23000*/  STL [R1+0xf64], R4 ;  /* 0x000f640401007387 */ /* 0x0001e80000100800 */
[----:B------:R1:W2:Y:S04]  /*23010*/  @!P0 LDG.E.U16 R14, desc[UR6][R6.64] ;  /* 0x00000006060e8981 */ /* 0x0002a8000c1e1500 */
[----:B0-----:R-:W2:Y:S04]  /*23020*/  LDL.LU R4, [R1+0x2fc] ;  /* 0x0002fc0001047983 */ /* 0x001ea80000300800 */
[----:B------:R-:W1:Y:S04]  /*23030*/  LDL R6, [R1+0x43c] ;  /* 0x00043c0001067983 */ /* 0x000e680000100800 */
[----:B------:R-:W1:Y:S01]  /*23040*/  LDL R7, [R1+0x440] ;  /* 0x0004400001077983 */ /* 0x000e620000100800 */
[----:B------:R-:W-:-:S02]  /*23050*/  PRMT R13, RZ, 0x7610, R13 ;  /* 0x00007610ff0d7816 */ /* 0x000fc4000000000d */
[----:B-1----:R-:W-:-:S04]  /*23060*/  @!P0 LOP3.LUT R7, R7, R6, RZ, 0x3c, !PT ;  /* 0x0000000607078212 */ /* 0x002fc800078e3cff */
[----:B------:R-:W-:-:S04]  /*23070*/  @!P0 LOP3.LUT R6, R7, R6, RZ, 0x3c, !PT ;  /* 0x0000000607068212 */ /* 0x000fc800078e3cff */
[----:B------:R-:W-:-:S05]  /*23080*/  @!P0 LOP3.LUT R7, R7, R6, RZ, 0x3c, !PT ;  /* 0x0000000607078212 */ /* 0x000fca00078e3cff */
[----:B------:R0:W2:Y:S04]  /*23090*/  @!P0 LDG.E.U16 R13, desc[UR6][R6.64] ;  /* 0x00000006060d8981 */ /* 0x0000a8000c1e1500 */
[----:B------:R-:W0:Y:S04]  /*230a0*/  LDL R6, [R1+0x3fc] ;  /* 0x0003fc0001067983 */ /* 0x000e280000100800 */
[----:B------:R-:W0:Y:S01]  /*230b0*/  LDL R7, [R1+0x400] ;  /* 0x0004000001077983 */ /* 0x000e220000100800 */
[----:B------:R-:W-:Y:S02]  /*230c0*/  PRMT R12, RZ, 0x7610, R12 ;  /* 0x00007610ff0c7816 */ /* 0x000fe4000000000c */
[----:B0-----:R-:W-:-:S04]  /*230d0*/  @!P0 LOP3.LUT R7, R7, R6, RZ, 0x3c, !PT ;  /* 0x0000000607078212 */ /* 0x001fc800078e3cff */
[----:B------:R-:W-:-:S04]  /*230e0*/  @!P0 LOP3.LUT R6, R7, R6, RZ, 0x3c, !PT ;  /* 0x0000000607068212 */ /* 0x000fc800078e3cff */
[----:B------:R-:W-:-:S05]  /*230f0*/  @!P0 LOP3.LUT R7, R7, R6, RZ, 0x3c, !PT ;  /* 0x0000000607078212 */ /* 0x000fca00078e3cff */
[----:B------:R0:W2:Y:S04]  /*23100*/  @!P0 LDG.E.U16 R12, desc[UR6][R6.64] ;  /* 0x00000006060c8981 */ /* 0x0000a8000c1e1500 */
[----:B------:R-:W0:Y:S04]  /*23110*/  LDL R6, [R1+0x3b8] ;  /* 0x0003b80001067983 */ /* 0x000e280000100800 */
[----:B------:R-:W0:Y:S01]  /*23120*/  LDL R7, [R1+0x3c0] ;  /* 0x0003c00001077983 */ /* 0x000e220000100800 */
[----:B------:R-:W-:Y:S02]  /*23130*/  PRMT R11, RZ, 0x7610, R11 ;  /* 0x00007610ff0b7816 */ /* 0x000fe4000000000b */
[----:B------:R-:W-:Y:S01]  /*23140*/  PRMT R10, RZ, 0x7610, R10 ;  /* 0x00007610ff0a7816 */ /* 0x000fe2000000000a */
[----:B----4-:R1:W-:Y:S01]  /*23150*/  STL [R1+0xfd4], R3 ;  /* 0x000fd40301007387 */ /* 0x0103e20000100800 */
[----:B0-----:R-:W-:-:S04]  /*23160*/  @!P0 LOP3.LUT R7, R7, R6, RZ, 0x3c, !PT ;  /* 0x0000000607078212 */ /* 0x001fc800078e3cff */
[----:B------:R-:W-:-:S04]  /*23170*/  @!P0 LOP3.LUT R6, R7, R6, RZ, 0x3c, !PT ;  /* 0x0000000607068212 */ /* 0x000fc800078e3cff */
[----:B------:R-:W-:-:S05]  /*23180*/  @!P0 LOP3.LUT R7, R7, R6, RZ, 0x3c, !PT ;  /* 0x0000000607078212 */ /* 0x000fca00078e3cff */
[----:B------:R0:W4:Y:S02]  /*23190*/  @!P0 LDG.E.U16 R11, desc[UR6][R6.64] ;  /* 0x00000006060b8981 */ /* 0x000124000c1e1500 */
[----:B0-----:R-:W-:Y:S02]  /*231a0*/  @!P0 IMAD.MOV.U32 R6, RZ, RZ, R3 ;  /* 0x000000ffff068224 */ /* 0x001fe400078e0003 */
[----:B------:R-:W-:Y:S02]  /*231b0*/  @!P0 IMAD.MOV.U32 R7, RZ, RZ, R137 ;  /* 0x000000ffff078224 */ /* 0x000fe400078e0089 */
[----:B-1----:R-:W-:Y:S02]  /*231c0*/  IMAD.MOV.U32 R3, RZ, RZ, R24 ;  /* 0x000000ffff037224 */ /* 0x002fe400078e0018 */
[----:B------:R-:W2:Y:S04]  /*231d0*/  LDL.LU R24, [R1+0x1260] ;  /* 0x0012600001187983 */ /* 0x000ea80000300800 */
[----:B------:R0:W4:Y:S04]  /*231e0*/  @!P0 LDG.E.U16 R10, desc[UR6][R6.64] ;  /* 0x00000006060a8981 */ /* 0x000128000c1e1500 */
[----:B------:R-:W4:Y:S04]  /*231f0*/  LDL R7, [R1+0x338] ;  /* 0x0003380001077983 */ /* 0x000f280000100800 */
[----:B------:R1:W-:Y:S02]  /*23200*/  STL.64 [R1+0x1230], R150 ;  /* 0x0012309601007387 */ /* 0x0003e40000100a00 */
[----:B-1----:R-:W-:-:S02]  /*23210*/  IMAD.MOV.U32 R151, RZ, RZ, R25 ;  /* 0x000000ffff977224 */ /* 0x002fc400078e0019 */
[----:B------:R-:W2:Y:S04]  /*23220*/  LDL.LU R25, [R1+0x125c] ;  /* 0x00125c0001197983 */ /* 0x000ea80000300800 */
[----:B------:R-:W4:Y:S04]  /*23230*/  LDL.LU R150, [R1+0x200] ;  /* 0x0002000001967983 */ /* 0x000f280000300800 */
[----:B------:R1:W-:Y:S04]  /*23240*/  STL.64 [R1+0x1228], R148 ;  /* 0x0012289401007387 */ /* 0x0003e80000100a00 */
[----:B-1----:R-:W4:Y:S04]  /*23250*/  LDL.LU R148, [R1+0x224] ;  /* 0x0002240001947983 */ /* 0x002f280000300800 */
[----:B------:R-:W4:Y:S04]  /*23260*/  LDL.LU R149, [R1+0x210] ;  /* 0x0002100001957983 */ /* 0x000f280000300800 */
[----:B------:R1:W-:Y:S04]  /*23270*/  STL.64 [R1+0x1220], R146 ;  /* 0x0012209201007387 */ /* 0x0003e80000100a00 */
[----:B-1----:R-:W4:Y:S04]  /*23280*/  LDL.LU R146, [R1+0x24c] ;  /* 0x00024c0001927983 */ /* 0x002f280000300800 */
[----:B------:R-:W4:Y:S04]  /*23290*/  LDL.LU R147, [R1+0x238] ;  /* 0x0002380001937983 */ /* 0x000f280000300800 */
[----:B------:R1:W-:Y:S04]  /*232a0*/  STL.64 [R1+0x1218], R144 ;  /* 0x0012189001007387 */ /* 0x0003e80000100a00 */
[----:B-1----:R-:W4:Y:S04]  /*232b0*/  LDL R144, [R1+0x2f8] ;  /* 0x0002f80001907983 */ /* 0x002f280000100800 */
[----:B------:R-:W4:Y:S04]  /*232c0*/  LDL.LU R145, [R1+0x264] ;  /* 0x0002640001917983 */ /* 0x000f280000300800 */
[----:B------:R-:W-:Y:S04]  /*232d0*/  STL.64 [R1+0x1210], R142 ;  /* 0x0012108e01007387 */ /* 0x000fe80000100a00 */
[----:B------:R-:W-:Y:S04]  /*232e0*/  STL.64 [R1+0x1208], R140 ;  /* 0x0012088c01007387 */ /* 0x000fe80000100a00 */
[----:B------:R-:W-:Y:S04]  /*232f0*/  STL.64 [R1+0x1200], R138 ;  /* 0x0012008a01007387 */ /* 0x000fe80000100a00 */
[----:B------:R1:W-:Y:S04]  /*23300*/  STL.64 [R1+0x11f8], R136 ;  /* 0x0011f88801007387 */ /* 0x0003e80000100a00 */
[----:B------:R-:W-:Y:S04]  /*23310*/  STL.64 [R1+0x11f0], R134 ;  /* 0x0011f08601007387 */ /* 0x000fe80000100a00 */
[----:B---3--:R-:W-:Y:S04]  /*23320*/  STL.64 [R1+0x11e8], R132 ;  /* 0x0011e88401007387 */ /* 0x008fe80000100a00 */
[----:B------:R-:W-:Y:S04]  /*23330*/  STL.64 [R1+0x11e0], R130 ;  /* 0x0011e08201007387 */ /* 0x000fe80000100a00 */
[----:B------:R-:W-:Y:S04]  /*23340*/  STL.64 [R1+0x11d8], R128 ;  /* 0x0011d88001007387 */ /* 0x000fe80000100a00 */
[----:B------:R-:W-:Y:S04]  /*23350*/  STL.64 [R1+0x11d0], R126 ;  /* 0x0011d07e01007387 */ /* 0x000fe80000100a00 */
[----:B------:R-:W-:Y:S04]  /*23360*/  STL.64 [R1+0x11c8], R124 ;  /* 0x0011c87c01007387 */ /* 0x000fe80000100a00 */
[----:B------:R-:W-:Y:S04]  /*23370*/  STL.64 [R1+0x11c0], R122 ;  /* 0x0011c07a01007387 */ /* 0x000fe80000100a00 */
[----:B------:R-:W-:Y:S04]  /*23380*/  STL.64 [R1+0x11b8], R120 ;  /* 0x0011b87801007387 */ /* 0x000fe80000100a00 */
[----:B------:R-:W-:Y:S04]  /*23390*/  STL.64 [R1+0x11b0], R118 ;  /* 0x0011b07601007387 */ /* 0x000fe80000100a00 */
[----:B------:R-:W-:Y:S04]  /*233a0*/  STL.64 [R1+0x11a8], R116 ;  /* 0x0011a87401007387 */ /* 0x000fe80000100a00 */
[----:B------:R-:W-:Y:S01]  /*233b0*/  STL.64 [R1+0x11a0], R114 ;  /* 0x0011a07201007387 */ /* 0x000fe20000100a00 */
[----:B-1----:R-:W1:Y:S03]  /*233c0*/  S2R R136, SR_TID.X ;  /* 0x0000000000887919 */ /* 0x002e660000002100 */
        /* <DEDUP_REMOVED lines=28> */
[----:B-1----:R-:W-:-:S03]  /*23590*/  IMAD.SHL.U32 R138, R136, 0x2, RZ ;  /* 0x00000002888a7824 */ /* 0x002fc600078e00ff */
[----:B------:R-:W-:Y:S04]  /*235a0*/  STL.64 [R1+0x10b8], R56 ;  /* 0x0010b83801007387 */ /* 0x000fe80000100a00 */
[----:B------:R-:W-:Y:S04]  /*235b0*/  STL.64 [R1+0x10b0], R54 ;  /* 0x0010b03601007387 */ /* 0x000fe80000100a00 */
[----:B------:R-:W-:Y:S04]  /*235c0*/  STL.64 [R1+0x10a8], R52 ;  /* 0x0010a83401007387 */ /* 0x000fe80000100a00 */
[----:B------:R-:W-:Y:S04]  /*235d0*/  STL.64 [R1+0x10a0], R50 ;  /* 0x0010a03201007387 */ /* 0x000fe80000100a00 */
[----:B------:R-:W-:Y:S01]  /*235e0*/  STL.64 [R1+0x1098], R48 ;  /* 0x0010983001007387 */ /* 0x000fe20000100a00 */
[----:B------:R-:W-:-:S03]  /*235f0*/  LOP3.LUT R137, R136, 0x40, RZ, 0xc0, !PT ;  /* 0x0000004088897812 */ /* 0x000fc600078ec0ff */
[----:B------:R-:W-:Y:S01]  /*23600*/  STL.64 [R1+0x1090], R46 ;  /* 0x0010902e01007387 */ /* 0x000fe20000100a00 */
[----:B------:R-:W-:-:S03]  /*23610*/  LOP3.LUT R138, R138, 0x7e, RZ, 0xc0, !PT ;  /* 0x0000007e8a8a7812 */ /* 0x000fc600078ec0ff */
[----:B------:R-:W-:Y:S04]  /*23620*/  STL.64 [R1+0x1088], R44 ;  /* 0x0010882c01007387 */ /* 0x000fe80000100a00 */
[----:B------:R-:W-:Y:S04]  /*23630*/  STL.64 [R1+0x1080], R42 ;  /* 0x0010802a01007387 */ /* 0x000fe80000100a00 */
[----:B------:R-:W-:Y:S04]  /*23640*/  STL.64 [R1+0x1078], R40 ;  /* 0x0010782801007387 */ /* 0x000fe80000100a00 */
[----:B------:R-:W-:Y:S01]  /*23650*/  STL.64 [R1+0x1070], R38 ;  /* 0x0010702601007387 */ /* 0x000fe20000100a00 */
[----:B------:R-:W-:-:S03]  /*23660*/  IMAD R138, R137, 0x200, R138 ;  /* 0x00000200898a7824 */ /* 0x000fc600078e028a */
[----:B------:R-:W-:Y:S04]  /*23670*/  STL.64 [R1+0x1068], R36 ;  /* 0x0010682401007387 */ /* 0x000fe80000100a00 */
[----:B------:R-:W-:Y:S01]  /*23680*/  STL.64 [R1+0x1060], R34 ;  /* 0x0010602201007387 */ /* 0x000fe20000100a00 */
[----:B------:R-:W-:-:S03]  /*23690*/  PRMT R9, RZ, 0x7610, R9 ;  /* 0x00007610ff097816 */ /* 0x000fc60000000009 */
[----:B------:R-:W-:Y:S01]  /*236a0*/  STL.64 [R1+0x1058], R32 ;  /* 0x0010582001007387 */ /* 0x000fe20000100a00 */
[----:B0-----:R-:W-:-:S03]  /*236b0*/  @!P0 IMAD.MOV.U32 R6, RZ, RZ, R132 ;  /* 0x000000ffff068224 */ /* 0x001fc600078e0084 */
[----:B------:R-:W-:Y:S04]  /*236c0*/  STL.64 [R1+0x1050], R30 ;  /* 0x0010501e01007387 */ /* 0x000fe80000100a00 */
[----:B------:R-:W-:Y:S01]  /*236d0*/  STL.64 [R1+0x1048], R28 ;  /* 0x0010481c01007387 */ /* 0x000fe20000100a00 */
[----:B------:R-:W-:-:S03]  /*236e0*/  LOP3.LUT R138, R138, 0x20, RZ, 0x3c, !PT ;  /* 0x000000208a8a7812 */ /* 0x000fc600078e3cff */
[----:B------:R-:W-:Y:S04]  /*236f0*/  STL.64 [R1+0x1040], R26 ;  /* 0x0010401a01007387 */ /* 0x000fe80000100a00 */
[----:B--2---:R-:W-:Y:S04]  /*23700*/  STL.64 [R1+0x1038], R24 ;  /* 0x0010381801007387 */ /* 0x004fe80000100a00 */
[----:B------:R-:W-:Y:S04]  /*23710*/  STL [R1+0xf68], R4 ;  /* 0x000f680401007387 */ /* 0x000fe80000100800 */
[----:B------:R-:W2:Y:S04]  /*23720*/  LDL.LU R139, [R1+0x2f0] ;  /* 0x0002f000018b7983 */ /* 0x000ea80000300800 */
[----:B------:R-:W3:Y:S04]  /*23730*/  LDL.LU R140, [R1+0x2dc] ;  /* 0x0002dc00018c7983 */ /* 0x000ee80000300800 */
[----:B------:R-:W3:Y:S04]  /*23740*/  LDL.LU R141, [R1+0x2c8] ;  /* 0x0002c800018d7983 */ /* 0x000ee80000300800 */
[----:B----4-:R0:W4:Y:S04]  /*23750*/  @!P0 LDG.E.U16 R9, desc[UR6][R6.64] ;  /* 0x0000000606098981 */ /* 0x010128000c1e1500 */
[----:B------:R-:W4:Y:S04]  /*23760*/  LDL.LU R142, [R1+0x2b4] ;  /* 0x0002b400018e7983 */ /* 0x000f280000300800 */
[----:B------:R-:W4:Y:S01]  /*23770*/  LDL.LU R143, [R1+0x2a0] ;  /* 0x0002a000018f7983 */ /* 0x000f220000300800 */
[----:B0-----:R-:W-:-:S03]  /*23780*/  @!P0 IMAD.MOV.U32 R7, RZ, RZ, R144 ;  /* 0x000000ffff078224 */ /* 0x001fc600078e0090 */
[----:B------:R-:W4:Y:S04]  /*23790*/  LDL.LU R144, [R1+0x28c] ;  /* 0x00028c0001907983 */ /* 0x000f280000300800 */
[----:B------:R0:W-:Y:S04]  /*237a0*/  STS.U16 [R138+UR4+0x1d00], R145 ;  /* 0x001d00918a007988 */ /* 0x0001e80008000404 */
[----:B------:R1:W-:Y:S04]  /*237b0*/  STS.U16 [R138+UR4+0x2100], R146 ;  /* 0x002100928a007988 */ /* 0x0003e80008000404 */
[----:B------:R1:W-:Y:S04]  /*237c0*/  STS.U16 [R138+UR4+0x2500], R147 ;  /* 0x002500938a007988 */ /* 0x0003e80008000404 */
[----:B0-----:R-:W4:Y:S04]  /*237d0*/  LDL.LU R145, [R1+0x278] ;  /* 0x0002780001917983 */ /* 0x001f280000300800 */
[----:B-1----:R-:W4:Y:S04]  /*237e0*/  LDL.LU R146, [R1+0x260] ;  /* 0x0002600001927983 */ /* 0x002f280000300800 */
[----:B------:R0:W-:Y:S04]  /*237f0*/  STS.U16 [R138+UR4+0x2900], R148 ;  /* 0x002900948a007988 */ /* 0x0001e80008000404 */
[----:B------:R-:W4:Y:S04]  /*23800*/  LDL.LU R147, [R1+0x248] ;  /* 0x0002480001937983 */ /* 0x000f280000300800 */
[----:B------:R1:W-:Y:S04]  /*23810*/  STS.U16 [R138+UR4+0x2d00], R149 ;  /* 0x002d00958a007988 */ /* 0x0003e80008000404 */
[----:B0-----:R-:W4:Y:S04]  /*23820*/  LDL.LU R148, [R1+0x234] ;  /* 0x0002340001947983 */ /* 0x001f280000300800 */
[----:B------:R0:W-:Y:S04]  /*23830*/  STS.U16 [R138+UR4+0x3100], R150 ;  /* 0x003100968a007988 */ /* 0x0001e80008000404 */
[----:B-1----:R-:W4:Y:S04]  /*23840*/  LDL.LU R149, [R1+0x220] ;  /* 0x0002200001957983 */ /* 0x002f280000300800 */
[----:B0-----:R-:W4:Y:S01]  /*23850*/  LDL.LU R150, [R1+0x20c] ;  /* 0x00020c0001967983 */ /* 0x001f220000300800 */
[----:B------:R-:W-:-:S03]  /*23860*/  IMAD.SHL.U32 R136, R136, 0x2, RZ ;  /* 0x0000000288887824 */ /* 0x000fc600078e00ff */
[----:B------:R-:W-:Y:S04]  /*23870*/  STS.U16 [R138+UR4+0x3500], R251 ;  /* 0x003500fb8a007988 */ /* 0x000fe80008000404 */
[----:B------:R-:W-:Y:S01]  /*23880*/  STS.U16 [R138+UR4+0x3900], R245 ;  /* 0x003900f58a007988 */ /* 0x000fe20008000404 */
[----:B------:R-:W-:-:S03]  /*23890*/  LOP3.LUT R136, R136, 0x7e, RZ, 0xc0, !PT ;  /* 0x0000007e88887812 */ /* 0x000fc600078ec0ff */
        /* <DEDUP_REMOVED lines=19> */
[----:B--2---:R-:W-:Y:S04]  /*239d0*/  STS.U16 [R136+UR4+0x180], R139 ;  /* 0x0001808b88007988 */ /* 0x004fe80008000404 */
[----:B---3--:R-:W-:Y:S04]  /*239e0*/  STS.U16 [R136+UR4+0x580], R140 ;  /* 0x0005808c88007988 */ /* 0x008fe80008000404 */
[----:B------:R-:W-:Y:S04]  /*239f0*/  STS.U16 [R136+UR4+0x980], R141 ;  /* 0x0009808d88007988 */ /* 0x000fe80008000404 */
[----:B----4-:R-:W-:Y:S04]  /*23a00*/  STS.U16 [R136+UR4+0xd80], R142 ;  /* 0x000d808e88007988 */ /* 0x010fe80008000404 */
        /* <DEDUP_REMOVED lines=9> */
[----:B0-----:R-:W2:Y:S04]  /*23aa0*/  LDL.LU R8, [R1+0x1258] ;  /* 0x0012580001087983 */ /* 0x001ea80000300800 */
[----:B------:R-:W3:Y:S04]  /*23ab0*/  LDL.LU R139, [R1+0x2ec] ;  /* 0x0002ec00018b7983 */ /* 0x000ee80000300800 */
[----:B------:R-:W4:Y:S04]  /*23ac0*/  LDL.LU R140, [R1+0x2d8] ;  /* 0x0002d800018c7983 */ /* 0x000f280000300800 */
[----:B------:R-:W2:Y:S04]  /*23ad0*/  LDL.LU R141, [R1+0x2c4] ;  /* 0x0002c400018d7983 */ /* 0x000ea80000300800 */
        /* <DEDUP_REMOVED lines=8> */
[----:B------:R-:W2:Y:S01]  /*23b60*/  LDL.LU R150, [R1+0x208] ;  /* 0x0002080001967983 */ /* 0x000ea20000300800 */
[----:B------:R-:W0:Y:S01]  /*23b70*/  S2R R137, SR_TID.X ;  /* 0x0000000000897919 */ /* 0x000e220000002100 */
[----:B------:R-:W-:-:S02]  /*23b80*/  @!P0 IMAD.MOV.U32 R6, RZ, RZ, R4 ;  /* 0x000000ffff068224 */ /* 0x000fc400078e0004 */
[----:B------:R-:W-:Y:S04]  /*23b90*/  STS.U16 [R136+UR4+0x3580], R250 ;  /* 0x003580fa88007988 */ /* 0x000fe80008000404 */
[----:B------:R-:W-:Y:S04]  /*23ba0*/  STS.U16 [R136+UR4+0x3980], R244 ;  /* 0x003980f488007988 */ /* 0x000fe80008000404 */
[----:B------:R-:W-:Y:S04]  /*23bb0*/  STS.U16 [R136+UR4+0x3d80], R238 ;  /* 0x003d80ee88007988 */ /* 0x000fe80008000404 */
[----:B------:R-:W-:Y:S04]  /*23bc0*/  STS.U16 [R136+UR4+0x4180], R232 ;  /* 0x004180e888007988 */ /* 0x000fe80008000404 */
[----:B------:R-:W-:Y:S04]  /*23bd0*/  STS.U16 [R136+UR4+0x4580], R226 ;  /* 0x004580e288007988 */ /* 0x000fe80008000404 */
[----:B------:R-:W-:Y:S01]  /*23be0*/  STS.U16 [R136+UR4+0x4980], R220 ;  /* 0x004980dc88007988 */ /* 0x000fe20008000404 */
[C---:B0-----:R-:W-:Y:S01]  /*23bf0*/  IMAD.SHL.U32 R4, R137.reuse, 0x2, RZ ;  /* 0x0000000289047824 */ /* 0x041fe200078e00ff */
[----:B------:R-:W-:-:S02]  /*23c00*/  LOP3.LUT R138, R137, 0x40, RZ, 0xc0, !PT ;  /* 0x00000040898a7812 */ /* 0x000fc400078ec0ff */
[----:B------:R-:W-:Y:S02]  /*23c10*/  STS.U16 [R136+UR4+0x4d80], R214 ;  /* 0x004d80d688007988 */ /* 0x000fe40008000404 */
[----:B------:R-:W-:Y:S02]  /*23c20*/  LOP3.LUT R4, R4, 0x7e, RZ, 0xc0, !PT ;  /* 0x0000007e04047812 */ /* 0x000fe400078ec0ff */
[----:B------:R-:W-:Y:S04]  /*23c30*/  STS.U16 [R136+UR4+0x5180], R208 ;  /* 0x005180d088007988 */ /* 0x000fe80008000404 */
[----:B------:R-:W-:Y:S01]  /*23c40*/  STS.U16 [R136+UR4+0x5580], R202 ;  /* 0x005580ca88007988 */ /* 0x000fe20008000404 */
[----:B------:R-:W-:-:S03]  /*23c50*/  IMAD R4, R138, 0x200, R4 ;  /* 0x000002008a047824 */ /* 0x000fc600078e0204 */
        /* <DEDUP_REMOVED lines=11> */
[----:B---3--:R-:W-:Y:S04]  /*23d10*/  STS.U16 [R4+UR4+0x200], R139 ;  /* 0x0002008b04007988 */ /* 0x008fe80008000404 */
[----:B----4-:R-:W-:Y:S04]  /*23d20*/  STS.U16 [R4+UR4+0x600], R140 ;  /* 0x0006008c04007988 */ /* 0x010fe80008000404 */
[----:B--2---:R-:W-:Y:S04]  /*23d30*/  STS.U16 [R4+UR4+0xa00], R141 ;  /* 0x000a008d04007988 */ /* 0x004fe80008000404 */
        /* <DEDUP_REMOVED lines=23> */
[----:B------:R-:W-:-:S03]  /*23eb0*/  PRMT R5, RZ, 0x7610, R5 ;  /* 0x00007610ff057816 */ /* 0x000fc60000000005 */
[----:B------:R-:W-:Y:S04]  /*23ec0*/  STS.U16 [R4+UR4+0x3600], R249 ;  /* 0x003600f904007988 */ /* 0x000fe80008000404 */
[----:B------:R0:W2:Y:S04]  /*23ed0*/  @!P0 LDG.E.U16 R5, desc[UR6][R6.64] ;  /* 0x0000000606058981 */ /* 0x0000a8000c1e1500 */
[----:B------:R-:W-:Y:S01]  /*23ee0*/  STS.U16 [R4+UR4+0x3a00], R243 ;  /* 0x003a00f304007988 */ /* 0x000fe20008000404 */
[----:B0-----:R-:W-:-:S03]  /*23ef0*/  IMAD.SHL.U32 R6, R137, 0x2, RZ ;  /* 0x0000000289067824 */ /* 0x001fc600078e00ff */
[----:B------:R-:W-:Y:S04]  /*23f00*/  STS.U16 [R4+UR4+0x3e00], R237 ;  /* 0x003e00ed04007988 */ /* 0x000fe80008000404 */
[----:B------:R-:W-:Y:S01]  /*23f10*/  STS.U16 [R4+UR4+0x4200], R231 ;  /* 0x004200e704007988 */ /* 0x000fe20008000404 */
[----:B------:R-:W-:-:S03]  /*23f20*/  LOP3.LUT R6, R6, 0x7e, RZ, 0xc0, !PT ;  /* 0x0000007e06067812 */ /* 0x000fc600078ec0ff */
        /* <DEDUP_REMOVED lines=42> */
[----:B------:R-:W0:Y:S03]  /*241d0*/  S2R R141, SR_TID.X ;  /* 0x00000000008d7919 */ /* 0x000e260000002100 */
        /* <DEDUP_REMOVED lines=36> */
[----:B------:R1:W-:Y:S04]  /*24420*/  STS.U16 [R4+UR4+0x3300], R0 ;  /* 0x0033000004007988 */ /* 0x0003e80008000404 */
[----:B0-----:R-:W2:Y:S04]  /*24430*/  LDL.LU R15, [R1+0x124c] ;  /* 0x00124c00010f7983 */ /* 0x001ea80000300800 */
[----:B-1----:R-:W3:Y:S04]  /*24440*/  LDL.LU R0, [R1+0x1248] ;  /* 0x0012480001007983 */ /* 0x002ee80000300800 */
[----:B------:R-:W4:Y:S04]  /*24450*/  LDL.LU R143, [R1+0x2e0] ;  /* 0x0002e000018f7983 */ /* 0x000f280000300800 */
[----:B------:R-:W2:Y:S04]  /*24460*/  LDL.LU R144, [R1+0x2cc] ;  /* 0x0002cc0001907983 */ /* 0x000ea80000300800 */
[----:B------:R-:W3:Y:S04]  /*24470*/  LDL.LU R145, [R1+0x2b8] ;  /* 0x0002b80001917983 */ /* 0x000ee80000300800 */
[----:B------:R-:W3:Y:S04]  /*24480*/  LDL.LU R146, [R1+0x2a4] ;  /* 0x0002a40001927983 */ /* 0x000ee80000300800 */
[----:B------:R-:W3:Y:S04]  /*24490*/  LDL.LU R147, [R1+0x290] ;  /* 0x0002900001937983 */ /* 0x000ee80000300800 */
[----:B------:R-:W3:Y:S04]  /*244a0*/  LDL.LU R148, [R1+0x27c] ;  /* 0x00027c0001947983 */ /* 0x000ee80000300800 */
[----:B------:R-:W3:Y:S04]  /*244b0*/  LDL.LU R149, [R1+0x268] ;  /* 0x0002680001957983 */ /* 0x000ee80000300800 */
[----:B------:R-:W3:Y:S04]  /*244c0*/  LDL.LU R150, [R1+0x250] ;  /* 0x0002500001967983 */ /* 0x000ee80000300800 */
[----:B------:R-:W3:Y:S04]  /*244d0*/  LDL.LU.64 R24, [R1] ;  /* 0x0000000001187983 */ /* 0x000ee80000300a00 */
[----:B------:R-:W3:Y:S04]  /*244e0*/  LDL.LU.64 R26, [R1+0x8] ;  /* 0x00000800011a7983 */ /* 0x000ee80000300a00 */
        /* <DEDUP_REMOVED lines=29> */
[----:B------:R-:W3:Y:S01]  /*246c0*/  LDL.LU.64 R86, [R1+0xf8] ;  /* 0x0000f80001567983 */ /* 0x000ee20000300a00 */
[----:B------:R-:W-:-:S03]  /*246d0*/  IMAD.SHL.U32 R6, R141, 0x2, RZ ;  /* 0x000000028d067824 */ /* 0x000fc600078e00ff */
[----:B------:R-:W3:Y:S04]  /*246e0*/  LDL.LU.64 R88, [R1+0x100] ;  /* 0x0001000001587983 */ /* 0x000ee80000300a00 */
[----:B------:R-:W3:Y:S04]  /*246f0*/  LDL.LU.64 R90, [R1+0x108] ;  /* 0x00010800015a7983 */ /* 0x000ee80000300a00 */
[----:B------:R-:W3:Y:S04]  /*24700*/  LDL.LU.64 R92, [R1+0x110] ;  /* 0x00011000015c7983 */ /* 0x000ee80000300a00 */
[----:B------:R-:W3:Y:S04]  /*24710*/  LDL.LU.64 R94, [R1+0x118] ;  /* 0x00011800015e7983 */ /* 0x000ee80000300a00 */
[----:B------:R-:W-:Y:S04]  /*24720*/  STS.U16 [R4+UR4+0x3700], R247 ;  /* 0x003700f704007988 */ /* 0x000fe80008000404 */
[----:B------:R-:W3:Y:S01]  /*24730*/  LDL.LU.64 R96, [R1+0x120] ;  /* 0x0001200001607983 */ /* 0x000ee20000300a00 */
[----:B------:R-:W-:-:S03]  /*24740*/  LOP3.LUT R6, R6, 0x7e, RZ, 0xc0, !PT ;  /* 0x0000007e06067812 */ /* 0x000fc600078ec0ff */
[----:B------:R-:W-:Y:S04]  /*24750*/  STS.U16 [R4+UR4+0x3b00], R241 ;  /* 0x003b00f104007988 */ /* 0x000fe80008000404 */
[----:B------:R-:W3:Y:S04]  /*24760*/  LDL.LU.64 R98, [R1+0x128] ;  /* 0x0001280001627983 */ /* 0x000ee80000300a00 */
[----:B------:R-:W-:Y:S04]  /*24770*/  STS.U16 [R4+UR4+0x3f00], R235 ;  /* 0x003f00eb04007988 */ /* 0x000fe80008000404 */
[----:B------:R-:W3:Y:S04]  /*24780*/  LDL.LU.64 R100, [R1+0x130] ;  /* 0x0001300001647983 */ /* 0x000ee80000300a00 */
[----:B------:R-:W-:Y:S04]  /*24790*/  STS.U16 [R4+UR4+0x4300], R229 ;  /* 0x004300e504007988 */ /* 0x000fe80008000404 */
[----:B------:R-:W3:Y:S04]  /*247a0*/  LDL.LU.64 R102, [R1+0x138] ;  /* 0x0001380001667983 */ /* 0x000ee80000300a00 */
[----:B------:R-:W-:Y:S04]  /*247b0*/  STS.U16 [R4+UR4+0x4700], R223 ;  /* 0x004700df04007988 */ /* 0x000fe80008000404 */
[----:B------:R-:W3:Y:S04]  /*247c0*/  LDL.LU.64 R104, [R1+0x140] ;  /* 0x0001400001687983 */ /* 0x000ee80000300a00 */
[----:B------:R-:W-:Y:S04]  /*247d0*/  STS.U16 [R4+UR4+0x4b00], R217 ;  /* 0x004b00d904007988 */ /* 0x000fe80008000404 */
[----:B------:R-:W3:Y:S01]  /*247e0*/  LDL.LU.64 R106, [R1+0x148] ;  /* 0x00014800016a7983 */ /* 0x000ee20000300a00 */
[----:B------:R-:W-:-:S03]  /*247f0*/  IMAD R6, R142, 0x200, R6 ;  /* 0x000002008e067824 */ /* 0x000fc600078e0206 */
        /* <DEDUP_REMOVED lines=25> */
[----:B------:R0:W-:Y:S04]  /*24990*/  STS.U16 [R4+UR4+0x7f00], R14 ;  /* 0x007f000e04007988 */ /* 0x0001e80008000404 */
[----:B------:R-:W3:Y:S04]  /*249a0*/  LDL.LU.64 R132, [R1+0x1b0] ;  /* 0x0001b00001847983 */ /* 0x000ee80000300a00 */
[----:B----4-:R1:W-:Y:S04]  /*249b0*/  STS.U16 [R6+UR4+0x380], R143 ;  /* 0x0003808f06007988 */ /* 0x0103e80008000404 */
[----:B------:R-:W4:Y:S04]  /*249c0*/  LDL.LU.64 R134, [R1+0x1b8] ;  /* 0x0001b80001867983 */ /* 0x000f280000300a00 */
[----:B--2---:R-:W-:Y:S04]  /*249d0*/  STS.U16 [R6+UR4+0x780], R144 ;  /* 0x0007809006007988 */ /* 0x004fe80008000404 */
[----:B------:R-:W4:Y:S04]  /*249e0*/  LDL.LU.64 R136, [R1+0x1c0] ;  /* 0x0001c00001887983 */ /* 0x000f280000300a00 */
[----:B---3--:R2:W-:Y:S04]  /*249f0*/  STS.U16 [R6+UR4+0xb80], R145 ;  /* 0x000b809106007988 */ /* 0x0085e80008000404 */
[----:B------:R-:W4:Y:S04]  /*24a00*/  LDL.LU.64 R138, [R1+0x1c8] ;  /* 0x0001c800018a7983 */ /* 0x000f280000300a00 */
[----:B------:R-:W-:Y:S04]  /*24a10*/  STS.U16 [R6+UR4+0xf80], R146 ;  /* 0x000f809206007988 */ /* 0x000fe80008000404 */
[----:B------:R-:W4:Y:S01]  /*24a20*/  LDL.LU.64 R140, [R1+0x1d0] ;  /* 0x0001d000018c7983 */ /* 0x000f220000300a00 */
[----:B0-----:R-:W-:-:S03]  /*24a30*/  IMAD.MOV.U32 R4, RZ, RZ, R151 ;  /* 0x000000ffff047224 */ /* 0x001fc600078e0097 */
[----:B------:R0:W-:Y:S04]  /*24a40*/  STS.U16 [R6+UR4+0x1380], R147 ;  /* 0x0013809306007988 */ /* 0x0001e80008000404 */
[----:B-1----:R-:W4:Y:S04]  /*24a50*/  LDL.LU.64 R142, [R1+0x1d8] ;  /* 0x0001d800018e7983 */ /* 0x002f280000300a00 */
[----:B------:R-:W-:Y:S04]  /*24a60*/  STS.U16 [R6+UR4+0x1780], R148 ;  /* 0x0017809406007988 */ /* 0x000fe80008000404 */
[----:B--2---:R-:W4:Y:S04]  /*24a70*/  LDL.LU.64 R144, [R1+0x1e0] ;  /* 0x0001e00001907983 */ /* 0x004f280000300a00 */
[----:B------:R1:W-:Y:S04]  /*24a80*/  STS.U16 [R6+UR4+0x1b80], R149 ;  /* 0x001b809506007988 */ /* 0x0003e80008000404 */
[----:B0-----:R-:W4:Y:S04]  /*24a90*/  LDL.LU.64 R146, [R1+0x1e8] ;  /* 0x0001e80001927983 */ /* 0x001f280000300a00 */
[----:B------:R0:W-:Y:S04]  /*24aa0*/  STS.U16 [R6+UR4+0x1f80], R150 ;  /* 0x001f809606007988 */ /* 0x0001e80008000404 */
[----:B-1----:R-:W4:Y:S04]  /*24ab0*/  LDL.LU.64 R148, [R1+0x1f0] ;  /* 0x0001f00001947983 */ /* 0x002f280000300a00 */
[----:B0-----:R-:W4:Y:S04]  /*24ac0*/  LDL.LU.64 R150, [R1+0x1f8] ;  /* 0x0001f80001967983 */ /* 0x001f280000300a00 */
        /* <DEDUP_REMOVED lines=24> */
[----:B------:R0:W-:Y:S06]  /*24c50*/  MEMBAR.ALL.CTA ;  /* 0x0000000000007992 */ /* 0x0001ec0000008000 */
[----:B0-----:R-:W0:Y:S01]  /*24c60*/  FENCE.VIEW.ASYNC.S ;  /* 0x00000000000073c6 */ /* 0x001e220000000000 */
[----:B------:R-:W-:-:S03]  /*24c70*/  UMOV UR37, 0x40000040 ;  /* 0x4000004000257882 */ /* 0x000fc60000000000 */
[----:B------:R-:W4:Y:S04]  /*24c80*/  LDL.LU R0, [R1+0x1244] ;  /* 0x0012440001007983 */ /* 0x000f280000300800 */
[----:B-1----:R-:W4:Y:S04]  /*24c90*/  LDL.LU R15, [R1+0x1240] ;  /* 0x00124000010f7983 */ /* 0x002f280000300800 */
[----:B--2---:R-:W2:Y:S04]  /*24ca0*/  LDL.LU R16, [R1+0x123c] ;  /* 0x00123c0001107983 */ /* 0x004ea80000300800 */
[----:B---3--:R-:W3:Y:S01]  /*24cb0*/  LDL.LU R8, [R1+0x1238] ;  /* 0x0012380001087983 */ /* 0x008ee20000300800 */
[----:B0-----:R-:W-:Y:S06]  /*24cc0*/  BAR.SYNC.DEFER_BLOCKING 0x0 ;  /* 0x0000000000007b1d */ /* 0x001fec0000010000 */
[----:B----4-:R-:W-:-:S06]  /*24cd0*/  WARPGROUP.ARRIVE ;  /* 0x00000000000079c5 */ /* 0x010fcc0000000000 */
[----:B------:R-:W-:Y:S03]  /*24ce0*/  HGMMA.64x256x16.F32.BF16 R24, gdesc[UR36].tnspA, R24, gsb0 ;  /* 0x23e00000241879f0 */ /* 0x000fe60008001818 */
[----:B------:R-:W-:Y:S02]  /*24cf0*/  WARPGROUP.DEPBAR.LE gsb0, 0x0 ;  /* 0x00008000000079c5 */ /* 0x000fe40000010000 */
[----:B------:R-:W-:-:S15]  /*24d00*/  WARPGROUP.ARRIVE ;  /* 0x00000000000079c5 */ /* 0x000fde0000000000 */
[----:B------:R-:W-:-:S08]  /*24d10*/  NOP ;  /* 0x0000000000007918 */ /* 0x000fd00000000000 */
        /* <DEDUP_REMOVED lines=26> */
[----:B------:R-:W-:Y:S04]  /*24ec0*/  STL.64 [R1], R24 ;  /* 0x0000001801007387 */ /* 0x000fe80000100a00 */
        /* <DEDUP_REMOVED lines=62> */
[----:B------:R0:W-:Y:S01]  /*252b0*/  STL.64 [R1+0x1f8], R150 ;  /* 0x0001f89601007387 */ /* 0x0001e20000100a00 */
[----:B------:R-:W-:-:S02]  /*252c0*/  IMAD.MOV.U32 R252, RZ, RZ, R140 ;  /* 0x000000fffffc7224 */ /* 0x000fc400078e008c */
[----:B------:R-:W-:Y:S02]  /*252d0*/  IMAD.MOV.U32 R251, RZ, RZ, R139 ;  /* 0x000000fffffb7224 */ /* 0x000fe400078e008b */
[----:B------:R-:W-:Y:S01]  /*252e0*/  IMAD.MOV.U32 R250, RZ, RZ, R138 ;  /* 0x000000fffffa7224 */ /* 0x000fe200078e008a */
[----:B0-----:R-:W4:Y:S04]  /*252f0*/  LDL.LU.64 R150, [R1+0x1230] ;  /* 0x0012300001967983 */ /* 0x001f280000300a00 */
[----:B------:R-:W2:Y:S04]  /*25300*/  LDL.LU.64 R148, [R1+0x1228] ;  /* 0x0012280001947983 */ /* 0x000ea80000300a00 */
[----:B------:R-:W3:Y:S01]  /*25310*/  LDL.LU.64 R146, [R1+0x1220] ;  /* 0x0012200001927983 */ /* 0x000ee20000300a00 */
[----:B------:R-:W-:-:S03]  /*25320*/  IMAD.MOV.U32 R249, RZ, RZ, R137 ;  /* 0x000000fffff97224 */ /* 0x000fc600078e0089 */
[----:B------:R-:W4:Y:S01]  /*25330*/  LDL.LU.64 R144, [R1+0x1218] ;  /* 0x0012180001907983 */ /* 0x000f220000300a00 */
[----:B------:R-:W-:-:S03]  /*25340*/  IMAD.MOV.U32 R248, RZ, RZ, R136 ;  /* 0x000000fffff87224 */ /* 0x000fc600078e0088 */
[----:B------:R-:W2:Y:S01]  /*25350*/  LDL.LU.64 R142, [R1+0x1210] ;  /* 0x00121000018e7983 */ /* 0x000ea20000300a00 */
[----:B------:R-:W-:-:S03]  /*25360*/  IMAD.MOV.U32 R247, RZ, RZ, R135 ;  /* 0x000000fffff77224 */ /* 0x000fc600078e0087 */
[----:B------:R-:W2:Y:S01]  /*25370*/  LDL.LU.64 R140, [R1+0x1208] ;  /* 0x00120800018c7983 */ /* 0x000ea20000300a00 */
[----:B------:R-:W-:-:S03]  /*25380*/  IMAD.MOV.U32 R246, RZ, RZ, R134 ;  /* 0x000000fffff67224 */ /* 0x000fc600078e0086 */
[----:B------:R-:W2:Y:S01]  /*25390*/  LDL.LU.64 R138, [R1+0x1200] ;  /* 0x00120000018a7983 */ /* 0x000ea20000300a00 */
[----:B------:R-:W-:Y:S02]  /*253a0*/  IMAD.MOV.U32 R245, RZ, RZ, R133 ;  /* 0x000000fffff57224 */ /* 0x000fe400078e0085 */
[----:B------:R-:W-:Y:S01]  /*253b0*/  IMAD.MOV.U32 R244, RZ, RZ, R132 ;  /* 0x000000fffff47224 */ /* 0x000fe200078e0084 */
[----:B------:R-:W2:Y:S04]  /*253c0*/  LDL.LU.64 R136, [R1+0x11f8] ;  /* 0x0011f80001887983 */ /* 0x000ea80000300a00 */
[----:B------:R-:W2:Y:S04]  /*253d0*/  LDL.LU.64 R134, [R1+0x11f0] ;  /* 0x0011f00001867983 */ /* 0x000ea80000300a00 */
[----:B------:R-:W2:Y:S01]  /*253e0*/  LDL.LU.64 R132, [R1+0x11e8] ;  /* 0x0011e80001847983 */ /* 0x000ea20000300a00 */
[----:B------:R-:W-:-:S02]  /*253f0*/  IMAD.MOV.U32 R243, RZ, RZ, R131 ;  /* 0x000000fffff37224 */ /* 0x000fc400078e0083 */
[----:B------:R-:W-:Y:S02]  /*25400*/  IMAD.MOV.U32 R242, RZ, RZ, R130 ;  /* 0x000000fffff27224 */ /* 0x000fe400078e0082 */
[----:B------:R-:W-:Y:S01]  /*25410*/  IMAD.MOV.U32 R241, RZ, RZ, R129 ;  /* 0x000000fffff17224 */ /* 0x000fe200078e0081 */
[----:B------:R-:W2:Y:S01]  /*25420*/  LDL.LU.64 R130, [R1+0x11e0] ;  /* 0x0011e00001827983 */ /* 0x000ea20000300a00 */
[----:B------:R-:W-:Y:S02]  /*25430*/  IMAD.MOV.U32 R240, RZ, RZ, R128 ;  /* 0x000000fffff07224 */ /* 0x000fe400078e0080 */
[----:B------:R-:W-:Y:S01]  /*25440*/  IMAD.MOV.U32 R239, RZ, RZ, R127 ;  /* 0x000000ffffef7224 */ /* 0x000fe200078e007f */
[----:B------:R-:W2:Y:S01]  /*25450*/  LDL.LU.64 R128, [R1+0x11d8] ;  /* 0x0011d80001807983 */ /* 0x000ea20000300a00 */
[----:B------:R-:W-:Y:S02]  /*25460*/  IMAD.MOV.U32 R238, RZ, RZ, R126 ;  /* 0x000000ffffee7224 */ /* 0x000fe400078e007e */
[----:B------:R-:W-:Y:S01]  /*25470*/  IMAD.MOV.U32 R237, RZ, RZ, R125 ;  /* 0x000000ffffed7224 */ /* 0x000fe200078e007d */
[----:B------:R-:W2:Y:S01]  /*25480*/  LDL.LU.64 R126, [R1+0x11d0] ;  /* 0x0011d000017e7983 */ /* 0x000ea20000300a00 */
[----:B------:R-:W-:-:S02]  /*25490*/  IMAD.MOV.U32 R236, RZ, RZ, R124 ;  /* 0x000000ffffec7224 */ /* 0x000fc400078e007c */
        /* <DEDUP_REMOVED lines=149> */
[----:B------:R-:W-:-:S03]  /*25df0*/  IMAD.MOV.U32 R5, RZ, RZ, R24 ;  /* 0x000000ffff057224 */ /* 0x000fc600078e0018 */
[----:B------:R-:W2:Y:S04]  /*25e00*/  LDL.LU.64 R24, [R1+0x1038] ;  /* 0x0010380001187983 */ /* 0x000ea80000300a00 */
[----:B------:R-:W-:Y:S04]  /*25e10*/  STL [R1+0xfdc], R226 ;  /* 0x000fdce201007387 */ /* 0x000fe80000100800 */
[----:B------:R0:W-:Y:S04]  /*25e20*/  STL [R1+0xfd8], R227 ;  /* 0x000fd8e301007387 */ /* 0x0001e80000100800 */
[----:B------:R-:W-:Y:S04]  /*25e30*/  STL [R1+0xfcc], R228 ;  /* 0x000fcce401007387 */ /* 0x000fe80000100800 */
[----:B------:R-:W-:Y:S04]  /*25e40*/  STL [R1+0xfc8], R229 ;  /* 0x000fc8e501007387 */ /* 0x000fe80000100800 */
[----:B------:R2:W-:Y:S04]  /*25e50*/  STL [R1+0xfc4], R230 ;  /* 0x000fc4e601007387 */ /* 0x0005e80000100800 */
[----:B------:R-:W-:Y:S04]  /*25e60*/  STL [R1+0xfc0], R231 ;  /* 0x000fc0e701007387 */ /* 0x000fe80000100800 */
[----:B------:R1:W-:Y:S04]  /*25e70*/  STL [R1+0xfbc], R232 ;  /* 0x000fbce801007387 */ /* 0x0003e80000100800 */
[----:B------:R-:W-:Y:S04]  /*25e80*/  STL [R1+0xfb8], R233 ;  /* 0x000fb8e901007387 */ /* 0x000fe80000100800 */
[----:B------:R1:W-:Y:S04]  /*25e90*/  STL [R1+0xfb4], R234 ;  /* 0x000fb4ea01007387 */ /* 0x0003e80000100800 */
[----:B------:R-:W-:Y:S04]  /*25ea0*/  STL [R1+0xfb0], R235 ;  /* 0x000fb0eb01007387 */ /* 0x000fe80000100800 */
[----:B------:R1:W-:Y:S04]  /*25eb0*/  STL [R1+0xfac], R236 ;  /* 0x000facec01007387 */ /* 0x0003e80000100800 */
[----:B------:R-:W-:Y:S04]  /*25ec0*/  STL [R1+0xfa8], R237 ;  /* 0x000fa8ed01007387 */ /* 0x000fe80000100800 */
[----:B------:R1:W-:Y:S01]  /*25ed0*/  STL [R1+0xfa4], R238 ;  /* 0x000fa4ee01007387 */ /* 0x0003e20000100800 */
[----:B0-----:R-:W-:-:S02]  /*25ee0*/  IMAD.MOV.U32 R227, RZ, RZ, R2 ;  /* 0x000000ffffe37224 */ /* 0x001fc400078e0002 */
[----:B---3--:R-:W-:Y:S02]  /*25ef0*/  IMAD.MOV.U32 R2, RZ, RZ, R146 ;  /* 0x000000ffff027224 */ /* 0x008fe400078e0092 */
[----:B----4-:R-:W-:Y:S02]  /*25f00*/  IMAD.MOV.U32 R226, RZ, RZ, R144 ;  /* 0x000000ffffe27224 */ /* 0x010fe400078e0090 */
[----:B--2---:R-:W-:Y:S02]  /*25f10*/  IMAD.MOV.U32 R230, RZ, RZ, R140 ;  /* 0x000000ffffe67224 */ /* 0x004fe400078e008c */
[----:B-1----:R-:W-:Y:S02]  /*25f20*/  IMAD.MOV.U32 R232, RZ, RZ, R138 ;  /* 0x000000ffffe87224 */ /* 0x002fe400078e008a */
[----:B------:R-:W-:Y:S02]  /*25f30*/  IMAD.MOV.U32 R234, RZ, RZ, R136 ;  /* 0x000000ffffea7224 */ /* 0x000fe400078e0088 */
[----:B------:R-:W-:-:S02]  /*25f40*/  IMAD.MOV.U32 R236, RZ, RZ, R134 ;  /* 0x000000ffffec7224 */ /* 0x000fc400078e0086 */
[----:B------:R-:W-:Y:S02]  /*25f50*/  IMAD.MOV.U32 R238, RZ, RZ, R132 ;  /* 0x000000ffffee7224 */ /* 0x000fe400078e0084 */
[----:B------:R-:W2:Y:S01]  /*25f60*/  LDL.LU R132, [R1+0x1034] ;  /* 0x0010340001847983 */ /* 0x000ea20000300800 */
[----:B------:R-:W-:Y:S02]  /*25f70*/  IMAD.MOV.U32 R237, RZ, RZ, R133 ;  /* 0x000000ffffed7224 */ /* 0x000fe400078e0085 */
[----:B------:R-:W-:Y:S01]  /*25f80*/  IMAD.MOV.U32 R235, RZ, RZ, R135 ;  /* 0x000000ffffeb7224 */ /* 0x000fe200078e0087 */
[----:B------:R-:W2:Y:S01]  /*25f90*/  LDL.LU R133, [R1+0x1030] ;  /* 0x0010300001857983 */ /* 0x000ea20000300800 */
[----:B------:R-:W-:-:S03]  /*25fa0*/  IMAD.MOV.U32 R233, RZ, RZ, R137 ;  /* 0x000000ffffe97224 */ /* 0x000fc600078e0089 */
[----:B------:R-:W2:Y:S01]  /*25fb0*/  LDL.LU R134, [R1+0x102c] ;  /* 0x00102c0001867983 */ /* 0x000ea20000300800 */
[----:B------:R-:W-:-:S03]  /*25fc0*/  IMAD.MOV.U32 R231, RZ, RZ, R139 ;  /* 0x000000ffffe77224 */ /* 0x000fc600078e008b */
[----:B------:R-:W2:Y:S04]  /*25fd0*/  LDL.LU R135, [R1+0x1028] ;  /* 0x0010280001877983 */ /* 0x000ea80000300800 */
[----:B------:R-:W2:Y:S04]  /*25fe0*/  LDL.LU R136, [R1+0x1024] ;  /* 0x0010240001887983 */ /* 0x000ea80000300800 */
[----:B------:R-:W2:Y:S04]  /*25ff0*/  LDL.LU R137, [R1+0x1020] ;  /* 0x0010200001897983 */ /* 0x000ea80000300800 */
[----:B------:R-:W2:Y:S04]  /*26000*/  LDL.LU R138, [R1+0x101c] ;  /* 0x00101c00018a7983 */ /* 0x000ea80000300800 */
[----:B------:R-:W2:Y:S04]  /*26010*/  LDL.LU R139, [R1+0x1018] ;  /* 0x00101800018b7983 */ /* 0x000ea80000300800 */
[----:B------:R-:W2:Y:S01]  /*26020*/  LDL.LU R140, [R1+0x1014] ;  /* 0x00101400018c7983 */ /* 0x000ea20000300800 */
[----:B------:R-:W-:-:S03]  /*26030*/  IMAD.MOV.U32 R228, RZ, RZ, R142 ;  /* 0x000000ffffe47224 */ /* 0x000fc600078e008e */
[----:B------:R0:W-:Y:S04]  /*26040*/  STL [R1+0xfa0], R239 ;  /* 0x000fa0ef01007387 */ /* 0x0001e80000100800 */
[----:B------:R1:W-:Y:S01]  /*26050*/  STL [R1+0xf9c], R240 ;  /* 0x000f9cf001007387 */ /* 0x0003e20000100800 */
[----:B------:R-:W-:Y:S02]  /*26060*/  IMAD.MOV.U32 R229, RZ, RZ, R145 ;  /* 0x000000ffffe57224 */ /* 0x000fe400078e0091 */
[----:B0-----:R-:W-:Y:S02]  /*26070*/  IMAD.MOV.U32 R239, RZ, RZ, R143 ;  /* 0x000000ffffef7224 */ /* 0x001fe400078e008f */
[----:B-1----:R-:W-:Y:S02]  /*26080*/  IMAD.MOV.U32 R240, RZ, RZ, R141 ;  /* 0x000000fffff07224 */ /* 0x002fe400078e008d */
[----:B------:R-:W2:Y:S04]  /*26090*/  LDL.LU R141, [R1+0x1010] ;  /* 0x00101000018d7983 */ /* 0x000ea80000300800 */
[----:B------:R-:W2:Y:S04]  /*260a0*/  LDL.LU R142, [R1+0x100c] ;  /* 0x00100c00018e7983 */ /* 0x000ea80000300800 */
[----:B------:R-:W2:Y:S04]  /*260b0*/  LDL.LU R143, [R1+0x1008] ;  /* 0x00100800018f7983 */ /* 0x000ea80000300800 */
[----:B------:R-:W2:Y:S04]  /*260c0*/  LDL.LU R144, [R1+0x1004] ;  /* 0x0010040001907983 */ /* 0x000ea80000300800 */
[----:B------:R-:W2:Y:S04]  /*260d0*/  LDL.LU R145, [R1+0x1000] ;  /* 0x0010000001917983 */ /* 0x000ea80000300800 */
[----:B------:R-:W2:Y:S04]  /*260e0*/  LDL.LU R146, [R1+0xffc] ;  /* 0x000ffc0001927983 */ /* 0x000ea80000300800 */
[----:B------:R0:W-:Y:S02]  /*260f0*/  STL [R1+0xf98], R241 ;  /* 0x000f98f101007387 */ /* 0x0001e40000100800 */
[----:B0-----:R-:W-:-:S02]  /*26100*/  IMAD.MOV.U32 R241, RZ, RZ, R147 ;  /* 0x000000fffff17224 */ /* 0x001fc400078e0093 */
[----:B------:R-:W2:Y:S04]  /*26110*/  LDL.LU R147, [R1+0xff8] ;  /* 0x000ff80001937983 */ /* 0x000ea80000300800 */
[----:B------:R0:W-:Y:S02]  /*26120*/  STL [R1+0xf94], R242 ;  /* 0x000f94f201007387 */ /* 0x0001e40000100800 */
[----:B0-----:R-:W-:Y:S02]  /*26130*/  IMAD.MOV.U32 R242, RZ, RZ, R148 ;  /* 0x000000fffff27224 */ /* 0x001fe400078e0094 */
[----:B------:R-:W2:Y:S04]  /*26140*/  LDL.LU R148, [R1+0xff4] ;  /* 0x000ff40001947983 */ /* 0x000ea80000300800 */
[----:B------:R0:W-:Y:S02]  /*26150*/  STL [R1+0xf90], R243 ;  /* 0x000f90f301007387 */ /* 0x0001e40000100800 */
[----:B0-----:R-:W-:-:S02]  /*26160*/  IMAD.MOV.U32 R243, RZ, RZ, R149 ;  /* 0x000000fffff37224 */ /* 0x001fc400078e0095 */
[----:B------:R-:W2:Y:S04]  /*26170*/  LDL.LU R149, [R1+0xff0] ;  /* 0x000ff00001957983 */ /* 0x000ea80000300800 */
[----:B------:R0:W-:Y:S02]  /*26180*/  STL [R1+0xf8c], R244 ;  /* 0x000f8cf401007387 */ /* 0x0001e40000100800 */
[----:B0-----:R-:W-:Y:S02]  /*26190*/  IMAD.MOV.U32 R244, RZ, RZ, R150 ;  /* 0x000000fffff47224 */ /* 0x001fe400078e0096 */
[----:B------:R-:W2:Y:S04]  /*261a0*/  LDL.LU R150, [R1+0xfec] ;  /* 0x000fec0001967983 */ /* 0x000ea80000300800 */
[----:B------:R0:W-:Y:S04]  /*261b0*/  STL [R1+0xf88], R245 ;  /* 0x000f88f501007387 */ /* 0x0001e80000100800 */
[----:B0-----:R-:W3:Y:S04]  /*261c0*/  LDL.LU R245, [R1+0xf08] ;  /* 0x000f080001f57983 */ /* 0x001ee80000300800 */
[----:B------:R0:W-:Y:S02]  /*261d0*/  STL [R1+0xf84], R246 ;  /* 0x000f84f601007387 */ /* 0x0001e40000100800 */
[----:B0-----:R-:W-:-:S02]  /*261e0*/  IMAD.MOV.U32 R246, RZ, RZ, R151 ;  /* 0x000000fffff67224 */ /* 0x001fc400078e0097 */
[----:B------:R-:W2:Y:S01]  /*261f0*/  LDL.LU R151, [R1+0xfe8] ;  /* 0x000fe80001977983 */ /* 0x000ea20000300800 */
[----:B------:R-:W-:Y:S01]  /*26200*/  UIADD3.64 UR48, UR8, 0x380, URZ ;  /* 0x0000038008307897 */ /* 0x000fe2000fffe03f */
[----:B------:R-:W-:Y:S01]  /*26210*/  UMOV UR50, UR38 ;  /* 0x0000002600327c82 */ /* 0x000fe20008000000 */
[----:B------:R-:W-:Y:S01]  /*26220*/  UMOV UR51, UR39 ;  /* 0x0000002700337c82 */ /* 0x000fe20008000000 */
[----:B------:R0:W-:Y:S04]  /*26230*/  STL [R1+0xf80], R247 ;  /* 0x000f80f701007387 */ /* 0x0001e80000100800 */
[----:B0-----:R-:W4:Y:S04]  /*26240*/  LDL.LU R247, [R1+0xefc] ;  /* 0x000efc0001f77983 */ /* 0x001f280000300800 */
[----:B------:R0:W-:Y:S04]  /*26250*/  STL [R1+0xf7c], R248 ;  /* 0x000f7cf801007387 */ /* 0x0001e80000100800 */
[----:B0-----:R-:W4:Y:S04]  /*26260*/  LDL.LU R248, [R1+0xf00] ;  /* 0x000f000001f87983 */ /* 0x001f280000300800 */
[----:B------:R0:W-:Y:S04]  /*26270*/  STL [R1+0xf78], R249 ;  /* 0x000f78f901007387 */ /* 0x0001e80000100800 */
[----:B------:R-:W-:Y:S04]  /*26280*/  STL [R1+0xf74], R250 ;  /* 0x000f74fa01007387 */ /* 0x000fe80000100800 */
[----:B------:R-:W-:Y:S01]  /*26290*/  STL [R1+0xf70], R251 ;  /* 0x000f70fb01007387 */ /* 0x000fe20000100800 */
[----:B0-----:R-:W-:-:S03]  /*262a0*/  IMAD.MOV.U32 R249, RZ, RZ, R246 ;  /* 0x000000fffff97224 */ /* 0x001fc600078e00f6 */
[----:B------:R-:W-:Y:S04]  /*262b0*/  STL [R1+0xf6c], R252 ;  /* 0x000f6cfc01007387 */ /* 0x000fe80000100800 */
[----:B------:R-:W4:Y:S01]  /*262c0*/  LDL.LU R246, [R1+0xef8] ;  /* 0x000ef80001f67983 */ /* 0x000f220000300800 */
[----:B------:R-:W-:Y:S01]  /*262d0*/  UIADD3.64 UR52, UR8, 0x400, URZ ;  /* 0x0000040008347897 */ /* 0x000fe2000fffe03f */
[----:B------:R-:W-:Y:S01]  /*262e0*/  UMOV UR54, UR10 ;  /* 0x0000000a00367c82 */ /* 0x000fe20008000000 */
[----:B------:R-:W-:Y:S01]  /*262f0*/  UMOV UR55, UR11 ;  /* 0x0000000b00377c82 */ /* 0x000fe20008000000 */
[----:B--2---:R-:W-:-:S06]  /*26300*/  WARPGROUP.ARRIVE ;  /* 0x00000000000079c5 */ /* 0x004fcc0000000000 */
[----:B------:R-:W-:Y:S01]  /*26310*/  HGMMA.64x256x16.F32.BF16 R24, gdesc[UR48].tnspA, R24, gsb0 ;  /* 0x23e00000301879f0 */ /* 0x000fe20008001818 */
[----:B---3--:R-:W-:Y:S02]  /*26320*/  R2UR UR49, R245 ;  /* 0x00000000f53172ca */ /* 0x008fe400000e0000 */
[----:B------:R-:W2:Y:S01]  /*26330*/  LDL.LU R245, [R1+0xef4] ;  /* 0x000ef40001f57983 */ /* 0x000ea20000300800 */
[----:B------:R-:W-:Y:S01]  /*26340*/  UIADD3.64 UR56, UR8, 0x480, URZ ;  /* 0x0000048008387897 */ /* 0x000fe2000fffe03f */
[----:B------:R-:W-:Y:S01]  /*26350*/  UMOV UR58, UR14 ;  /* 0x0000000e003a7c82 */ /* 0x000fe20008000000 */
[----:B------:R-:W-:Y:S01]  /*26360*/  UMOV UR59, UR15 ;  /* 0x0000000f003b7c82 */ /* 0x000fe20008000000 */
[----:B------:R-:W-:Y:S02]  /*26370*/  WARPGROUP.DEPBAR.LE gsb0, 0x0 ;  /* 0x00008000000079c5 */ /* 0x000fe40000010000 */
[----:B------:R-:W-:-:S15]  /*26380*/  WARPGROUP.ARRIVE ;  /* 0x00000000000079c5 */ /* 0x000fde0000000000 */
[----:B------:R-:W-:-:S04]  /*26390*/  NOP ;  /* 0x0000000000007918 */ /* 0x000fc80000000000 */
[----:B------:R-:W-:Y:S01]  /*263a0*/  HGMMA.64x256x16.F32.BF16 R24, gdesc[UR52].tnspA, R24, gsb0 ;  /* 0x23e00000341879f0 */ /* 0x000fe20008001818 */
[----:B----4-:R-:W-:Y:S02]  /*263b0*/  R2UR UR53, R248 ;  /* 0x00000000f83572ca */ /* 0x010fe400000e0000 */
[----:B------:R-:W-:Y:S02]  /*263c0*/  R2UR UR48, R249 ;  /* 0x00000000f93072ca */ /* 0x000fe400000e0000 */
[----:B------:R-:W0:Y:S01]  /*263d0*/  LDC R249, c[0x0][0x230] ;  /* 0x00008c00fff97b82 */ /* 0x000e220000000800 */
[----:B------:R-:W-:Y:S02]  /*263e0*/  WARPGROUP.DEPBAR.LE gsb0, 0x0 ;  /* 0x00008000000079c5 */ /* 0x000fe40000010000 */
[----:B------:R-:W-:-:S15]  /*263f0*/  WARPGROUP.ARRIVE ;  /* 0x00000000000079c5 */ /* 0x000fde0000000000 */
[----:B------:R-:W-:-:S05]  /*26400*/  NOP ;  /* 0x0000000000007918 */ /* 0x000fca0000000000 */
[----:B------:R-:W-:Y:S01]  /*26410*/  HGMMA.64x256x16.F32.BF16 R24, gdesc[UR56].tnspA, R24, gsb0 ;  /* 0x23e00000381879f0 */ /* 0x000fe20008001818 */
[----:B------:R-:W-:Y:S02]  /*26420*/  R2UR UR57, R246 ;  /* 0x00000000f63972ca */ /* 0x000fe400000e0000 */
[----:B------:R-:W3:Y:S04]  /*26430*/  LDL.LU R246, [R1+0xad0] ;  /* 0x000ad00001f67983 */ /* 0x000ee80000300800 */
[----:B------:R-:W4:Y:S01]  /*26440*/  LDL.LU R248, [R1+0xac8] ;  /* 0x000ac80001f87983 */ /* 0x000f220000300800 */
[----:B0-----:R-:W-:Y:S01]  /*26450*/  VIADD R249, R249, 0x7f ;  /* 0x0000007ff9f97836 */ /* 0x001fe20000000000 */
[----:B--2---:R-:W-:-:S04]  /*26460*/  R2UR UR56, R245 ;  /* 0x00000000f53872ca */ /* 0x004fc800000e0000 */
[----:B------:R-:W-:Y:S01]  /*26470*/  SHF.R.S32.HI R245, RZ, 0x1f, R249 ;  /* 0x0000001ffff57819 */ /* 0x000fe200000114f9 */
[----:B------:R-:W-:-:S03]  /*26480*/  VIADD R8, R8, 0x1 ;  /* 0x0000000108087836 */ /* 0x000fc60000000000 */
[----:B------:R-:W-:Y:S02]  /*26490*/  LEA.HI R245, R245, R249, RZ, 0x7 ;  /* 0x000000f9f5f57211 */ /* 0x000fe400078f38ff */
[----:B------:R-:W-:Y:S02]  /*264a0*/  R2UR UR52, R247 ;  /* 0x00000000f73472ca */ /* 0x000fe400000e0000 */
[----:B------:R-:W-:Y:S01]  /*264b0*/  SHF.R.S32.HI R245, RZ, 0x7, R245 ;  /* 0x00000007fff57819 */ /* 0x000fe200000114f5 */
[----:B------:R-:W2:Y:S03]  /*264c0*/  LDL.LU R247, [R1+0xab0] ;  /* 0x000ab00001f77983 */ /* 0x000ea60000300800 */
[----:B------:R-:W-:Y:S01]  /*264d0*/  ISETP.NE.U32.AND P0, PT, R8, R245, PT ;  /* 0x000000f50800720c */ /* 0x000fe20003f05070 */
[----:B------:R0:W-:Y:S04]  /*264e0*/  STL [R1+0x2f4], R8 ;  /* 0x0002f40801007387 */ /* 0x0001e80000100800 */
[----:B------:R-:W2:Y:S01]  /*264f0*/  LDL.LU R245, [R1+0xaa8] ;  /* 0x000aa80001f57983 */ /* 0x000ea20000300800 */
[----:B0-----:R-:W0:Y:S02]  /*26500*/  LDC R8, c[0x0][0x238] ;  /* 0x00008e00ff087b82 */ /* 0x001e240000000800 */
[----:B0-----:R-:W-:-:S04]  /*26510*/  IMAD.SHL.U32 R8, R8, 0x80, RZ ;  /* 0x0000008008087824 */ /* 0x001fc800078e00ff */
[----:B------:R-:W-:-:S05]  /*26520*/  IMAD.SHL.U32 R8, R8, 0x2, RZ ;  /* 0x0000000208087824 */ /* 0x000fca00078e00ff */
[-C--:B------:R-:W-:Y:S02]  /*26530*/  IADD3 R15, P1, R15, R8.reuse, RZ ;  /* 0x000000080f0f7210 */ /* 0x080fe40007f3e0ff */
[-C--:B------:R-:W-:Y:S02]  /*26540*/  IADD3 R0, P2, R0, R8.reuse, RZ ;  /* 0x0000000800007210 */ /* 0x080fe40007f5e0ff */
[-C--:B---3--:R-:W-:Y:S02]  /*26550*/  IADD3 R246, P5, R246, R8.reuse, RZ ;  /* 0x00000008f6f67210 */ /* 0x088fe40007fbe0ff */
[----:B----4-:R-:W-:-:S03]  /*26560*/  IADD3 R248, P6, R248, R8, RZ ;  /* 0x00000008f8f87210 */ /* 0x010fc60007fde0ff */
[----:B------:R0:W-:Y:S04]  /*26570*/  STL [R1+0xad0], R246 ;  /* 0x000ad0f601007387 */ /* 0x0001e80000100800 */
[----:B0-----:R-:W3:Y:S04]  /*26580*/  LDL.LU R246, [R1+0xacc] ;  /* 0x000acc0001f67983 */ /* 0x001ee80000300800 */
[----:B------:R0:W-:Y:S04]  /*26590*/  STL [R1+0xac0], R15 ;  /* 0x000ac00f01007387 */ /* 0x0001e80000100800 */
[----:B0-----:R-:W4:Y:S04]  /*265a0*/  LDL.LU R15, [R1+0xfe4] ;  /* 0x000fe400010f7983 */ /* 0x001f280000300800 */
[----:B------:R-:W-:Y:S04]  /*265b0*/  STL [R1+0xac8], R248 ;  /* 0x000ac8f801007387 */ /* 0x000fe80000100800 */
[----:B------:R0:W-:Y:S04]  /*265c0*/  STL [R1+0xab8], R0 ;  /* 0x000ab80001007387 */ /* 0x0001e80000100800 */
[----:B0-----:R-:W4:Y:S01]  /*265d0*/  LDL.LU R0, [R1+0xfe0] ;  /* 0x000fe00001007983 */ /* 0x001f220000300800 */
[----:B------:R-:W-:-:S02]  /*265e0*/  IADD3 R16, P4, R16, R8, RZ ;  /* 0x0000000810107210 */ /* 0x000fc40007f9e0ff */
[----:B--2---:R-:W-:-:S05]  /*265f0*/  IADD3 R247, P3, R247, R8, RZ ;  /* 0x00000008f7f77210 */ /* 0x004fca0007f7e0ff */
[----:B------:R-:W-:Y:S04]  /*26600*/  STL [R1+0xab0], R247 ;  /* 0x000ab0f701007387 */ /* 0x000fe80000100800 */
[----:B------:R-:W2:Y:S01]  /*26610*/  LDL.LU R252, [R1+0xaa0] ;  /* 0x000aa00001fc7983 */ /* 0x000ea20000300800 */
[--C-:B----4-:R-:W-:Y:S01]  /*26620*/  IMAD.X R15, R15, 0x1, R0.reuse, P4 ;  /* 0x000000010f0f7824 */ /* 0x110fe200020e0600 */
[----:B------:R-:W-:Y:S01]  /*26630*/  IADD3 R245, P4, R245, R8, RZ ;  /* 0x00000008f5f57210 */ /* 0x000fe20007f9e0ff */
[----:B---3--:R-:W-:-:S04]  /*26640*/  IMAD.X R246, R246, 0x1, R0, P5 ;  /* 0x00000001f6f67824 */ /* 0x008fc800028e0600 */
[----:B------:R0:W-:Y:S04]  /*26650*/  STL [R1+0xaa8], R245 ;  /* 0x000aa8f501007387 */ /* 0x0001e80000100800 */
[----:B0-----:R-:W3:Y:S04]  /*26660*/  LDL.LU R245, [R1+0xac4] ;  /* 0x000ac40001f57983 */ /* 0x001ee80000300800 */
[----:B------:R-:W4:Y:S04]  /*26670*/  LDL.LU R251, [R1+0xa98] ;  /* 0x000a980001fb7983 */ /* 0x000f280000300800 */
[----:B------:R-:W4:Y:S04]  /*26680*/  LDL.LU R250, [R1+0xabc] ;  /* 0x000abc0001fa7983 */ /* 0x000f280000300800 */
[----:B------:R0:W-:Y:S04]  /*26690*/  STL [R1+0xacc], R246 ;  /* 0x000accf601007387 */ /* 0x0001e80000100800 */
[----:B------:R-:W4:Y:S04]  /*266a0*/  LDL.LU R249, [R1+0xa90] ;  /* 0x000a900001f97983 */ /* 0x000f280000300800 */
[----:B------:R-:W4:Y:S04]  /*266b0*/  LDL.LU R248, [R1+0xab4] ;  /* 0x000ab40001f87983 */ /* 0x000f280000300800 */
[----:B------:R-:W4:Y:S04]  /*266c0*/  LDL.LU R247, [R1+0xa88] ;  /* 0x000a880001f77983 */ /* 0x000f280000300800 */
[----:B0-----:R-:W4:Y:S01]  /*266d0*/  LDL.LU R246, [R1+0xaac] ;  /* 0x000aac0001f67983 */ /* 0x001f220000300800 */
[-C--:B--2---:R-:W-:Y:S01]  /*266e0*/  IADD3 R252, P5, R252, R8.reuse, RZ ;  /* 0x00000008fcfc7210 */ /* 0x084fe20007fbe0ff */
[----:B---3--:R-:W-:Y:S01]  /*266f0*/  IMAD.X R245, R245, 0x1, R0, P6 ;  /* 0x00000001f5f57824 */ /* 0x008fe200030e0600 */
[----:B----4-:R-:W-:-:S04]  /*26700*/  IADD3 R251, P6, R251, R8, RZ ;  /* 0x00000008fbfb7210 */ /* 0x010fc80007fde0ff */
[----:B------:R0:W-:Y:S01]  /*26710*/  STL [R1+0xac4], R245 ;  /* 0x000ac4f501007387 */ /* 0x0001e20000100800 */
[----:B------:R-:W-:-:S03]  /*26720*/  IMAD.X R250, R250, 0x1, R0, P1 ;  /* 0x00000001fafa7824 */ /* 0x000fc600008e0600 */
[----:B0-----:R-:W2:Y:S01]  /*26730*/  LDL.LU R245, [R1+0xa80] ;  /* 0x000a800001f57983 */ /* 0x001ea20000300800 */
[----:B------:R-:W-:-:S03]  /*26740*/  IADD3 R249, P1, R249, R8, RZ ;  /* 0x00000008f9f97210 */ /* 0x000fc60007f3e0ff */
[----:B------:R0:W-:Y:S01]  /*26750*/  STL [R1+0xaa0], R252 ;  /* 0x000aa0fc01007387 */ /* 0x0001e20000100800 */
[----:B------:R-:W-:-:S03]  /*26760*/  IMAD.X R248, R248, 0x1, R0, P2 ;  /* 0x00000001f8f87824 */ /* 0x000fc600010e0600 */
[----:B------:R-:W-:Y:S01]  /*26770*/  STL [R1+0xa98], R251 ;  /* 0x000a98fb01007387 */ /* 0x000fe20000100800 */
[----:B------:R-:W-:-:S03]  /*26780*/  IADD3 R247, P2, R247, R8, RZ ;  /* 0x00000008f7f77210 */ /* 0x000fc60007f5e0ff */
[----:B------:R-:W-:Y:S01]  /*26790*/  STL [R1+0xabc], R250 ;  /* 0x000abcfa01007387 */ /* 0x000fe20000100800 */
[----:B------:R-:W-:-:S03]  /*267a0*/  IMAD.X R246, R246, 0x1, R0, P3 ;  /* 0x00000001f6f67824 */ /* 0x000fc600018e0600 */
[----:B------:R-:W-:Y:S04]  /*267b0*/  STL [R1+0xa90], R249 ;  /* 0x000a90f901007387 */ /* 0x000fe80000100800 */
[----:B------:R-:W-:Y:S04]  /*267c0*/  STL [R1+0xab4], R248 ;  /* 0x000ab4f801007387 */ /* 0x000fe80000100800 */
[----:B0-----:R-:W3:Y:S04]  /*267d0*/  LDL.LU R252, [R1+0xaa4] ;  /* 0x000aa40001fc7983 */ /* 0x001ee80000300800 */
[----:B------:R0:W-:Y:S04]  /*267e0*/  STL [R1+0xaac], R246 ;  /* 0x000aacf601007387 */ /* 0x0001e80000100800 */
[----:B------:R1:W-:Y:S04]  /*267f0*/  STL [R1+0xa88], R247 ;  /* 0x000a88f701007387 */ /* 0x0003e80000100800 */
[----:B0-----:R-:W4:Y:S04]  /*26800*/  LDL.LU R246, [R1+0xa78] ;  /* 0x000a780001f67983 */ /* 0x001f280000300800 */
[----:B------:R-:W4:Y:S04]  /*26810*/  LDL.LU R251, [R1+0xa9c] ;  /* 0x000a9c0001fb7983 */ /* 0x000f280000300800 */
[----:B------:R-:W4:Y:S01]  /*26820*/  LDL.LU R250, [R1+0xa70] ;  /* 0x000a700001fa7983 */ /* 0x000f220000300800 */
[----:B--2---:R-:W-:-:S05]  /*26830*/  IADD3 R245, P3, R245, R8, RZ ;  /* 0x00000008f5f57210 */ /* 0x004fca0007f7e0ff */
[----:B------:R0:W-:Y:S04]  /*26840*/  STL [R1+0xa80], R245 ;  /* 0x000a80f501007387 */ /* 0x0001e80000100800 */
[----:B------:R-:W2:Y:S04]  /*26850*/  LDL.LU R249, [R1+0xa94] ;  /* 0x000a940001f97983 */ /* 0x000ea80000300800 */
[----:B------:R-:W2:Y:S04]  /*26860*/  LDL.LU R248, [R1+0xa68] ;  /* 0x000a680001f87983 */ /* 0x000ea80000300800 */
[----:B-1----:R-:W2:Y:S04]  /*26870*/  LDL.LU R247, [R1+0xa8c] ;  /* 0x000a8c0001f77983 */ /* 0x002ea80000300800 */
[----:B0-----:R-:W2:Y:S01]  /*26880*/  LDL.LU R245, [R1+0xa60] ;  /* 0x000a600001f57983 */ /* 0x001ea20000300800 */
[----:B---3--:R-:W-:Y:S01]  /*26890*/  IMAD.X R252, R252, 0x1, R0, P4 ;  /* 0x00000001fcfc7824 */ /* 0x008fe200020e0600 */
[----:B----4-:R-:W-:-:S05]  /*268a0*/  IADD3 R246, P4, R246, R8, RZ ;  /* 0x00000008f6f67210 */ /* 0x010fca0007f9e0ff */
[----:B------:R0:W-:Y:S04]  /*268b0*/  STL [R1+0xa78], R246 ;  /* 0x000a78f601007387 */ /* 0x0001e80000100800 */
[----:B0-----:R-:W3:Y:S01]  /*268c0*/  LDL.LU R246, [R1+0xa84] ;  /* 0x000a840001f67983 */ /* 0x001ee20000300800 */
[--C-:B------:R-:W-:Y:S01]  /*268d0*/  IMAD.X R251, R251, 0x1, R0.reuse, P5 ;  /* 0x00000001fbfb7824 */ /* 0x100fe200028e0600 */
[-C--:B------:R-:W-:Y:S02]  /*268e0*/  IADD3 R250, P5, R250, R8.reuse, RZ ;  /* 0x00000008fafa7210 */ /* 0x080fe40007fbe0ff */
[----:B------:R0:W-:Y:S04]  /*268f0*/  STL [R1+0xaa4], R252 ;  /* 0x000aa4fc01007387 */ /* 0x0001e80000100800 */
[----:B------:R-:W-:Y:S04]  /*26900*/  STL [R1+0xa9c], R251 ;  /* 0x000a9cfb01007387 */ /* 0x000fe80000100800 */
[----:B------:R-:W-:Y:S01]  /*26910*/  STL [R1+0xa70], R250 ;  /* 0x000a70fa01007387 */ /* 0x000fe20000100800 */
[----:B--2---:R-:W-:Y:S01]  /*26920*/  IMAD.X R249, R249, 0x1, R0, P6 ;  /* 0x00000001f9f97824 */ /* 0x004fe200030e0600 */
[----:B------:R-:W-:-:S04]  /*26930*/  IADD3 R248, P6, R248, R8, RZ ;  /* 0x00000008f8f87210 */ /* 0x000fc80007fde0ff */
[----:B------:R-:W-:Y:S01]  /*26940*/  STL [R1+0xa94], R249 ;  /* 0x000a94f901007387 */ /* 0x000fe20000100800 */
[----:B------:R-:W-:-:S03]  /*26950*/  IMAD.X R247, R247, 0x1, R0, P1 ;  /* 0x00000001f7f77824 */ /* 0x000fc600008e0600 */
[----:B------:R-:W-:Y:S01]  /*26960*/  STL [R1+0xa68], R248 ;  /* 0x000a68f801007387 */ /* 0x000fe20000100800 */
[----:B------:R-:W-:-:S03]  /*26970*/  IADD3 R245, P1, R245, R8, RZ ;  /* 0x00000008f5f57210 */ /* 0x000fc60007f3e0ff */
[----:B0-----:R-:W2:Y:S04]  /*26980*/  LDL.LU R252, [R1+0xa58] ;  /* 0x000a580001fc7983 */ /* 0x001ea80000300800 */
[----:B------:R0:W-:Y:S04]  /*26990*/  STL [R1+0xa60], R245 ;  /* 0x000a60f501007387 */ /* 0x0001e80000100800 */
[----:B------:R1:W-:Y:S04]  /*269a0*/  STL [R1+0xa8c], R247 ;  /* 0x000a8cf701007387 */ /* 0x0003e80000100800 */
[----:B0-----:R-:W4:Y:S04]  /*269b0*/  LDL.LU R245, [R1+0xa7c] ;  /* 0x000a7c0001f57983 */ /* 0x001f280000300800 */
[----:B------:R-:W4:Y:S04]  /*269c0*/  LDL.LU R251, [R1+0xa50] ;  /* 0x000a500001fb7983 */ /* 0x000f280000300800 */
[----:B------:R-:W4:Y:S01]  /*269d0*/  LDL.LU R250, [R1+0xa74] ;  /* 0x000a740001fa7983 */ /* 0x000f220000300800 */
[----:B---3--:R-:W-:-:S05]  /*269e0*/  IMAD.X R246, R246, 0x1, R0, P2 ;  /* 0x00000001f6f67824 */ /* 0x008fca00010e0600 */
[----:B------:R0:W-:Y:S04]  /*269f0*/  STL [R1+0xa84], R246 ;  /* 0x000a84f601007387 */ /* 0x0001e80000100800 */
[----:B------:R-:W3:Y:S04]  /*26a00*/  LDL.LU R249, [R1+0xa48] ;  /* 0x000a480001f97983 */ /* 0x000ee80000300800 */
[----:B------:R-:W3:Y:S04]  /*26a10*/  LDL.LU R248, [R1+0xa6c] ;  /* 0x000a6c0001f87983 */ /* 0x000ee80000300800 */
[----:B-1----:R-:W3:Y:S04]  /*26a20*/  LDL.LU R247, [R1+0xa40] ;  /* 0x000a400001f77983 */ /* 0x002ee80000300800 */
[----:B0-----:R-:W3:Y:S01]  /*26a30*/  LDL.LU R246, [R1+0xa64] ;  /* 0x000a640001f67983 */ /* 0x001ee20000300800 */
[-C--:B--2---:R-:W-:Y:S01]  /*26a40*/  IADD3 R252, P2, R252, R8.reuse, RZ ;  /* 0x00000008fcfc7210 */ /* 0x084fe20007f5e0ff */
[----:B----4-:R-:W-:Y:S01]  /*26a50*/  IMAD.X R245, R245, 0x1, R0, P3 ;  /* 0x00000001f5f57824 */ /* 0x010fe200018e0600 */
[----:B------:R-:W-:-:S04]  /*26a60*/  IADD3 R251, P3, R251, R8, RZ ;  /* 0x00000008fbfb7210 */ /* 0x000fc80007f7e0ff */
[----:B------:R0:W-:Y:S01]  /*26a70*/  STL [R1+0xa7c], R245 ;  /* 0x000a7cf501007387 */ /* 0x0001e20000100800 */
[----:B------:R-:W-:-:S03]  /*26a80*/  IMAD.X R250, R250, 0x1, R0, P4 ;  /* 0x00000001fafa7824 */ /* 0x000fc600020e0600 */
[----:B0-----:R-:W2:Y:S04]  /*26a90*/  LDL.LU R245, [R1+0xa38] ;  /* 0x000a380001f57983 */ /* 0x001ea80000300800 */
[----:B------:R0:W-:Y:S04]  /*26aa0*/  STL [R1+0xa58], R252 ;  /* 0x000a58fc01007387 */ /* 0x0001e80000100800 */
[----:B------:R-:W-:Y:S01]  /*26ab0*/  STL [R1+0xa50], R251 ;  /* 0x000a50fb01007387 */ /* 0x000fe20000100800 */
[----:B---3--:R-:W-:-:S03]  /*26ac0*/  IADD3 R249, P4, R249, R8, RZ ;  /* 0x00000008f9f97210 */ /* 0x008fc60007f9e0ff */
[----:B------:R-:W-:Y:S01]  /*26ad0*/  STL [R1+0xa74], R250 ;  /* 0x000a74fa01007387 */ /* 0x000fe20000100800 */
[----:B------:R-:W-:-:S03]  /*26ae0*/  IMAD.X R248, R248, 0x1, R0, P5 ;  /* 0x00000001f8f87824 */ /* 0x000fc600028e0600 */
[----:B------:R-:W-:Y:S01]  /*26af0*/  STL [R1+0xa48], R249 ;  /* 0x000a48f901007387 */ /* 0x000fe20000100800 */
[----:B------:R-:W-:-:S03]  /*26b00*/  IADD3 R247, P5, R247, R8, RZ ;  /* 0x00000008f7f77210 */ /* 0x000fc60007fbe0ff */
[----:B------:R-:W-:Y:S01]  /*26b10*/  STL [R1+0xa6c], R248 ;  /* 0x000a6cf801007387 */ /* 0x000fe20000100800 */
[----:B------:R-:W-:-:S03]  /*26b20*/  IMAD.X R246, R246, 0x1, R0, P6 ;  /* 0x00000001f6f67824 */ /* 0x000fc600030e0600 */
        /* <DEDUP_REMOVED lines=478> */
[----:B------:R-:W-:Y:S04]  /*28910*/  STL [R1+0x7c8], R251 ;  /* 0x0007c8fb01007387 */ /* 0x000fe80000100800 */
[----:B------:R-:W-:Y:S01]  /*28920*/  STL [R1+0x7ec], R250 ;  /* 0x0007ecfa01007387 */ /* 0x000fe20000100800 */
[----:B---3--:R-:W-:Y:S01]  /*28930*/  IADD3 R249, P1, R249, R8, RZ ;  /* 0x00000008f9f97210 */ /* 0x008fe20007f3e0ff */
[----:B------:R-:W-:-:S04]  /*28940*/  IMAD.X R248, R248, 0x1, R0, P2 ;  /* 0x00000001f8f87824 */ /* 0x000fc800010e0600 */
[----:B------:R-:W-:Y:S01]  /*28950*/  STL [R1+0x7c0], R249 ;  /* 0x0007c0f901007387 */ /* 0x000fe20000100800 */
[----:B------:R-:W-:-:S03]  /*28960*/  IADD3 R247, P2, R247, R8, RZ ;  /* 0x00000008f7f77210 */ /* 0x000fc60007f5e0ff */
[----:B------:R-:W-:Y:S04]  /*28970*/  STL [R1+0x7e4], R248 ;  /* 0x0007e4f801007387 */ /* 0x000fe80000100800 */
[----:B0-----:R-:W3:Y:S01]  /*28980*/  LDL.LU R252, [R1+0x7d4] ;  /* 0x0007d40001fc7983 */ /* 0x001ee20000300800 */
[----:B------:R-:W-:-:S05]  /*28990*/  IMAD.X R246, R246, 0x1, R0, P3 ;  /* 0x00000001f6f67824 */ /* 0x000fca00018e0600 */
        /* <DEDUP_REMOVED lines=20> */
[--C-:B--2---:R-:W-:Y:S01]  /*28ae0*/  IMAD.X R249, R249, 0x1, R0.reuse, P6 ;  /* 0x00000001f9f97824 */ /* 0x104fe200030e0600 */
[----:B------:R-:W-:Y:S01]  /*28af0*/  IADD3 R248, P6, R248, R8, RZ ;  /* 0x00000008f8f87210 */ /* 0x000fe20007fde0ff */
[----:B------:R-:W-:-:S03]  /*28b00*/  IMAD.X R247, R247, 0x1, R0, P1 ;  /* 0x00000001f7f77824 */ /* 0x000fc600008e0600 */
[----:B------:R-:W-:Y:S04]  /*28b10*/  STL [R1+0x7c4], R249 ;  /* 0x0007c4f901007387 */ /* 0x000fe80000100800 */
[----:B------:R-:W-:Y:S04]  /*28b20*/  STL [R1+0x798], R248 ;  /* 0x000798f801007387 */ /* 0x000fe80000100800 */
[----:B0-----:R-:W2:Y:S01]  /*28b30*/  LDL.LU R252, [R1+0x788] ;  /* 0x0007880001fc7983 */ /* 0x001ea20000300800 */
[----:B------:R-:W-:-:S05]  /*28b40*/  IADD3 R245, P1, R245, R8, RZ ;  /* 0x00000008f5f57210 */ /* 0x000fca0007f3e0ff */
        /* <DEDUP_REMOVED lines=12> */
[--C-:B----4-:R-:W-:Y:S01]  /*28c10*/  IMAD.X R245, R245, 0x1, R0.reuse, P3 ;  /* 0x00000001f5f57824 */ /* 0x110fe200018e0600 */
[----:B------:R-:W-:Y:S01]  /*28c20*/  IADD3 R251, P3, R251, R8, RZ ;  /* 0x00000008fbfb7210 */ /* 0x000fe20007f7e0ff */
[----:B------:R-:W-:-:S03]  /*28c30*/  IMAD.X R250, R250, 0x1, R0, P4 ;  /* 0x00000001fafa7824 */ /* 0x000fc600020e0600 */
[----:B------:R0:W-:Y:S04]  /*28c40*/  STL [R1+0x7ac], R245 ;  /* 0x0007acf501007387 */ /* 0x0001e80000100800 */
[----:B0-----:R-:W2:Y:S04]  /*28c50*/  LDL.LU R245, [R1+0x768] ;  /* 0x0007680001f57983 */ /* 0x001ea80000300800 */
[----:B------:R0:W-:Y:S04]  /*28c60*/  STL [R1+0x788], R252 ;  /* 0x000788fc01007387 */ /* 0x0001e80000100800 */
[----:B------:R-:W-:Y:S04]  /*28c70*/  STL [R1+0x780], R251 ;  /* 0x000780fb01007387 */ /* 0x000fe80000100800 */
[----:B------:R-:W-:Y:S01]  /*28c80*/  STL [R1+0x7a4], R250 ;  /* 0x0007a4fa01007387 */ /* 0x000fe20000100800 */
[-C--:B---3--:R-:W-:Y:S01]  /*28c90*/  IADD3 R249, P4, R249, R8.reuse, RZ ;  /* 0x00000008f9f97210 */ /* 0x088fe20007f9e0ff */
[----:B------:R-:W-:Y:S01]  /*28ca0*/  IMAD.X R248, R248, 0x1, R0, P5 ;  /* 0x00000001f8f87824 */ /* 0x000fe200028e0600 */
[----:B------:R-:W-:-:S03]  /*28cb0*/  IADD3 R247, P5, R247, R8, RZ ;  /* 0x00000008f7f77210 */ /* 0x000fc60007fbe0ff */
[----:B------:R-:W-:Y:S04]  /*28cc0*/  STL [R1+0x778], R249 ;  /* 0x000778f901007387 */ /* 0x000fe80000100800 */
        /* <DEDUP_REMOVED lines=66> */
[----:B-1----:R-:W2:Y:S01]  /*290f0*/  LDL.LU R247, [R1+0x72c] ;  /* 0x00072c0001f77983 */ /* 0x002ea20000300800 */
[----:B0-----:R-:W-:-:S03]  /*29100*/  IMAD.MOV.U32 R245, RZ, RZ, R226 ;  /* 0x000000fffff57224 */ /* 0x001fc600078e00e2 */
[----:B------:R-:W2:Y:S01]  /*29110*/  LDL.LU R226, [R1+0x700] ;  /* 0x0007000001e27983 */ /* 0x000ea20000300800 */
[----:B---3--:R-:W-:Y:S01]  /*29120*/  IMAD.X R252, R252, 0x1, R0, P4 ;  /* 0x00000001fcfc7824 */ /* 0x008fe200020e0600 */
[----:B----4-:R-:W-:-:S05]  /*29130*/  IADD3 R246, P4, R246, R8, RZ ;  /* 0x00000008f6f67210 */ /* 0x010fca0007f9e0ff */
[----:B------:R0:W-:Y:S04]  /*29140*/  STL [R1+0x718], R246 ;  /* 0x000718f601007387 */ /* 0x0001e80000100800 */
[----:B0-----:R-:W3:Y:S01]  /*29150*/  LDL.LU R246, [R1+0x724] ;  /* 0x0007240001f67983 */ /* 0x001ee20000300800 */
[--C-:B------:R-:W-:Y:S01]  /*29160*/  IMAD.X R251, R251, 0x1, R0.reuse, P5 ;  /* 0x00000001fbfb7824 */ /* 0x100fe200028e0600 */
[-C--:B------:R-:W-:Y:S02]  /*29170*/  IADD3 R250, P5, R250, R8.reuse, RZ ;  /* 0x00000008fafa7210 */ /* 0x080fe40007fbe0ff */
[----:B------:R-:W-:Y:S04]  /*29180*/  STL [R1+0x744], R252 ;  /* 0x000744fc01007387 */ /* 0x000fe80000100800 */
[----:B------:R-:W-:Y:S04]  /*29190*/  STL [R1+0x73c], R251 ;  /* 0x00073cfb01007387 */ /* 0x000fe80000100800 */
[----:B------:R-:W-:Y:S01]  /*291a0*/  STL [R1+0x710], R250 ;  /* 0x000710fa01007387 */ /* 0x000fe20000100800 */
[--C-:B--2---:R-:W-:Y:S01]  /*291b0*/  IMAD.X R249, R249, 0x1, R0.reuse, P6 ;  /* 0x00000001f9f97824 */ /* 0x104fe200030e0600 */
[----:B------:R-:W-:Y:S01]  /*291c0*/  IADD3 R248, P6, R248, R8, RZ ;  /* 0x00000008f8f87210 */ /* 0x000fe20007fde0ff */
[----:B------:R-:W-:-:S03]  /*291d0*/  IMAD.X R247, R247, 0x1, R0, P1 ;  /* 0x00000001f7f77824 */ /* 0x000fc600008e0600 */
[----:B------:R-:W-:Y:S04]  /*291e0*/  STL [R1+0x734], R249 ;  /* 0x000734f901007387 */ /* 0x000fe80000100800 */
[----:B------:R-:W-:Y:S01]  /*291f0*/  STL [R1+0x708], R248 ;  /* 0x000708f801007387 */ /* 0x000fe20000100800 */
[----:B------:R-:W-:-:S05]  /*29200*/  IADD3 R226, P1, R226, R8, RZ ;  /* 0x00000008e2e27210 */ /* 0x000fca0007f3e0ff */
[----:B------:R0:W-:Y:S04]  /*29210*/  STL [R1+0x700], R226 ;  /* 0x000700e201007387 */ /* 0x0001e80000100800 */
[----:B0-----:R-:W2:Y:S04]  /*29220*/  LDL.LU R226, [R1+0x6f8] ;  /* 0x0006f80001e27983 */ /* 0x001ea80000300800 */
        /* <DEDUP_REMOVED lines=8> */
[----:B------:R-:W3:Y:S04]  /*292b0*/  LDL.LU R248, [R1+0x6e0] ;  /* 0x0006e00001f87983 */ /* 0x000ee80000300800 */
[----:B0-----:R-:W3:Y:S01]  /*292c0*/  LDL.LU R246, [R1+0x704] ;  /* 0x0007040001f67983 */ /* 0x001ee20000300800 */
[----:B--2---:R-:W-:-:S05]  /*292d0*/  IADD3 R226, P2, R226, R8, RZ ;  /* 0x00000008e2e27210 */ /* 0x004fca0007f5e0ff */
[----:B------:R0:W-:Y:S01]  /*292e0*/  STL [R1+0x6f8], R226 ;  /* 0x0006f8e201007387 */ /* 0x0001e20000100800 */
[--C-:B----4-:R-:W-:Y:S01]  /*292f0*/  IMAD.X R247, R247, 0x1, R0.reuse, P3 ;  /* 0x00000001f7f77824 */ /* 0x110fe200018e0600 */
[-C--:B------:R-:W-:Y:S01]  /*29300*/  IADD3 R252, P3, R252, R8.reuse, RZ ;  /* 0x00000008fcfc7210 */ /* 0x080fe20007f7e0ff */
[--C-:B------:R-:W-:Y:S01]  /*29310*/  IMAD.X R251, R251, 0x1, R0.reuse, P4 ;  /* 0x00000001fbfb7824 */ /* 0x100fe200020e0600 */
[----:B0-----:R0:W5:Y:S04]  /*29320*/  LDL.LU R226, [R1+0xfdc] ;  /* 0x000fdc0001e27983 */ /* 0x0011680000300800 */
[----:B------:R1:W-:Y:S01]  /*29330*/  STL [R1+0x71c], R247 ;  /* 0x00071cf701007387 */ /* 0x0003e20000100800 */
[-C--:B---3--:R-:W-:Y:S01]  /*29340*/  IADD3 R250, P4, R250, R8.reuse, RZ ;  /* 0x00000008fafa7210 */ /* 0x088fe20007f9e0ff */
[--C-:B------:R-:W-:Y:S01]  /*29350*/  IMAD.X R249, R249, 0x1, R0.reuse, P5 ;  /* 0x00000001f9f97824 */ /* 0x100fe200028e0600 */
[----:B------:R-:W-:Y:S01]  /*29360*/  IADD3 R248, P5, R248, R8, RZ ;  /* 0x00000008f8f87210 */ /* 0x000fe20007fbe0ff */
[----:B-1----:R-:W2:Y:S04]  /*29370*/  LDL.LU R247, [R1+0xef0] ;  /* 0x000ef00001f77983 */ /* 0x002ea80000300800 */
[----:B------:R-:W-:Y:S01]  /*29380*/  STL [R1+0x6f0], R252 ;  /* 0x0006f0fc01007387 */ /* 0x000fe20000100800 */
[----:B------:R-:W-:-:S03]  /*29390*/  IMAD.X R246, R246, 0x1, R0, P6 ;  /* 0x00000001f6f67824 */ /* 0x000fc600030e0600 */
[----:B------:R-:W-:Y:S04]  /*293a0*/  STL [R1+0x714], R251 ;  /* 0x000714fb01007387 */ /* 0x000fe80000100800 */
[----:B------:R-:W-:Y:S04]  /*293b0*/  STL [R1+0x6e8], R250 ;  /* 0x0006e8fa01007387 */ /* 0x000fe80000100800 */
[----:B------:R-:W-:Y:S04]  /*293c0*/  STL [R1+0x70c], R249 ;  /* 0x00070cf901007387 */ /* 0x000fe80000100800 */
[----:B------:R-:W3:Y:S04]  /*293d0*/  LDL.LU R8, [R1+0x6fc] ;  /* 0x0006fc0001087983 */ /* 0x000ee80000300800 */
[----:B------:R1:W-:Y:S04]  /*293e0*/  STL [R1+0x704], R246 ;  /* 0x000704f601007387 */ /* 0x0003e80000100800 */
[----:B------:R4:W-:Y:S04]  /*293f0*/  STL [R1+0x6e0], R248 ;  /* 0x0006e0f801007387 */ /* 0x0009e80000100800 */
[----:B-1----:R-:W3:Y:S04]  /*29400*/  LDL.LU R246, [R1+0xae8] ;  /* 0x000ae80001f67983 */ /* 0x002ee80000300800 */
[----:B------:R-:W3:Y:S04]  /*29410*/  LDL.LU R252, [R1+0x6f4] ;  /* 0x0006f40001fc7983 */ /* 0x000ee80000300800 */
[----:B------:R-:W3:Y:S01]  /*29420*/  LDL.LU R251, [R1+0xeec] ;  /* 0x000eec0001fb7983 */ /* 0x000ee20000300800 */
[----:B--2---:R-:W-:-:S05]  /*29430*/  IADD3 R247, P6, R247, UR5, RZ ;  /* 0x00000005f7f77c10 */ /* 0x004fca000ffde0ff */
[----:B------:R1:W-:Y:S04]  /*29440*/  STL [R1+0xef0], R247 ;  /* 0x000ef0f701007387 */ /* 0x0003e80000100800 */
[----:B------:R-:W2:Y:S04]  /*29450*/  LDL.LU R250, [R1+0x6ec] ;  /* 0x0006ec0001fa7983 */ /* 0x000ea80000300800 */
[----:B------:R-:W2:Y:S04]  /*29460*/  LDL.LU R249, [R1+0xee8] ;  /* 0x000ee80001f97983 */ /* 0x000ea80000300800 */
[----:B----4-:R-:W4:Y:S01]  /*29470*/  LDL.LU R248, [R1+0x6e4] ;  /* 0x0006e40001f87983 */ /* 0x010f220000300800 */
[----:B---3--:R-:W-:-:S03]  /*29480*/  IMAD.X R8, R8, 0x1, R0, P1 ;  /* 0x0000000108087824 */ /* 0x008fc600008e0600 */
[----:B-1----:R-:W3:Y:S01]  /*29490*/  LDL.LU R247, [R1+0xee4] ;  /* 0x000ee40001f77983 */ /* 0x002ee20000300800 */
[----:B------:R-:W-:-:S05]  /*294a0*/  IADD3 R246, P1, R246, UR5, RZ ;  /* 0x00000005f6f67c10 */ /* 0x000fca000ff3e0ff */
[----:B------:R1:W-:Y:S04]  /*294b0*/  STL [R1+0xae8], R246 ;  /* 0x000ae8f601007387 */ /* 0x0003e80000100800 */
[----:B-1----:R-:W3:Y:S01]  /*294c0*/  LDL.LU R246, [R1+0x6dc] ;  /* 0x0006dc0001f67983 */ /* 0x002ee20000300800 */
[--C-:B------:R-:W-:Y:S01]  /*294d0*/  IMAD.X R252, R252, 0x1, R0.reuse, P2 ;  /* 0x00000001fcfc7824 */ /* 0x100fe200010e0600 */
[----:B------:R-:W-:Y:S02]  /*294e0*/  IADD3 R251, P2, R251, UR5, RZ ;  /* 0x00000005fbfb7c10 */ /* 0x000fe4000ff5e0ff */
[----:B------:R-:W-:Y:S04]  /*294f0*/  STL [R1+0x6fc], R8 ;  /* 0x0006fc0801007387 */ /* 0x000fe80000100800 */
[----:B------:R1:W-:Y:S04]  /*29500*/  STL [R1+0x6f4], R252 ;  /* 0x0006f4fc01007387 */ /* 0x0003e80000100800 */
[----:B------:R-:W-:Y:S01]  /*29510*/  STL [R1+0xeec], R251 ;  /* 0x000eecfb01007387 */ /* 0x000fe20000100800 */
[--C-:B--2---:R-:W-:Y:S01]  /*29520*/  IMAD.X R250, R250, 0x1, R0.reuse, P3 ;  /* 0x00000001fafa7824 */ /* 0x104fe200018e0600 */
[----:B------:R-:W-:Y:S01]  /*29530*/  IADD3 R249, P3, R249, UR5, RZ ;  /* 0x00000005f9f97c10 */ /* 0x000fe2000ff7e0ff */
[----:B----4-:R-:W-:-:S03]  /*29540*/  IMAD.X R248, R248, 0x1, R0, P4 ;  /* 0x00000001f8f87824 */ /* 0x010fc600020e0600 */
[----:B------:R-:W-:Y:S04]  /*29550*/  STL [R1+0x6ec], R250 ;  /* 0x0006ecfa01007387 */ /* 0x000fe80000100800 */
[----:B------:R-:W-:Y:S04]  /*29560*/  STL [R1+0xee8], R249 ;  /* 0x000ee8f901007387 */ /* 0x000fe80000100800 */
[----:B-1----:R-:W2:Y:S01]  /*29570*/  LDL.LU R252, [R1+0xee0] ;  /* 0x000ee00001fc7983 */ /* 0x002ea20000300800 */
[----:B---3--:R-:W-:-:S05]  /*29580*/  IADD3 R247, P4, R247, UR5, RZ ;  /* 0x00000005f7f77c10 */ /* 0x008fca000ff9e0ff */
[----:B------:R1:W-:Y:S04]  /*29590*/  STL [R1+0xee4], R247 ;  /* 0x000ee4f701007387 */ /* 0x0003e80000100800 */
[----:B------:R3:W-:Y:S04]  /*295a0*/  STL [R1+0x6e4], R248 ;  /* 0x0006e4f801007387 */ /* 0x0007e80000100800 */
[----:B-1----:R-:W4:Y:S04]  /*295b0*/  LDL.LU R247, [R1+0xaec] ;  /* 0x000aec0001f77983 */ /* 0x002f280000300800 */
[----:B------:R-:W4:Y:S01]  /*295c0*/  LDL.LU R251, [R1+0xedc] ;  /* 0x000edc0001fb7983 */ /* 0x000f220000300800 */
[----:B------:R-:W-:-:S03]  /*295d0*/  IMAD.X R246, R246, 0x1, R0, P5 ;  /* 0x00000001f6f67824 */ /* 0x000fc600028e0600 */
[----:B------:R-:W4:Y:S04]  /*295e0*/  LDL.LU R250, [R1+0x6d8] ;  /* 0x0006d80001fa7983 */ /* 0x000f280000300800 */
[----:B------:R1:W-:Y:S04]  /*295f0*/  STL [R1+0x6dc], R246 ;  /* 0x0006dcf601007387 */ /* 0x0003e80000100800 */
[----:B------:R-:W4:Y:S04]  /*29600*/  LDL.LU R249, [R1+0xed8] ;  /* 0x000ed80001f97983 */ /* 0x000f280000300800 */
[----:B---3--:R-:W3:Y:S04]  /*29610*/  LDL.LU R248, [R1+0xae4] ;  /* 0x000ae40001f87983 */ /* 0x008ee80000300800 */
[----:B-1----:R-:W3:Y:S01]  /*29620*/  LDL.LU R246, [R1+0xed0] ;  /* 0x000ed00001f67983 */ /* 0x002ee20000300800 */
[----:B--2---:R-:W-:-:S02]  /*29630*/  IADD3 R252, P5, R252, UR5, RZ ;  /* 0x00000005fcfc7c10 */ /* 0x004fc4000ffbe0ff */
[----:B----4-:R-:W-:Y:S02]  /*29640*/  IADD3.X R247, R247, UR60, RZ, P6, !PT ;  /* 0x0000003cf7f77c10 */ /* 0x010fe4000b7fe4ff */
[----:B------:R-:W-:Y:S02]  /*29650*/  IADD3 R251, P6, R251, UR5, RZ ;  /* 0x00000005fbfb7c10 */ /* 0x000fe4000ffde0ff */
[----:B------:R-:W-:Y:S01]  /*29660*/  IADD3.X R250, R250, UR60, RZ, P1, !PT ;  /* 0x0000003cfafa7c10 */ /* 0x000fe20008ffe4ff */
[----:B------:R1:W-:Y:S01]  /*29670*/  STL [R1+0xaec], R247 ;  /* 0x000aecf701007387 */ /* 0x0003e20000100800 */
[----:B------:R-:W-:Y:S02]  /*29680*/  IADD3 R249, P1, R249, UR5, RZ ;  /* 0x00000005f9f97c10 */ /* 0x000fe4000ff3e0ff */
[----:B---3--:R-:W-:Y:S01]  /*29690*/  IADD3.X R248, R248, UR60, RZ, P2, !PT ;  /* 0x0000003cf8f87c10 */ /* 0x008fe200097fe4ff */
[----:B-1----:R-:W2:Y:S04]  /*296a0*/  LDL.LU R247, [R1+0xae0] ;  /* 0x000ae00001f77983 */ /* 0x002ea80000300800 */
[----:B------:R-:W-:Y:S04]  /*296b0*/  STL [R1+0xee0], R252 ;  /* 0x000ee0fc01007387 */ /* 0x000fe80000100800 */
[----:B------:R-:W-:Y:S04]  /*296c0*/  STL [R1+0xedc], R251 ;  /* 0x000edcfb01007387 */ /* 0x000fe80000100800 */
[----:B------:R-:W-:Y:S04]  /*296d0*/  STL [R1+0x6d8], R250 ;  /* 0x0006d8fa01007387 */ /* 0x000fe80000100800 */
[----:B------:R-:W-:Y:S04]  /*296e0*/  STL [R1+0xed8], R249 ;  /* 0x000ed8f901007387 */ /* 0x000fe80000100800 */
[----:B------:R1:W-:Y:S01]  /*296f0*/  STL [R1+0xae4], R248 ;  /* 0x000ae4f801007387 */ /* 0x0003e20000100800 */
[----:B------:R-:W-:-:S03]  /*29700*/  IADD3 R246, P2, R246, UR5, RZ ;  /* 0x00000005f6f67c10 */ /* 0x000fc6000ff5e0ff */
[----:B-1----:R-:W3:Y:S04]  /*29710*/  LDL.LU R248, [R1+0xec8] ;  /* 0x000ec80001f87983 */ /* 0x002ee80000300800 */
[----:B------:R-:W4:Y:S04]  /*29720*/  LDL.LU R252, [R1+0xadc] ;  /* 0x000adc0001fc7983 */ /* 0x000f280000300800 */
[----:B------:R1:W-:Y:S04]  /*29730*/  STL [R1+0xed0], R246 ;  /* 0x000ed0f601007387 */ /* 0x0003e80000100800 */
[----:B-1----:R-:W4:Y:S04]  /*29740*/  LDL.LU R246, [R1+0xec0] ;  /* 0x000ec00001f67983 */ /* 0x002f280000300800 */
[----:B------:R-:W4:Y:S04]  /*29750*/  LDL.LU R251, [R1+0xad8] ;  /* 0x000ad80001fb7983 */ /* 0x000f280000300800 */
[----:B------:R-:W4:Y:S01]  /*29760*/  LDL.LU R250, [R1+0xeb8] ;  /* 0x000eb80001fa7983 */ /* 0x000f220000300800 */
[----:B--2---:R-:W-:-:S05]  /*29770*/  IADD3.X R247, R247, UR60, RZ, P3, !PT ;  /* 0x0000003cf7f77c10 */ /* 0x004fca0009ffe4ff */
[----:B------:R1:W-:Y:S04]  /*29780*/  STL [R1+0xae0], R247 ;  /* 0x000ae0f701007387 */ /* 0x0003e80000100800 */
[----:B------:R-:W2:Y:S01]  /*29790*/  LDL.LU R249, [R1+0xad4] ;  /* 0x000ad40001f97983 */ /* 0x000ea20000300800 */
[----:B---3--:R-:W-:-:S03]  /*297a0*/  IADD3 R248, P3, R248, UR5, RZ ;  /* 0x00000005f8f87c10 */ /* 0x008fc6000ff7e0ff */
[----:B-1----:R-:W3:Y:S01]  /*297b0*/  LDL.LU R247, [R1+0xeb0] ;  /* 0x000eb00001f77983 */ /* 0x002ee20000300800 */
[----:B----4-:R-:W-:-:S03]  /*297c0*/  IADD3.X R252, R252, UR60, RZ, P4, !PT ;  /* 0x0000003cfcfc7c10 */ /* 0x010fc6000a7fe4ff */
[----:B------:R1:W-:Y:S01]  /*297d0*/  STL [R1+0xec8], R248 ;  /* 0x000ec8f801007387 */ /* 0x0003e20000100800 */
[----:B------:R-:W-:-:S03]  /*297e0*/  IADD3 R246, P4, R246, UR5, RZ ;  /* 0x00000005f6f67c10 */ /* 0x000fc6000ff9e0ff */
[----:B-1----:R-:W4:Y:S04]  /*297f0*/  LDL.LU R248, [R1+0xed4] ;  /* 0x000ed40001f87983 */ /* 0x002f280000300800 */
[----:B------:R1:W-:Y:S04]  /*29800*/  STL [R1+0xec0], R246 ;  /* 0x000ec0f601007387 */ /* 0x0003e80000100800 */
[----:B-1----:R-:W4:Y:S01]  /*29810*/  LDL.LU R246, [R1+0xea8] ;  /* 0x000ea80001f67983 */ /* 0x002f220000300800 */
[----:B------:R-:W-:Y:S02]  /*29820*/  IADD3.X R251, R251, UR60, RZ, P5, !PT ;  /* 0x0000003cfbfb7c10 */ /* 0x000fe4000affe4ff */
[----:B------:R-:W-:Y:S01]  /*29830*/  IADD3 R250, P5, R250, UR5, RZ ;  /* 0x00000005fafa7c10 */ /* 0x000fe2000ffbe0ff */
[----:B------:R-:W-:Y:S04]  /*29840*/  STL [R1+0xadc], R252 ;  /* 0x000adcfc01007387 */ /* 0x000fe80000100800 */
[----:B------:R-:W-:Y:S04]  /*29850*/  STL [R1+0xad8], R251 ;  /* 0x000ad8fb01007387 */ /* 0x000fe80000100800 */
[----:B------:R-:W-:Y:S01]  /*29860*/  STL [R1+0xeb8], R250 ;  /* 0x000eb8fa01007387 */ /* 0x000fe20000100800 */
[----:B--2---:R-:W-:-:S05]  /*29870*/  IADD3.X R249, R249, UR60, RZ, P6, !PT ;  /* 0x0000003cf9f97c10 */ /* 0x004fca000b7fe4ff */
[----:B------:R-:W-:Y:S01]  /*29880*/  STL [R1+0xad4], R249 ;  /* 0x000ad4f901007387 */ /* 0x000fe20000100800 */
[----:B---3--:R-:W-:-:S05]  /*29890*/  IADD3 R247, P6, R247, UR5, RZ ;  /* 0x00000005f7f77c10 */ /* 0x008fca000ffde0ff */
[----:B------:R1:W-:Y:S01]  /*298a0*/  STL [R1+0xeb0], R247 ;  /* 0x000eb0f701007387 */ /* 0x0003e20000100800 */
[----:B----4-:R-:W-:-:S03]  /*298b0*/  IADD3.X R248, R248, UR60, RZ, P1, !PT ;  /* 0x0000003cf8f87c10 */ /* 0x010fc60008ffe4ff */
[----:B-1----:R-:W2:Y:S04]  /*298c0*/  LDL.LU R247, [R1+0xecc] ;  /* 0x000ecc0001f77983 */ /* 0x002ea80000300800 */
[----:B------:R-:W3:Y:S04]  /*298d0*/  LDL.LU R252, [R1+0xea0] ;  /* 0x000ea00001fc7983 */ /* 0x000ee80000300800 */
[----:B------:R1:W-:Y:S01]  /*298e0*/  STL [R1+0xed4], R248 ;  /* 0x000ed4f801007387 */ /* 0x0003e20000100800 */
[----:B------:R-:W-:-:S03]  /*298f0*/  IADD3 R246, P1, R246, UR5, RZ ;  /* 0x00000005f6f67c10 */ /* 0x000fc6000ff3e0ff */
[----:B-1----:R-:W4:Y:S04]  /*29900*/  LDL.LU R248, [R1+0xec4] ;  /* 0x000ec40001f87983 */ /* 0x002f280000300800 */
[----:B------:R-:W4:Y:S04]  /*29910*/  LDL.LU R251, [R1+0xe98] ;  /* 0x000e980001fb7983 */ /* 0x000f280000300800 */
[----:B------:R-:W4:Y:S04]  /*29920*/  LDL.LU R250, [R1+0xebc] ;  /* 0x000ebc0001fa7983 */ /* 0x000f280000300800 */
[----:B------:R1:W-:Y:S04]  /*29930*/  STL [R1+0xea8], R246 ;  /* 0x000ea8f601007387 */ /* 0x0003e80000100800 */
[----:B------:R-:W4:Y:S04]  /*29940*/  LDL.LU R249, [R1+0xe90] ;  /* 0x000e900001f97983 */ /* 0x000f280000300800 */
[----:B-1----:R-:W4:Y:S01]  /*29950*/  LDL.LU R246, [R1+0xeb4] ;  /* 0x000eb40001f67983 */ /* 0x002f220000300800 */
[----:B--2---:R-:W-:-:S02]  /*29960*/  IADD3.X R247, R247, UR60, RZ, P2, !PT ;  /* 0x0000003cf7f77c10 */ /* 0x004fc400097fe4ff */
[----:B---3--:R-:W-:-:S03]  /*29970*/  IADD3 R252, P2, R252, UR5, RZ ;  /* 0x00000005fcfc7c10 */ /* 0x008fc6000ff5e0ff */
[----:B------:R1:W-:Y:S01]  /*29980*/  STL [R1+0xecc], R247 ;  /* 0x000eccf701007387 */ /* 0x0003e20000100800 */
[----:B----4-:R-:W-:-:S03]  /*29990*/  IADD3.X R248, R248, UR60, RZ, P3, !PT ;  /* 0x0000003cf8f87c10 */ /* 0x010fc60009ffe4ff */
[----:B-1----:R-:W2:Y:S01]  /*299a0*/  LDL.LU R247, [R1+0xe88] ;  /* 0x000e880001f77983 */ /* 0x002ea20000300800 */
[----:B------:R-:W-:Y:S02]  /*299b0*/  IADD3 R251, P3, R251, UR5, RZ ;  /* 0x00000005fbfb7c10 */ /* 0x000fe4000ff7e0ff */
[----:B------:R-:W-:Y:S02]  /*299c0*/  IADD3.X R250, R250, UR60, RZ, P4, !PT ;  /* 0x0000003cfafa7c10 */ /* 0x000fe4000a7fe4ff */
[----:B------:R-:W-:Y:S01]  /*299d0*/  IADD3 R249, P4, R249, UR5, RZ ;  /* 0x00000005f9f97c10 */ /* 0x000fe2000ff9e0ff */
[----:B------:R1:W-:Y:S01]  /*299e0*/  STL [R1+0xec4], R248 ;  /* 0x000ec4f801007387 */ /* 0x0003e20000100800 */
[----:B------:R-:W-:-:S03]  /*299f0*/  IADD3.X R246, R246, UR60, RZ, P5, !PT ;  /* 0x0000003cf6f67c10 */ /* 0x000fc6000affe4ff */
[----:B-1----:R-:W3:Y:S04]  /*29a00*/  LDL.LU R248, [R1+0xeac] ;  /* 0x000eac0001f87983 */ /* 0x002ee80000300800 */
[----:B------:R-:W-:Y:S04]  /*29a10*/  STL [R1+0xea0], R252 ;  /* 0x000ea0fc01007387 */ /* 0x000fe80000100800 */
[----:B------:R-:W-:Y:S04]  /*29a20*/  STL [R1+0xe98], R251 ;  /* 0x000e98fb01007387 */ /* 0x000fe80000100800 */
[----:B------:R-:W-:Y:S04]  /*29a30*/  STL [R1+0xebc], R250 ;  /* 0x000ebcfa01007387 */ /* 0x000fe80000100800 */
[----:B------:R-:W-:Y:S04]  /*29a40*/  STL [R1+0xe90], R249 ;  /* 0x000e90f901007387 */ /* 0x000fe80000100800 */
[----:B------:R1:W-:Y:S04]  /*29a50*/  STL [R1+0xeb4], R246 ;  /* 0x000eb4f601007387 */ /* 0x0003e80000100800 */
[----:B-1----:R-:W4:Y:S04]  /*29a60*/  LDL.LU R246, [R1+0xe80] ;  /* 0x000e800001f67983 */ /* 0x002f280000300800 */
[----:B------:R-:W4:Y:S01]  /*29a70*/  LDL.LU R252, [R1+0xea4] ;  /* 0x000ea40001fc7983 */ /* 0x000f220000300800 */
[----:B--2---:R-:W-:-:S05]  /*29a80*/  IADD3 R247, P5, R247, UR5, RZ ;  /* 0x00000005f7f77c10 */ /* 0x004fca000ffbe0ff */
[----:B------:R1:W-:Y:S01]  /*29a90*/  STL [R1+0xe88], R247 ;  /* 0x000e88f701007387 */ /* 0x0003e20000100800 */
[----:B---3--:R-:W-:-:S03]  /*29aa0*/  IADD3.X R248, R248, UR60, RZ, P6, !PT ;  /* 0x0000003cf8f87c10 */ /* 0x008fc6000b7fe4ff */
[----:B-1----:R-:W2:Y:S04]  /*29ab0*/  LDL.LU R247, [R1+0xe78] ;  /* 0x000e780001f77983 */ /* 0x002ea80000300800 */
[----:B------:R-:W3:Y:S04]  /*29ac0*/  LDL.LU R251, [R1+0xe9c] ;  /* 0x000e9c0001fb7983 */ /* 0x000ee80000300800 */
[----:B------:R-:W3:Y:S04]  /*29ad0*/  LDL.LU R250, [R1+0xe70] ;  /* 0x000e700001fa7983 */ /* 0x000ee80000300800 */
[----:B------:R1:W-:Y:S04]  /*29ae0*/  STL [R1+0xeac], R248 ;  /* 0x000eacf801007387 */ /* 0x0003e80000100800 */
[----:B------:R-:W3:Y:S01]  /*29af0*/  LDL.LU R249, [R1+0xe94] ;  /* 0x000e940001f97983 */ /* 0x000ee20000300800 */
[----:B----4-:R-:W-:-:S03]  /*29b00*/  IADD3 R246, P6, R246, UR5, RZ ;  /* 0x00000005f6f67c10 */ /* 0x010fc6000ffde0ff */
[----:B-1----:R-:W4:Y:S04]  /*29b10*/  LDL.LU R248, [R1+0xe68] ;  /* 0x000e680001f87983 */ /* 0x002f280000300800 */
[----:B------:R1:W-:Y:S04]  /*29b20*/  STL [R1+0xe80], R246 ;  /* 0x000e80f601007387 */ /* 0x0003e80000100800 */
[----:B-1----:R-:W4:Y:S01]  /*29b30*/  LDL.LU R246, [R1+0xe8c] ;  /* 0x000e8c0001f67983 */ /* 0x002f220000300800 */
[----:B------:R-:W-:Y:S02]  /*29b40*/  IADD3.X R252, R252, UR60, RZ, P1, !PT ;  /* 0x0000003cfcfc7c10 */ /* 0x000fe40008ffe4ff */
[----:B--2---:R-:W-:-:S02]  /*29b50*/  IADD3 R247, P1, R247, UR5, RZ ;  /* 0x00000005f7f77c10 */ /* 0x004fc4000ff3e0ff */
[----:B---3--:R-:W-:Y:S02]  /*29b60*/  IADD3.X R251, R251, UR60, RZ, P2, !PT ;  /* 0x0000003cfbfb7c10 */ /* 0x008fe400097fe4ff */
[----:B------:R-:W-:Y:S01]  /*29b70*/  IADD3 R250, P2, R250, UR5, RZ ;  /* 0x00000005fafa7c10 */ /* 0x000fe2000ff5e0ff */
[----:B------:R1:W-:Y:S01]  /*29b80*/  STL [R1+0xe78], R247 ;  /* 0x000e78f701007387 */ /* 0x0003e20000100800 */
[----:B------:R-:W-:-:S03]  /*29b90*/  IADD3.X R249, R249, UR60, RZ, P3, !PT ;  /* 0x0000003cf9f97c10 */ /* 0x000fc60009ffe4ff */
[----:B-1----:R-:W2:Y:S01]  /*29ba0*/  LDL.LU R247, [R1+0xe60] ;  /* 0x000e600001f77983 */ /* 0x002ea20000300800 */
[----:B----4-:R-:W-:-:S03]  /*29bb0*/  IADD3 R248, P3, R248, UR5, RZ ;  /* 0x00000005f8f87c10 */ /* 0x010fc6000ff7e0ff */
[----:B------:R-:W-:Y:S04]  /*29bc0*/  STL [R1+0xea4], R252 ;  /* 0x000ea4fc01007387 */ /* 0x000fe80000100800 */
[----:B------:R-:W-:Y:S04]  /*29bd0*/  STL [R1+0xe9c], R251 ;  /* 0x000e9cfb01007387 */ /* 0x000fe80000100800 */
[----:B------:R-:W-:Y:S04]  /*29be0*/  STL [R1+0xe70], R250 ;  /* 0x000e70fa01007387 */ /* 0x000fe80000100800 */
[----:B------:R-:W-:Y:S04]  /*29bf0*/  STL [R1+0xe94], R249 ;  /* 0x000e94f901007387 */ /* 0x000fe80000100800 */
[----:B------:R1:W-:Y:S01]  /*29c00*/  STL [R1+0xe68], R248 ;  /* 0x000e68f801007387 */ /* 0x0003e20000100800 */
[----:B------:R-:W-:-:S03]  /*29c10*/  IADD3.X R246, R246, UR60, RZ, P4, !PT ;  /* 0x0000003cf6f67c10 */ /* 0x000fc6000a7fe4ff */
[----:B-1----:R-:W3:Y:S04]  /*29c20*/  LDL.LU R248, [R1+0xe84] ;  /* 0x000e840001f87983 */ /* 0x002ee80000300800 */
[----:B------:R-:W4:Y:S04]  /*29c30*/  LDL.LU R252, [R1+0xe58] ;  /* 0x000e580001fc7983 */ /* 0x000f280000300800 */
[----:B------:R1:W-:Y:S04]  /*29c40*/  STL [R1+0xe8c], R246 ;  /* 0x000e8cf601007387 */ /* 0x0003e80000100800 */
[----:B-1----:R-:W4:Y:S04]  /*29c50*/  LDL.LU R246, [R1+0xe7c] ;  /* 0x000e7c0001f67983 */ /* 0x002f280000300800 */
[----:B------:R-:W4:Y:S04]  /*29c60*/  LDL.LU R251, [R1+0xe50] ;  /* 0x000e500001fb7983 */ /* 0x000f280000300800 */
[----:B------:R-:W4:Y:S01]  /*29c70*/  LDL.LU R250, [R1+0xe74] ;  /* 0x000e740001fa7983 */ /* 0x000f220000300800 */
[----:B--2---:R-:W-:-:S05]  /*29c80*/  IADD3 R247, P4, R247, UR5, RZ ;  /* 0x00000005f7f77c10 */ /* 0x004fca000ff9e0ff */
[----:B------:R1:W-:Y:S04]  /*29c90*/  STL [R1+0xe60], R247 ;  /* 0x000e60f701007387 */ /* 0x0003e80000100800 */
[----:B------:R-:W2:Y:S04]  /*29ca0*/  LDL.LU R249, [R1+0xe48] ;  /* 0x000e480001f97983 */ /* 0x000ea80000300800 */
[----:B-1----:R-:W2:Y:S01]  /*29cb0*/  LDL.LU R247, [R1+0xe6c] ;  /* 0x000e6c0001f77983 */ /* 0x002ea20000300800 */
[----:B---3--:R-:W-:-:S05]  /*29cc0*/  IADD3.X R248, R248, UR60, RZ, P5, !PT ;  /* 0x0000003cf8f87c10 */ /* 0x008fca000affe4ff */
[----:B------:R1:W-:Y:S01]  /*29cd0*/  STL [R1+0xe84], R248 ;  /* 0x000e84f801007387 */ /* 0x0003e20000100800 */
[----:B----4-:R-:W-:-:S03]  /*29ce0*/  IADD3.X R246, R246, UR60, RZ, P6, !PT ;  /* 0x0000003cf6f67c10 */ /* 0x010fc6000b7fe4ff */
[----:B-1----:R-:W3:Y:S04]  /*29cf0*/  LDL.LU R248, [R1+0xe40] ;  /* 0x000e400001f87983 */ /* 0x002ee80000300800 */
[----:B------:R1:W-:Y:S04]  /*29d00*/  STL [R1+0xe7c], R246 ;  /* 0x000e7cf601007387 */ /* 0x0003e80000100800 */
[----:B-1----:R-:W4:Y:S01]  /*29d10*/  LDL.LU R246, [R1+0xe64] ;  /* 0x000e640001f67983 */ /* 0x002f220000300800 */
[----:B------:R-:W-:Y:S02]  /*29d20*/  IADD3 R252, P5, R252, UR5, RZ ;  /* 0x00000005fcfc7c10 */ /* 0x000fe4000ffbe0ff */
[----:B------:R-:W-:-:S02]  /*29d30*/  IADD3 R251, P6, R251, UR5, RZ ;  /* 0x00000005fbfb7c10 */ /* 0x000fc4000ffde0ff */
[----:B------:R-:W-:Y:S01]  /*29d40*/  IADD3.X R250, R250, UR60, RZ, P1, !PT ;  /* 0x0000003cfafa7c10 */ /* 0x000fe20008ffe4ff */
[----:B------:R-:W-:Y:S04]  /*29d50*/  STL [R1+0xe58], R252 ;  /* 0x000e58fc01007387 */ /* 0x000fe80000100800 */
[----:B------:R-:W-:Y:S04]  /*29d60*/  STL [R1+0xe50], R251 ;  /* 0x000e50fb01007387 */ /* 0x000fe80000100800 */
[----:B------:R-:W-:Y:S01]  /*29d70*/  STL [R1+0xe74], R250 ;  /* 0x000e74fa01007387 */ /* 0x000fe20000100800 */
[----:B--2---:R-:W-:-:S05]  /*29d80*/  IADD3 R249, P1, R249, UR5, RZ ;  /* 0x00000005f9f97c10 */ /* 0x004fca000ff3e0ff */
[----:B------:R-:W-:Y:S01]  /*29d90*/  STL [R1+0xe48], R249 ;  /* 0x000e48f901007387 */ /* 0x000fe20000100800 */
[----:B------:R-:W-:-:S05]  /*29da0*/  IADD3.X R247, R247, UR60, RZ, P2, !PT ;  /* 0x0000003cf7f77c10 */ /* 0x000fca00097fe4ff */
[----:B------:R1:W-:Y:S04]  /*29db0*/  STL [R1+0xe6c], R247 ;  /* 0x000e6cf701007387 */ /* 0x0003e80000100800 */
[----:B-1----:R-:W2:Y:S01]  /*29dc0*/  LDL.LU R247, [R1+0xe38] ;  /* 0x000e380001f77983 */ /* 0x002ea20000300800 */
[----:B---3--:R-:W-:-:S03]  /*29dd0*/  IADD3 R248, P2, R248, UR5, RZ ;  /* 0x00000005f8f87c10 */ /* 0x008fc6000ff5e0ff */
[----:B------:R-:W3:Y:S04]  /*29de0*/  LDL.LU R252, [R1+0xe5c] ;  /* 0x000e5c0001fc7983 */ /* 0x000ee80000300800 */
[----:B------:R1:W-:Y:S01]  /*29df0*/  STL [R1+0xe40], R248 ;  /* 0x000e40f801007387 */ /* 0x0003e20000100800 */
[----:B----4-:R-:W-:-:S03]  /*29e00*/  IADD3.X R246, R246, UR60, RZ, P3, !PT ;  /* 0x0000003cf6f67c10 */ /* 0x010fc60009ffe4ff */
[----:B-1----:R-:W4:Y:S04]  /*29e10*/  LDL.LU R248, [R1+0xe30] ;  /* 0x000e300001f87983 */ /* 0x002f280000300800 */
[----:B------:R-:W4:Y:S04]  /*29e20*/  LDL.LU R251, [R1+0xe54] ;  /* 0x000e540001fb7983 */ /* 0x000f280000300800 */
[----:B------:R-:W4:Y:S04]  /*29e30*/  LDL.LU R250, [R1+0xe28] ;  /* 0x000e280001fa7983 */ /* 0x000f280000300800 */
[----:B------:R1:W-:Y:S04]  /*29e40*/  STL [R1+0xe64], R246 ;  /* 0x000e64f601007387 */ /* 0x0003e80000100800 */
[----:B------:R-:W4:Y:S04]  /*29e50*/  LDL.LU R249, [R1+0xe4c] ;  /* 0x000e4c0001f97983 */ /* 0x000f280000300800 */
[----:B-1----:R-:W4:Y:S01]  /*29e60*/  LDL.LU R246, [R1+0xe20] ;  /* 0x000e200001f67983 */ /* 0x002f220000300800 */
[----:B--2---:R-:W-:-:S02]  /*29e70*/  IADD3 R247, P3, R247, UR5, RZ ;  /* 0x00000005f7f77c10 */ /* 0x004fc4000ff7e0ff */
[----:B---3--:R-:W-:-:S03]  /*29e80*/  IADD3.X R252, R252, UR60, RZ, P4, !PT ;  /* 0x0000003cfcfc7c10 */ /* 0x008fc6000a7fe4ff */
[----:B------:R1:W-:Y:S04]  /*29e90*/  STL [R1+0xe38], R247 ;  /* 0x000e38f701007387 */ /* 0x0003e80000100800 */
[----:B-1----:R-:W2:Y:S01]  /*29ea0*/  LDL.LU R247, [R1+0xe44] ;  /* 0x000e440001f77983 */ /* 0x002ea20000300800 */
[----:B----4-:R-:W-:Y:S02]  /*29eb0*/  IADD3 R248, P4, R248, UR5, RZ ;  /* 0x00000005f8f87c10 */ /* 0x010fe4000ff9e0ff */
[----:B------:R-:W-:Y:S02]  /*29ec0*/  IADD3.X R251, R251, UR60, RZ, P5, !PT ;  /* 0x0000003cfbfb7c10 */ /* 0x000fe4000affe4ff */
[----:B------:R-:W-:Y:S02]  /*29ed0*/  IADD3 R250, P5, R250, UR5, RZ ;  /* 0x00000005fafa7c10 */ /* 0x000fe4000ffbe0ff */
[----:B------:R-:W-:Y:S01]  /*29ee0*/  IADD3.X R249, R249, UR60, RZ, P6, !PT ;  /* 0x0000003cf9f97c10 */ /* 0x000fe2000b7fe4ff */
[----:B------:R1:W-:Y:S01]  /*29ef0*/  STL [R1+0xe30], R248 ;  /* 0x000e30f801007387 */ /* 0x0003e20000100800 */
[----:B------:R-:W-:-:S03]  /*29f00*/  IADD3 R246, P6, R246, UR5, RZ ;  /* 0x00000005f6f67c10 */ /* 0x000fc6000ffde0ff */
        /* <DEDUP_REMOVED lines=8> */
[----:B--2---:R-:W-:-:S05]  /*29f90*/  IADD3.X R247, R247, UR60, RZ, P1, !PT ;  /* 0x0000003cf7f77c10 */ /* 0x004fca0008ffe4ff */
[----:B------:R1:W-:Y:S04]  /*29fa0*/  STL [R1+0xe44], R247 ;  /* 0x000e44f701007387 */ /* 0x0003e80000100800 */
[----:B-1----:R-:W2:Y:S01]  /*29fb0*/  LDL.LU R247, [R1+0xe34] ;  /* 0x000e340001f77983 */ /* 0x002ea20000300800 */
[----:B---3--:R-:W-:-:S03]  /*29fc0*/  IADD3 R248, P1, R248, UR5, RZ ;  /* 0x00000005f8f87c10 */ /* 0x008fc6000ff3e0ff */
[----:B------:R-:W3:Y:S04]  /*29fd0*/  LDL.LU R251, [R1+0xe08] ;  /* 0x000e080001fb7983 */ /* 0x000ee80000300800 */
[----:B------:R-:W3:Y:S04]  /*29fe0*/  LDL.LU R250, [R1+0xe2c] ;  /* 0x000e2c0001fa7983 */ /* 0x000ee80000300800 */
[----:B------:R1:W-:Y:S04]  /*29ff0*/  STL [R1+0xe18], R248 ;  /* 0x000e18f801007387 */ /* 0x0003e80000100800 */
[----:B------:R-:W3:Y:S01]  /*2a000*/  LDL.LU R249, [R1+0xe00] ;  /* 0x000e000001f97983 */ /* 0x000ee20000300800 */
[----:B----4-:R-:W-:-:S03]  /*2a010*/  IADD3.X R246, R246, UR60, RZ, P2, !PT ;  /* 0x0000003cf6f67c10 */ /* 0x010fc600097fe4ff */
[----:B-1----:R-:W4:Y:S04]  /*2a020*/  LDL.LU R248, [R1+0xe24] ;  /* 0x000e240001f87983 */ /* 0x002f280000300800 */
[----:B------:R1:W-:Y:S04]  /*2a030*/  STL [R1+0xe3c], R246 ;  /* 0x000e3cf601007387 */ /* 0x0003e80000100800 */
[----:B-1----:R-:W4:Y:S01]  /*2a040*/  LDL.LU R246, [R1+0xdf8] ;  /* 0x000df80001f67983 */ /* 0x002f220000300800 */
[----:B------:R-:W-:Y:S02]  /*2a050*/  IADD3 R252, P2, R252, UR5, RZ ;  /* 0x00000005fcfc7c10 */ /* 0x000fe4000ff5e0ff */
[----:B--2---:R-:W-:-:S02]  /*2a060*/  IADD3.X R247, R247, UR60, RZ, P3, !PT ;  /* 0x0000003cf7f77c10 */ /* 0x004fc40009ffe4ff */
[----:B---3--:R-:W-:Y:S02]  /*2a070*/  IADD3 R251, P3, R251, UR5, RZ ;  /* 0x00000005fbfb7c10 */ /* 0x008fe4000ff7e0ff */
[----:B------:R-:W-:Y:S01]  /*2a080*/  IADD3.X R250, R250, UR60, RZ, P4, !PT ;  /* 0x0000003cfafa7c10 */ /* 0x000fe2000a7fe4ff */
[----:B------:R1:W-:Y:S01]  /*2a090*/  STL [R1+0xe34], R247 ;  /* 0x000e34f701007387 */ /* 0x0003e20000100800 */
[----:B------:R-:W-:-:S03]  /*2a0a0*/  IADD3 R249, P4, R249, UR5, RZ ;  /* 0x00000005f9f97c10 */ /* 0x000fc6000ff9e0ff */
[----:B-1----:R-:W2:Y:S04]  /*2a0b0*/  LDL.LU R247, [R1+0xe1c] ;  /* 0x000e1c0001f77983 */ /* 0x002ea80000300800 */
[----:B------:R-:W-:Y:S01]  /*2a0c0*/  STL [R1+0xe10], R252 ;  /* 0x000e10fc01007387 */ /* 0x000fe20000100800 */
[----:B----4-:R-:W-:-:S03]  /*2a0d0*/  IADD3.X R248, R248, UR60, RZ, P5, !PT ;  /* 0x0000003cf8f87c10 */ /* 0x010fc6000affe4ff */
        /* <DEDUP_REMOVED lines=13> */
[----:B------:R-:W2:Y:S04]  /*2a1b0*/  LDL.LU R249, [R1+0xe04] ;  /* 0x000e040001f97983 */ /* 0x000ea80000300800 */
[----:B-1----:R-:W2:Y:S01]  /*2a1c0*/  LDL.LU R247, [R1+0xdd8] ;  /* 0x000dd80001f77983 */ /* 0x002ea20000300800 */
[----:B---3--:R-:W-:Y:S02]  /*2a1d0*/  IADD3 R248, P6, R248, UR5, RZ ;  /* 0x00000005f8f87c10 */ /* 0x008fe4000ffde0ff */
[----:B----4-:R-:W-:-:S03]  /*2a1e0*/  IADD3.X R252, R252, UR60, RZ, P1, !PT ;  /* 0x0000003cfcfc7c10 */ /* 0x010fc60008ffe4ff */
[----:B------:R1:W-:Y:S01]  /*2a1f0*/  STL [R1+0xdf0], R248 ;  /* 0x000df0f801007387 */ /* 0x0003e20000100800 */
[----:B------:R-:W-:-:S03]  /*2a200*/  IADD3 R246, P1, R246, UR5, RZ ;  /* 0x00000005f6f67c10 */ /* 0x000fc6000ff3e0ff */
[----:B-1----:R-:W3:Y:S04]  /*2a210*/  LDL.LU R248, [R1+0xdfc] ;  /* 0x000dfc0001f87983 */ /* 0x002ee80000300800 */
        /* <DEDUP_REMOVED lines=9> */
[----:B------:R-:W-:-:S05]  /*2a2b0*/  IADD3 R247, P3, R247, UR5, RZ ;  /* 0x00000005f7f77c10 */ /* 0x000fca000ff7e0ff */
[----:B------:R1:W-:Y:S04]  /*2a2c0*/  STL [R1+0xdd8], R247 ;  /* 0x000dd8f701007387 */ /* 0x0003e80000100800 */
[----:B-1----:R-:W2:Y:S04]  /*2a2d0*/  LDL.LU R247, [R1+0xdf4] ;  /* 0x000df40001f77983 */ /* 0x002ea80000300800 */
[----:B------:R-:W2:Y:S01]  /*2a2e0*/  LDL.LU R252, [R1+0xdc8] ;  /* 0x000dc80001fc7983 */ /* 0x000ea20000300800 */
[----:B---3--:R-:W-:-:S05]  /*2a2f0*/  IADD3.X R248, R248, UR60, RZ, P4, !PT ;  /* 0x0000003cf8f87c10 */ /* 0x008fca000a7fe4ff */
[----:B------:R1:W-:Y:S01]  /*2a300*/  STL [R1+0xdfc], R248 ;  /* 0x000dfcf801007387 */ /* 0x0003e20000100800 */
[----:B----4-:R-:W-:-:S03]  /*2a310*/  IADD3 R246, P4, R246, UR5, RZ ;  /* 0x00000005f6f67c10 */ /* 0x010fc6000ff9e0ff */
[----:B-1----:R-:W3:Y:S04]  /*2a320*/  LDL.LU R248, [R1+0xdec] ;  /* 0x000dec0001f87983 */ /* 0x002ee80000300800 */
[----:B------:R-:W4:Y:S04]  /*2a330*/  LDL.LU R251, [R1+0xdc0] ;  /* 0x000dc00001fb7983 */ /* 0x000f280000300800 */
[----:B------:R-:W4:Y:S04]  /*2a340*/  LDL.LU R250, [R1+0xde4] ;  /* 0x000de40001fa7983 */ /* 0x000f280000300800 */
[----:B------:R1:W-:Y:S04]  /*2a350*/  STL [R1+0xdd0], R246 ;  /* 0x000dd0f601007387 */ /* 0x0003e80000100800 */
[----:B------:R-:W4:Y:S04]  /*2a360*/  LDL.LU R249, [R1+0xdb8] ;  /* 0x000db80001f97983 */ /* 0x000f280000300800 */
[----:B-1----:R-:W4:Y:S01]  /*2a370*/  LDL.LU R246, [R1+0xddc] ;  /* 0x000ddc0001f67983 */ /* 0x002f220000300800 */
[----:B--2---:R-:W-:-:S02]  /*2a380*/  IADD3.X R247, R247, UR60, RZ, P5, !PT ;  /* 0x0000003cf7f77c10 */ /* 0x004fc4000affe4ff */
[----:B------:R-:W-:-:S03]  /*2a390*/  IADD3 R252, P5, R252, UR5, RZ ;  /* 0x00000005fcfc7c10 */ /* 0x000fc6000ffbe0ff */
[----:B------:R1:W-:Y:S04]  /*2a3a0*/  STL [R1+0xdf4], R247 ;  /* 0x000df4f701007387 */ /* 0x0003e80000100800 */
[----:B-1----:R-:W2:Y:S01]  /*2a3b0*/  LDL.LU R247, [R1+0xdb0] ;  /* 0x000db00001f77983 */ /* 0x002ea20000300800 */
[----:B---3--:R-:W-:Y:S02]  /*2a3c0*/  IADD3.X R248, R248, UR60, RZ, P6, !PT ;  /* 0x0000003cf8f87c10 */ /* 0x008fe4000b7fe4ff */
[----:B----4-:R-:W-:Y:S02]  /*2a3d0*/  IADD3 R251, P6, R251, UR5, RZ ;  /* 0x00000005fbfb7c10 */ /* 0x010fe4000ffde0ff */
[----:B------:R-:W-:Y:S01]  /*2a3e0*/  IADD3.X R250, R250, UR60, RZ, P1, !PT ;  /* 0x0000003cfafa7c10 */ /* 0x000fe20008ffe4ff */
[----:B------:R1:W-:Y:S01]  /*2a3f0*/  STL [R1+0xdec], R248 ;  /* 0x000decf801007387 */ /* 0x0003e20000100800 */
[----:B------:R-:W-:-:S02]  /*2a400*/  IADD3 R249, P1, R249, UR5, RZ ;  /* 0x00000005f9f97c10 */ /* 0x000fc4000ff3e0ff */
[----:B------:R-:W-:Y:S01]  /*2a410*/  IADD3.X R246, R246, UR60, RZ, P2, !PT ;  /* 0x0000003cf6f67c10 */ /* 0x000fe200097fe4ff */
        /* <DEDUP_REMOVED lines=9> */
[----:B------:R1:W-:Y:S04]  /*2a4b0*/  STL [R1+0xdb0], R247 ;  /* 0x000db0f701007387 */ /* 0x0003e80000100800 */
[----:B-1----:R-:W2:Y:S04]  /*2a4c0*/  LDL.LU R247, [R1+0xda0] ;  /* 0x000da00001f77983 */ /* 0x002ea80000300800 */
[----:B------:R-:W2:Y:S01]  /*2a4d0*/  LDL.LU R251, [R1+0xdc4] ;  /* 0x000dc40001fb7983 */ /* 0x000ea20000300800 */
[----:B---3--:R-:W-:-:S03]  /*2a4e0*/  IADD3.X R248, R248, UR60, RZ, P3, !PT ;  /* 0x0000003cf8f87c10 */ /* 0x008fc60009ffe4ff */
        /* <DEDUP_REMOVED lines=9> */
[----:B------:R-:W-:Y:S02]  /*2a580*/  IADD3.X R251, R251, UR60, RZ, P5, !PT ;  /* 0x0000003cfbfb7c10 */ /* 0x000fe4000affe4ff */
[----:B---3--:R-:W-:Y:S01]  /*2a590*/  IADD3 R250, P5, R250, UR5, RZ ;  /* 0x00000005fafa7c10 */ /* 0x008fe2000ffbe0ff */
[----:B------:R1:W-:Y:S01]  /*2a5a0*/  STL [R1+0xda0], R247 ;  /* 0x000da0f701007387 */ /* 0x0003e20000100800 */
[----:B------:R-:W-:-:S03]  /*2a5b0*/  IADD3.X R249, R249, UR60, RZ, P6, !PT ;  /* 0x0000003cf9f97c10 */ /* 0x000fc6000b7fe4ff */
[----:B-1----:R-:W2:Y:S04]  /*2a5c0*/  LDL.LU R247, [R1+0xd88] ;  /* 0x000d880001f77983 */ /* 0x002ea80000300800 */
[----:B------:R-:W-:Y:S01]  /*2a5d0*/  STL [R1+0xdcc], R252 ;  /* 0x000dccfc01007387 */ /* 0x000fe20000100800 */
[----:B----4-:R-:W-:-:S03]  /*2a5e0*/  IADD3 R248, P6, R248, UR5, RZ ;  /* 0x00000005f8f87c10 */ /* 0x010fc6000ffde0ff */
        /* <DEDUP_REMOVED lines=31> */
[----:B-1----:R-:W2:Y:S04]  /*2a7e0*/  LDL.LU R247, [R1+0xd60] ;  /* 0x000d600001f77983 */ /* 0x002ea80000300800 */
[----:B------:R-:W2:Y:S01]  /*2a7f0*/  LDL.LU R252, [R1+0xd84] ;  /* 0x000d840001fc7983 */ /* 0x000ea20000300800 */
[----:B---3--:R-:W-:-:S05]  /*2a800*/  IADD3 R248, P5, R248, UR5, RZ ;  /* 0x00000005f8f87c10 */ /* 0x008fca000ffbe0ff */
[----:B------:R1:W-:Y:S01]  /*2a810*/  STL [R1+0xd68], R248 ;  /* 0x000d68f801007387 */ /* 0x0003e20000100800 */
[----:B----4-:R-:W-:-:S03]  /*2a820*/  IADD3.X R246, R246, UR60, RZ, P6, !PT ;  /* 0x0000003cf6f67c10 */ /* 0x010fc6000b7fe4ff */
[----:B-1----:R-:W3:Y:S04]  /*2a830*/  LDL.LU R248, [R1+0xd58] ;  /* 0x000d580001f87983 */ /* 0x002ee80000300800 */
[----:B------:R-:W4:Y:S04]  /*2a840*/  LDL.LU R251, [R1+0xd7c] ;  /* 0x000d7c0001fb7983 */ /* 0x000f280000300800 */
[----:B------:R-:W4:Y:S04]  /*2a850*/  LDL.LU R250, [R1+0xd50] ;  /* 0x000d500001fa7983 */ /* 0x000f280000300800 */
[----:B------:R1:W-:Y:S04]  /*2a860*/  STL [R1+0xd8c], R246 ;  /* 0x000d8cf601007387 */ /* 0x0003e80000100800 */
[----:B------:R-:W4:Y:S04]  /*2a870*/  LDL.LU R249, [R1+0xd74] ;  /* 0x000d740001f97983 */ /* 0x000f280000300800 */
[----:B-1----:R-:W4:Y:S01]  /*2a880*/  LDL.LU R246, [R1+0xd48] ;  /* 0x000d480001f67983 */ /* 0x002f220000300800 */
[----:B--2---:R-:W-:-:S02]  /*2a890*/  IADD3 R247, P6, R247, UR5, RZ ;  /* 0x00000005f7f77c10 */ /* 0x004fc4000ffde0ff */
[----:B------:R-:W-:-:S03]  /*2a8a0*/  IADD3.X R252, R252, UR60, RZ, P1, !PT ;  /* 0x0000003cfcfc7c10 */ /* 0x000fc60008ffe4ff */
[----:B------:R1:W-:Y:S04]  /*2a8b0*/  STL [R1+0xd60], R247 ;  /* 0x000d60f701007387 */ /* 0x0003e80000100800 */
[----:B-1----:R-:W2:Y:S01]  /*2a8c0*/  LDL.LU R247, [R1+0xd6c] ;  /* 0x000d6c0001f77983 */ /* 0x002ea20000300800 */
[----:B---3--:R-:W-:Y:S02]  /*2a8d0*/  IADD3 R248, P1, R248, UR5, RZ ;  /* 0x00000005f8f87c10 */ /* 0x008fe4000ff3e0ff */
[----:B----4-:R-:W-:Y:S02]  /*2a8e0*/  IADD3.X R251, R251, UR60, RZ, P2, !PT ;  /* 0x0000003cfbfb7c10 */ /* 0x010fe400097fe4ff */
[----:B------:R-:W-:Y:S01]  /*2a8f0*/  IADD3 R250, P2, R250, UR5, RZ ;  /* 0x00000005fafa7c10 */ /* 0x000fe2000ff5e0ff */
[----:B------:R1:W-:Y:S01]  /*2a900*/  STL [R1+0xd58], R248 ;  /* 0x000d58f801007387 */ /* 0x0003e20000100800 */
[----:B------:R-:W-:-:S02]  /*2a910*/  IADD3.X R249, R249, UR60, RZ, P3, !PT ;  /* 0x0000003cf9f97c10 */ /* 0x000fc40009ffe4ff */
[----:B------:R-:W-:Y:S01]  /*2a920*/  IADD3 R246, P3, R246, UR5, RZ ;  /* 0x00000005f6f67c10 */ /* 0x000fe2000ff7e0ff */
        /* <DEDUP_REMOVED lines=10> */
[----:B-1----:R-:W2:Y:S04]  /*2a9d0*/  LDL.LU R247, [R1+0xd5c] ;  /* 0x000d5c0001f77983 */ /* 0x002ea80000300800 */
[----:B------:R-:W2:Y:S04]  /*2a9e0*/  LDL.LU R251, [R1+0xd30] ;  /* 0x000d300001fb7983 */ /* 0x000ea80000300800 */
[----:B------:R-:W2:Y:S01]  /*2a9f0*/  LDL.LU R250, [R1+0xd54] ;  /* 0x000d540001fa7983 */ /* 0x000ea20000300800 */
[----:B---3--:R-:W-:-:S05]  /*2aa00*/  IADD3 R248, P4, R248, UR5, RZ ;  /* 0x00000005f8f87c10 */ /* 0x008fca000ff9e0ff */
        /* <DEDUP_REMOVED lines=8> */
[----:B------:R-:W-:Y:S02]  /*2aa90*/  IADD3 R251, P6, R251, UR5, RZ ;  /* 0x00000005fbfb7c10 */ /* 0x000fe4000ffde0ff */
[----:B------:R-:W-:Y:S01]  /*2aaa0*/  IADD3.X R250, R250, UR60, RZ, P1, !PT ;  /* 0x0000003cfafa7c10 */ /* 0x000fe20008ffe4ff */
[----:B------:R1:W-:Y:S01]  /*2aab0*/  STL [R1+0xd5c], R247 ;  /* 0x000d5cf701007387 */ /* 0x0003e20000100800 */
[----:B---3--:R-:W-:-:S03]  /*2aac0*/  IADD3 R249, P1, R249, UR5, RZ ;  /* 0x00000005f9f97c10 */ /* 0x008fc6000ff3e0ff */
[----:B-1----:R-:W2:Y:S04]  /*2aad0*/  LDL.LU R247, [R1+0xd44] ;  /* 0x000d440001f77983 */ /* 0x002ea80000300800 */
[----:B------:R-:W-:Y:S04]  /*2aae0*/  STL [R1+0xd38], R252 ;  /* 0x000d38fc01007387 */ /* 0x000fe80000100800 */
[----:B------:R-:W-:Y:S01]  /*2aaf0*/  STL [R1+0xd30], R251 ;  /* 0x000d30fb01007387 */ /* 0x000fe20000100800 */
[----:B----4-:R-:W-:-:S03]  /*2ab00*/  IADD3.X R248, R248, UR60, RZ, P2, !PT ;  /* 0x0000003cf8f87c10 */ /* 0x010fc600097fe4ff */
        /* <DEDUP_REMOVED lines=62> */
[----:B------:R-:W2:Y:S04]  /*2aef0*/  LDL.LU R251, [R1+0xcec] ;  /* 0x000cec0001fb7983 */ /* 0x000ea80000300800 */
[----:B------:R-:W2:Y:S01]  /*2af00*/  LDL.LU R250, [R1+0xcc0] ;  /* 0x000cc00001fa7983 */ /* 0x000ea20000300800 */
[----:B---3--:R-:W-:-:S05]  /*2af10*/  IADD3.X R248, R248, UR60, RZ, P6, !PT ;  /* 0x0000003cf8f87c10 */ /* 0x008fca000b7fe4ff */
        /* <DEDUP_REMOVED lines=9> */
[----:B------:R-:W-:Y:S01]  /*2afb0*/  IADD3 R250, P2, R250, UR5, RZ ;  /* 0x00000005fafa7c10 */ /* 0x000fe2000ff5e0ff */
[----:B------:R1:W-:Y:S01]  /*2afc0*/  STL [R1+0xcc8], R247 ;  /* 0x000cc8f701007387 */ /* 0x0003e20000100800 */
[----:B---3--:R-:W-:-:S03]  /*2afd0*/  IADD3.X R249, R249, UR60, RZ, P3, !PT ;  /* 0x0000003cf9f97c10 */ /* 0x008fc60009ffe4ff */
[----:B-1----:R-:W2:Y:S04]  /*2afe0*/  LDL.LU R247, [R1+0xcb0] ;  /* 0x000cb00001f77983 */ /* 0x002ea80000300800 */
[----:B------:R-:W-:Y:S04]  /*2aff0*/  STL [R1+0xcf4], R252 ;  /* 0x000cf4fc01007387 */ /* 0x000fe80000100800 */
[----:B------:R-:W-:Y:S01]  /*2b000*/  STL [R1+0xcec], R251 ;  /* 0x000cecfb01007387 */ /* 0x000fe20000100800 */
[----:B----4-:R-:W-:-:S03]  /*2b010*/  IADD3 R248, P3, R248, UR5, RZ ;  /* 0x00000005f8f87c10 */ /* 0x010fc6000ff7e0ff */
        /* <DEDUP_REMOVED lines=78> */
[----:B------:R1:W-:Y:S04]  /*2b500*/  STL [R1+0xc60], R252 ;  /* 0x000c60fc01007387 */ /* 0x0003e80000100800 */
[----:B------:R3:W-:Y:S04]  /*2b510*/  STL [R1+0xc58], R251 ;  /* 0x000c58fb01007387 */ /* 0x0007e80000100800 */
[----:B------:R-:W-:Y:S01]  /*2b520*/  STL [R1+0xc7c], R250 ;  /* 0x000c7cfa01007387 */ /* 0x000fe20000100800 */
[----:B----4-:R-:W-:-:S03]  /*2b530*/  IADD3.X R248, R248, UR60, RZ, P5, !PT ;  /* 0x0000003cf8f87c10 */ /* 0x010fc6000affe4ff */
[----:B------:R-:W-:Y:S04]  /*2b540*/  STL [R1+0xc50], R249 ;  /* 0x000c50f901007387 */ /* 0x000fe80000100800 */
[----:B-1----:R-:W4:Y:S04]  /*2b550*/  LDL.LU R252, [R1+0xc40] ;  /* 0x000c400001fc7983 */ /* 0x002f280000300800 */
[----:B------:R-:W-:Y:S04]  /*2b560*/  STL [R1+0xc74], R248 ;  /* 0x000c74f801007387 */ /* 0x000fe80000100800 */
[----:B---3--:R-:W3:Y:S01]  /*2b570*/  LDL.LU R251, [R1+0xc64] ;  /* 0x000c640001fb7983 */ /* 0x008ee20000300800 */
[----:B------:R-:W-:-:S05]  /*2b580*/  IADD3 R246, P5, R246, UR5, RZ ;  /* 0x00000005f6f67c10 */ /* 0x000fca000ffbe0ff */
[----:B------:R1:W-:Y:S04]  /*2b590*/  STL [R1+0xc48], R246 ;  /* 0x000c48f601007387 */ /* 0x0003e80000100800 */
[----:B-1----:R-:W3:Y:S04]  /*2b5a0*/  LDL.LU R246, [R1+0xc38] ;  /* 0x000c380001f67983 */ /* 0x002ee80000300800 */
[----:B------:R-:W3:Y:S04]  /*2b5b0*/  LDL.LU R250, [R1+0xc5c] ;  /* 0x000c5c0001fa7983 */ /* 0x000ee80000300800 */
[----:B------:R-:W3:Y:S01]  /*2b5c0*/  LDL.LU R249, [R1+0xc30] ;  /* 0x000c300001f97983 */ /* 0x000ee20000300800 */
[----:B--2---:R-:W-:-:S05]  /*2b5d0*/  IADD3.X R247, R247, UR60, RZ, P6, !PT ;  /* 0x0000003cf7f77c10 */ /* 0x004fca000b7fe4ff */
[----:B------:R1:W-:Y:S04]  /*2b5e0*/  STL [R1+0xc6c], R247 ;  /* 0x000c6cf701007387 */ /* 0x0003e80000100800 */
[----:B------:R-:W2:Y:S01]  /*2b5f0*/  LDL.LU R248, [R1+0xc54] ;  /* 0x000c540001f87983 */ /* 0x000ea20000300800 */
[----:B----4-:R-:W-:Y:S02]  /*2b600*/  IADD3 R252, P6, R252, UR5, RZ ;  /* 0x00000005fcfc7c10 */ /* 0x010fe4000ffde0ff */
[----:B---3--:R-:W-:Y:S01]  /*2b610*/  IADD3.X R251, R251, UR60, RZ, P1, !PT ;  /* 0x0000003cfbfb7c10 */ /* 0x008fe20008ffe4ff */
[----:B-1----:R-:W3:Y:S04]  /*2b620*/  LDL.LU R247, [R1+0xc28] ;  /* 0x000c280001f77983 */ /* 0x002ee80000300800 */
[----:B------:R-:W-:Y:S01]  /*2b630*/  STL [R1+0xc40], R252 ;  /* 0x000c40fc01007387 */ /* 0x000fe20000100800 */
[----:B------:R-:W-:-:S05]  /*2b640*/  IADD3 R246, P1, R246, UR5, RZ ;  /* 0x00000005f6f67c10 */ /* 0x000fca000ff3e0ff */
[----:B------:R1:W-:Y:S04]  /*2b650*/  STL [R1+0xc38], R246 ;  /* 0x000c38f601007387 */ /* 0x0003e80000100800 */
[----:B-1----:R-:W4:Y:S01]  /*2b660*/  LDL.LU R246, [R1+0xc4c] ;  /* 0x000c4c0001f67983 */ /* 0x002f220000300800 */
[----:B------:R-:W-:Y:S02]  /*2b670*/  IADD3.X R250, R250, UR60, RZ, P2, !PT ;  /* 0x0000003cfafa7c10 */ /* 0x000fe400097fe4ff */
[----:B------:R-:W-:Y:S01]  /*2b680*/  IADD3 R249, P2, R249, UR5, RZ ;  /* 0x00000005f9f97c10 */ /* 0x000fe2000ff5e0ff */
[----:B------:R1:W-:Y:S04]  /*2b690*/  STL [R1+0xc64], R251 ;  /* 0x000c64fb01007387 */ /* 0x0003e80000100800 */
[----:B------:R-:W-:Y:S04]  /*2b6a0*/  STL [R1+0xc5c], R250 ;  /* 0x000c5cfa01007387 */ /* 0x000fe80000100800 */
[----:B------:R-:W-:Y:S01]  /*2b6b0*/  STL [R1+0xc30], R249 ;  /* 0x000c30f901007387 */ /* 0x000fe20000100800 */
[----:B--2---:R-:W-:-:S05]  /*2b6c0*/  IADD3.X R248, R248, UR60, RZ, P3, !PT ;  /* 0x0000003cf8f87c10 */ /* 0x004fca0009ffe4ff */
[----:B------:R-:W-:Y:S04]  /*2b6d0*/  STL [R1+0xc54], R248 ;  /* 0x000c54f801007387 */ /* 0x000fe80000100800 */
[----:B------:R-:W2:Y:S04]  /*2b6e0*/  LDL.LU R8, [R1+0xc20] ;  /* 0x000c200001087983 */ /* 0x000ea80000300800 */
[----:B------:R-:W2:Y:S01]  /*2b6f0*/  LDL.LU R252, [R1+0xc44] ;  /* 0x000c440001fc7983 */ /* 0x000ea20000300800 */
[----:B---3--:R-:W-:-:S05]  /*2b700*/  IADD3 R247, P3, R247, UR5, RZ ;  /* 0x00000005f7f77c10 */ /* 0x008fca000ff7e0ff */
[----:B------:R3:W-:Y:S04]  /*2b710*/  STL [R1+0xc28], R247 ;  /* 0x000c28f701007387 */ /* 0x0007e80000100800 */
[----:B-1----:R-:W2:Y:S04]  /*2b720*/  LDL.LU R251, [R1+0xc18] ;  /* 0x000c180001fb7983 */ /* 0x002ea80000300800 */
[----:B---3--:R-:W3:Y:S04]  /*2b730*/  LDL.LU R247, [R1+0xc3c] ;  /* 0x000c3c0001f77983 */ /* 0x008ee80000300800 */
[----:B------:R-:W3:Y:S04]  /*2b740*/  LDL.LU R250, [R1+0xc10] ;  /* 0x000c100001fa7983 */ /* 0x000ee80000300800 */
[----:B------:R-:W3:Y:S01]  /*2b750*/  LDL.LU R249, [R1+0xc34] ;  /* 0x000c340001f97983 */ /* 0x000ee20000300800 */
[----:B----4-:R-:W-:-:S05]  /*2b760*/  IADD3.X R246, R246, UR60, RZ, P4, !PT ;  /* 0x0000003cf6f67c10 */ /* 0x010fca000a7fe4ff */
[----:B------:R1:W-:Y:S04]  /*2b770*/  STL [R1+0xc4c], R246 ;  /* 0x000c4cf601007387 */ /* 0x0003e80000100800 */
[----:B------:R-:W4:Y:S04]  /*2b780*/  LDL.LU R248, [R1+0xc08] ;  /* 0x000c080001f87983 */ /* 0x000f280000300800 */
[----:B-1----:R-:W4:Y:S01]  /*2b790*/  LDL.LU R246, [R1+0xc2c] ;  /* 0x000c2c0001f67983 */ /* 0x002f220000300800 */
[----:B--2---:R-:W-:Y:S02]  /*2b7a0*/  IADD3 R8, P4, R8, UR5, RZ ;  /* 0x0000000508087c10 */ /* 0x004fe4000ff9e0ff */
[----:B------:R-:W-:-:S03]  /*2b7b0*/  IADD3.X R252, R252, UR60, RZ, P5, !PT ;  /* 0x0000003cfcfc7c10 */ /* 0x000fc6000affe4ff */
[----:B------:R-:W-:Y:S01]  /*2b7c0*/  STL [R1+0xc20], R8 ;  /* 0x000c200801007387 */ /* 0x000fe20000100800 */
[----:B------:R-:W-:Y:S02]  /*2b7d0*/  IADD3 R251, P5, R251, UR5, RZ ;  /* 0x00000005fbfb7c10 */ /* 0x000fe4000ffbe0ff */
[----:B---3--:R-:W-:Y:S02]  /*2b7e0*/  IADD3.X R247, R247, UR60, RZ, P6, !PT ;  /* 0x0000003cf7f77c10 */ /* 0x008fe4000b7fe4ff */
[----:B------:R-:W-:Y:S02]  /*2b7f0*/  IADD3 R250, P6, R250, UR5, RZ ;  /* 0x00000005fafa7c10 */ /* 0x000fe4000ffde0ff */
[----:B------:R-:W-:Y:S01]  /*2b800*/  IADD3.X R249, R249, UR60, RZ, P1, !PT ;  /* 0x0000003cf9f97c10 */ /* 0x000fe20008ffe4ff */
[----:B------:R1:W-:Y:S04]  /*2b810*/  STL [R1+0xc3c], R247 ;  /* 0x000c3cf701007387 */ /* 0x0003e80000100800 */
[----:B------:R2:W-:Y:S04]  /*2b820*/  STL [R1+0xc44], R252 ;  /* 0x000c44fc01007387 */ /* 0x0005e80000100800 */
[----:B-1----:R-:W3:Y:S04]  /*2b830*/  LDL.LU R247, [R1+0xc00] ;  /* 0x000c000001f77983 */ /* 0x002ee80000300800 */
[----:B------:R1:W-:Y:S04]  /*2b840*/  STL [R1+0xc18], R251 ;  /* 0x000c18fb01007387 */ /* 0x0003e80000100800 */
[----:B------:R-:W-:Y:S04]  /*2b850*/  STL [R1+0xc10], R250 ;  /* 0x000c10fa01007387 */ /* 0x000fe80000100800 */
[----:B------:R-:W-:Y:S01]  /*2b860*/  STL [R1+0xc34], R249 ;  /* 0x000c34f901007387 */ /* 0x000fe20000100800 */
[----:B----4-:R-:W-:-:S05]  /*2b870*/  IADD3 R248, P1, R248, UR5, RZ ;  /* 0x00000005f8f87c10 */ /* 0x010fca000ff3e0ff */
[----:B------:R-:W-:Y:S04]  /*2b880*/  STL [R1+0xc08], R248 ;  /* 0x000c08f801007387 */ /* 0x000fe80000100800 */
[----:B------:R-:W4:Y:S04]  /*2b890*/  LDL.LU R8, [R1+0xc24] ;  /* 0x000c240001087983 */ /* 0x000f280000300800 */
[----:B--2---:R-:W2:Y:S01]  /*2b8a0*/  LDL.LU R252, [R1+0xbf8] ;  /* 0x000bf80001fc7983 */ /* 0x004ea20000300800 */
[----:B------:R-:W-:-:S05]  /*2b8b0*/  IADD3.X R246, R246, UR60, RZ, P2, !PT ;  /* 0x0000003cf6f67c10 */ /* 0x000fca00097fe4ff */
[----:B------:R0:W-:Y:S04]  /*2b8c0*/  STL [R1+0xc2c], R246 ;  /* 0x000c2cf601007387 */ /* 0x0001e80000100800 */
[----:B-1----:R-:W2:Y:S04]  /*2b8d0*/  LDL.LU R251, [R1+0xc1c] ;  /* 0x000c1c0001fb7983 */ /* 0x002ea80000300800 */
[----:B0-----:R-:W2:Y:S04]  /*2b8e0*/  LDL.LU R246, [R1+0xbf0] ;  /* 0x000bf00001f67983 */ /* 0x001ea80000300800 */
[----:B------:R-:W2:Y:S04]  /*2b8f0*/  LDL.LU R250, [R1+0xc14] ;  /* 0x000c140001fa7983 */ /* 0x000ea80000300800 */
[----:B------:R-:W2:Y:S01]  /*2b900*/  LDL.LU R249, [R1+0xbe8] ;  /* 0x000be80001f97983 */ /* 0x000ea20000300800 */
[----:B---3--:R-:W-:-:S05]  /*2b910*/  IADD3 R247, P2, R247, UR5, RZ ;  /* 0x00000005f7f77c10 */ /* 0x008fca000ff5e0ff */
[----:B------:R0:W-:Y:S04]  /*2b920*/  STL [R1+0xc00], R247 ;  /* 0x000c00f701007387 */ /* 0x0001e80000100800 */
[----:B------:R-:W3:Y:S04]  /*2b930*/  LDL.LU R248, [R1+0xc0c] ;  /* 0x000c0c0001f87983 */ /* 0x000ee80000300800 */
[----:B0-----:R-:W3:Y:S01]  /*2b940*/  LDL.LU R247, [R1+0xbe0] ;  /* 0x000be00001f77983 */ /* 0x001ee20000300800 */
[----:B----4-:R-:W-:Y:S02]  /*2b950*/  IADD3.X R8, R8, UR60, RZ, P3, !PT ;  /* 0x0000003c08087c10 */ /* 0x010fe40009ffe4ff */
[----:B--2---:R-:W-:-:S02]  /*2b960*/  IADD3 R252, P3, R252, UR5, RZ ;  /* 0x00000005fcfc7c10 */ /* 0x004fc4000ff7e0ff */
[----:B------:R-:W-:Y:S01]  /*2b970*/  IADD3.X R251, R251, UR60, RZ, P4, !PT ;  /* 0x0000003cfbfb7c10 */ /* 0x000fe2000a7fe4ff */
[----:B------:R-:W-:Y:S01]  /*2b980*/  STL [R1+0xc24], R8 ;  /* 0x000c240801007387 */ /* 0x000fe20000100800 */
[----:B------:R-:W-:-:S05]  /*2b990*/  IADD3 R246, P4, R246, UR5, RZ ;  /* 0x00000005f6f67c10 */ /* 0x000fca000ff9e0ff */
[----:B------:R0:W-:Y:S04]  /*2b9a0*/  STL [R1+0xbf0], R246 ;  /* 0x000bf0f601007387 */ /* 0x0001e80000100800 */
[----:B------:R1:W-:Y:S04]  /*2b9b0*/  STL [R1+0xbf8], R252 ;  /* 0x000bf8fc01007387 */ /* 0x0003e80000100800 */
[----:B0-----:R-:W2:Y:S01]  /*2b9c0*/  LDL.LU R246, [R1+0xc04] ;  /* 0x000c040001f67983 */ /* 0x001ea20000300800 */
[----:B------:R-:W-:Y:S02]  /*2b9d0*/  IADD3.X R250, R250, UR60, RZ, P5, !PT ;  /* 0x0000003cfafa7c10 */ /* 0x000fe4000affe4ff */
[----:B------:R-:W-:Y:S01]  /*2b9e0*/  IADD3 R249, P5, R249, UR5, RZ ;  /* 0x00000005f9f97c10 */ /* 0x000fe2000ffbe0ff */
[----:B------:R0:W-:Y:S04]  /*2b9f0*/  STL [R1+0xc1c], R251 ;  /* 0x000c1cfb01007387 */ /* 0x0001e80000100800 */
[----:B------:R-:W-:Y:S04]  /*2ba00*/  STL [R1+0xc14], R250 ;  /* 0x000c14fa01007387 */ /* 0x000fe80000100800 */
[----:B------:R-:W-:Y:S01]  /*2ba10*/  STL [R1+0xbe8], R249 ;  /* 0x000be8f901007387 */ /* 0x000fe20000100800 */
[----:B---3--:R-:W-:-:S05]  /*2ba20*/  IADD3.X R248, R248, UR60, RZ, P6, !PT ;  /* 0x0000003cf8f87c10 */ /* 0x008fca000b7fe4ff */
[----:B------:R-:W-:Y:S04]  /*2ba30*/  STL [R1+0xc0c], R248 ;  /* 0x000c0cf801007387 */ /* 0x000fe80000100800 */
[----:B------:R-:W3:Y:S04]  /*2ba40*/  LDL.LU R8, [R1+0xbd8] ;  /* 0x000bd80001087983 */ /* 0x000ee80000300800 */
[----:B-1----:R-:W4:Y:S01]  /*2ba50*/  LDL.LU R252, [R1+0xbfc] ;  /* 0x000bfc0001fc7983 */ /* 0x002f220000300800 */
[----:B------:R-:W-:-:S05]  /*2ba60*/  IADD3 R247, P6, R247, UR5, RZ ;  /* 0x00000005f7f77c10 */ /* 0x000fca000ffde0ff */
[----:B------:R1:W-:Y:S04]  /*2ba70*/  STL [R1+0xbe0], R247 ;  /* 0x000be0f701007387 */ /* 0x0003e80000100800 */
[----:B0-----:R-:W4:Y:S04]  /*2ba80*/  LDL.LU R251, [R1+0xbd0] ;  /* 0x000bd00001fb7983 */ /* 0x001f280000300800 */
[----:B-1----:R-:W4:Y:S04]  /*2ba90*/  LDL.LU R247, [R1+0xbf4] ;  /* 0x000bf40001f77983 */ /* 0x002f280000300800 */
[----:B------:R-:W4:Y:S04]  /*2baa0*/  LDL.LU R250, [R1+0xbc8] ;  /* 0x000bc80001fa7983 */ /* 0x000f280000300800 */
[----:B------:R-:W4:Y:S01]  /*2bab0*/  LDL.LU R249, [R1+0xbec] ;  /* 0x000bec0001f97983 */ /* 0x000f220000300800 */
[----:B--2---:R-:W-:-:S05]  /*2bac0*/  IADD3.X R246, R246, UR60, RZ, P1, !PT ;  /* 0x0000003cf6f67c10 */ /* 0x004fca0008ffe4ff */
[----:B------:R0:W-:Y:S04]  /*2bad0*/  STL [R1+0xc04], R246 ;  /* 0x000c04f601007387 */ /* 0x0001e80000100800 */
[----:B------:R-:W2:Y:S04]  /*2bae0*/  LDL.LU R248, [R1+0xbc0] ;  /* 0x000bc00001f87983 */ /* 0x000ea80000300800 */
[----:B0-----:R-:W2:Y:S01]  /*2baf0*/  LDL.LU R246, [R1+0xbe4] ;  /* 0x000be40001f67983 */ /* 0x001ea20000300800 */
[----:B---3--:R-:W-:Y:S02]  /*2bb00*/  IADD3 R8, P1, R8, UR5, RZ ;  /* 0x0000000508087c10 */ /* 0x008fe4000ff3e0ff */
[----:B----4-:R-:W-:-:S03]  /*2bb10*/  IADD3.X R252, R252, UR60, RZ, P2, !PT ;  /* 0x0000003cfcfc7c10 */ /* 0x010fc600097fe4ff */
[----:B------:R-:W-:Y:S01]  /*2bb20*/  STL [R1+0xbd8], R8 ;  /* 0x000bd80801007387 */ /* 0x000fe20000100800 */
[----:B------:R-:W-:Y:S02]  /*2bb30*/  IADD3 R251, P2, R251, UR5, RZ ;  /* 0x00000005fbfb7c10 */ /* 0x000fe4000ff5e0ff */
[----:B------:R-:W-:Y:S02]  /*2bb40*/  IADD3.X R247, R247, UR60, RZ, P3, !PT ;  /* 0x0000003cf7f77c10 */ /* 0x000fe40009ffe4ff */
[----:B------:R-:W-:Y:S02]  /*2bb50*/  IADD3 R250, P3, R250, UR5, RZ ;  /* 0x00000005fafa7c10 */ /* 0x000fe4000ff7e0ff */
[----:B------:R-:W-:Y:S01]  /*2bb60*/  IADD3.X R249, R249, UR60, RZ, P4, !PT ;  /* 0x0000003cf9f97c10 */ /* 0x000fe2000a7fe4ff */
[----:B------:R0:W-:Y:S04]  /*2bb70*/  STL [R1+0xbf4], R247 ;  /* 0x000bf4f701007387 */ /* 0x0001e80000100800 */
[----:B------:R1:W-:Y:S04]  /*2bb80*/  STL [R1+0xbfc], R252 ;  /* 0x000bfcfc01007387 */ /* 0x0003e80000100800 */
[----:B0-----:R-:W3:Y:S04]  /*2bb90*/  LDL.LU R247, [R1+0xbb8] ;  /* 0x000bb80001f77983 */ /* 0x001ee80000300800 */
[----:B------:R0:W-:Y:S04]  /*2bba0*/  STL [R1+0xbd0], R251 ;  /* 0x000bd0fb01007387 */ /* 0x0001e80000100800 */
[----:B------:R-:W-:Y:S04]  /*2bbb0*/  STL [R1+0xbc8], R250 ;  /* 0x000bc8fa01007387 */ /* 0x000fe80000100800 */
[----:B------:R-:W-:Y:S01]  /*2bbc0*/  STL [R1+0xbec], R249 ;  /* 0x000becf901007387 */ /* 0x000fe20000100800 */
[----:B--2---:R-:W-:-:S05]  /*2bbd0*/  IADD3 R248, P4, R248, UR5, RZ ;  /* 0x00000005f8f87c10 */ /* 0x004fca000ff9e0ff */
[----:B------:R-:W-:Y:S04]  /*2bbe0*/  STL [R1+0xbc0], R248 ;  /* 0x000bc0f801007387 */ /* 0x000fe80000100800 */
[----:B------:R-:W2:Y:S04]  /*2bbf0*/  LDL.LU R8, [R1+0xbdc] ;  /* 0x000bdc0001087983 */ /* 0x000ea80000300800 */
[----:B-1----:R-:W4:Y:S01]  /*2bc00*/  LDL.LU R252, [R1+0xbb0] ;  /* 0x000bb00001fc7983 */ /* 0x002f220000300800 */
[----:B------:R-:W-:-:S05]  /*2bc10*/  IADD3.X R246, R246, UR60, RZ, P5, !PT ;  /* 0x0000003cf6f67c10 */ /* 0x000fca000affe4ff */
[----:B------:R1:W-:Y:S04]  /*2bc20*/  STL [R1+0xbe4], R246 ;  /* 0x000be4f601007387 */ /* 0x0003e80000100800 */
[----:B0-----:R-:W4:Y:S04]  /*2bc30*/  LDL.LU R251, [R1+0xbd4] ;  /* 0x000bd40001fb7983 */ /* 0x001f280000300800 */
[----:B-1----:R-:W4:Y:S04]  /*2bc40*/  LDL.LU R246, [R1+0xba8] ;  /* 0x000ba80001f67983 */ /* 0x002f280000300800 */
[----:B------:R-:W4:Y:S04]  /*2bc50*/  LDL.LU R250, [R1+0xbcc] ;  /* 0x000bcc0001fa7983 */ /* 0x000f280000300800 */
[----:B------:R-:W4:Y:S01]  /*2bc60*/  LDL.LU R249, [R1+0xba0] ;  /* 0x000ba00001f97983 */ /* 0x000f220000300800 */
[----:B---3--:R-:W-:-:S05]  /*2bc70*/  IADD3 R247, P5, R247, UR5, RZ ;  /* 0x00000005f7f77c10 */ /* 0x008fca000ffbe0ff */
[----:B------:R0:W-:Y:S04]  /*2bc80*/  STL [R1+0xbb8], R247 ;  /* 0x000bb8f701007387 */ /* 0x0001e80000100800 */
[----:B------:R-:W3:Y:S04]  /*2bc90*/  LDL.LU R248, [R1+0xbc4] ;  /* 0x000bc40001f87983 */ /* 0x000ee80000300800 */
[----:B0-----:R-:W3:Y:S01]  /*2bca0*/  LDL.LU R247, [R1+0xb98] ;  /* 0x000b980001f77983 */ /* 0x001ee20000300800 */
[----:B--2---:R-:W-:Y:S02]  /*2bcb0*/  IADD3.X R8, R8, UR60, RZ, P6, !PT ;  /* 0x0000003c08087c10 */ /* 0x004fe4000b7fe4ff */
[----:B----4-:R-:W-:-:S02]  /*2bcc0*/  IADD3 R252, P6, R252, UR5, RZ ;  /* 0x00000005fcfc7c10 */ /* 0x010fc4000ffde0ff */
        /* <DEDUP_REMOVED lines=309> */
[----:B------:R-:W-:Y:S01]  /*2d020*/  STL [R1+0x5f8], R248 ;  /* 0x0005f8f801007387 */ /* 0x000fe20000100800 */
[----:B------:R-:W-:-:S05]  /*2d030*/  IADD3.X R246, R246, UR60, RZ, P5, !PT ;  /* 0x0000003cf6f67c10 */ /* 0x000fca000affe4ff */
[----:B------:R2:W-:Y:S04]  /*2d040*/  STL [R1+0x61c], R246 ;  /* 0x00061cf601007387 */ /* 0x0005e80000100800 */
[----:B------:R-:W4:Y:S04]  /*2d050*/  LDL.LU R8, [R1+0x614] ;  /* 0x0006140001087983 */ /* 0x000f280000300800 */
[----:B-1----:R-:W4:Y:S04]  /*2d060*/  LDL.LU R252, [R1+0x5e8] ;  /* 0x0005e80001fc7983 */ /* 0x002f280000300800 */
[----:B0-----:R-:W4:Y:S01]  /*2d070*/  LDL.LU R251, [R1+0x60c] ;  /* 0x00060c0001fb7983 */ /* 0x001f220000300800 */
[----:B--2---:R-:W-:-:S03]  /*2d080*/  IMAD.MOV.U32 R246, RZ, RZ, R245 ;  /* 0x000000fffff67224 */ /* 0x004fc600078e00f5 */
[----:B------:R-:W2:Y:S04]  /*2d090*/  LDL.LU R245, [R1+0x5e0] ;  /* 0x0005e00001f57983 */ /* 0x000ea80000300800 */
[----:B------:R-:W2:Y:S04]  /*2d0a0*/  LDL.LU R250, [R1+0x604] ;  /* 0x0006040001fa7983 */ /* 0x000ea80000300800 */
[----:B------:R-:W2:Y:S01]  /*2d0b0*/  LDL.LU R249, [R1+0x5d8] ;  /* 0x0005d80001f97983 */ /* 0x000ea20000300800 */
[----:B---3--:R-:W-:-:S05]  /*2d0c0*/  IADD3 R247, P5, R247, UR5, RZ ;  /* 0x00000005f7f77c10 */ /* 0x008fca000ffbe0ff */
[----:B------:R0:W-:Y:S04]  /*2d0d0*/  STL [R1+0x5f0], R247 ;  /* 0x0005f0f701007387 */ /* 0x0001e80000100800 */
[----:B------:R-:W3:Y:S04]  /*2d0e0*/  LDL.LU R248, [R1+0x5fc] ;  /* 0x0005fc0001f87983 */ /* 0x000ee80000300800 */
[----:B0-----:R-:W3:Y:S01]  /*2d0f0*/  LDL.LU R247, [R1+0x5d0] ;  /* 0x0005d00001f77983 */ /* 0x001ee20000300800 */
[----:B----4-:R-:W-:Y:S02]  /*2d100*/  IADD3.X R8, R8, UR60, RZ, P6, !PT ;  /* 0x0000003c08087c10 */ /* 0x010fe4000b7fe4ff */
[----:B------:R-:W-:-:S02]  /*2d110*/  IADD3.X R251, R251, UR60, RZ, P1, !PT ;  /* 0x0000003cfbfb7c10 */ /* 0x000fc40008ffe4ff */
[----:B------:R-:W-:Y:S01]  /*2d120*/  IADD3 R252, P6, R252, UR5, RZ ;  /* 0x00000005fcfc7c10 */ /* 0x000fe2000ffde0ff */
[----:B------:R-:W-:Y:S01]  /*2d130*/  STL [R1+0x614], R8 ;  /* 0x0006140801007387 */ /* 0x000fe20000100800 */
[----:B--2---:R-:W-:-:S05]  /*2d140*/  IADD3 R245, P1, R245, UR5, RZ ;  /* 0x00000005f5f57c10 */ /* 0x004fca000ff3e0ff */
[----:B------:R0:W-:Y:S04]  /*2d150*/  STL [R1+0x5e0], R245 ;  /* 0x0005e0f501007387 */ /* 0x0001e80000100800 */
[----:B------:R1:W-:Y:S04]  /*2d160*/  STL [R1+0x5e8], R252 ;  /* 0x0005e8fc01007387 */ /* 0x0003e80000100800 */
[----:B0-----:R-:W2:Y:S01]  /*2d170*/  LDL.LU R245, [R1+0x5f4] ;  /* 0x0005f40001f57983 */ /* 0x001ea20000300800 */
[----:B------:R-:W-:Y:S02]  /*2d180*/  IADD3.X R250, R250, UR60, RZ, P2, !PT ;  /* 0x0000003cfafa7c10 */ /* 0x000fe400097fe4ff */
[----:B------:R-:W-:Y:S01]  /*2d190*/  IADD3 R249, P2, R249, UR5, RZ ;  /* 0x00000005f9f97c10 */ /* 0x000fe2000ff5e0ff */
[----:B------:R0:W-:Y:S04]  /*2d1a0*/  STL [R1+0x60c], R251 ;  /* 0x00060cfb01007387 */ /* 0x0001e80000100800 */
[----:B------:R4:W-:Y:S04]  /*2d1b0*/  STL [R1+0x604], R250 ;  /* 0x000604fa01007387 */ /* 0x0009e80000100800 */
[----:B------:R-:W-:Y:S01]  /*2d1c0*/  STL [R1+0x5d8], R249 ;  /* 0x0005d8f901007387 */ /* 0x000fe20000100800 */
[----:B------:R-:W-:Y:S01]  /*2d1d0*/  IMAD.MOV.U32 R8, RZ, RZ, R246 ;  /* 0x000000ffff087224 */ /* 0x000fe200078e00f6 */
[----:B---3--:R-:W-:-:S05]  /*2d1e0*/  IADD3.X R248, R248, UR60, RZ, P3, !PT ;  /* 0x0000003cf8f87c10 */ /* 0x008fca0009ffe4ff */
[----:B------:R-:W-:Y:S04]  /*2d1f0*/  STL [R1+0x5fc], R248 ;  /* 0x0005fcf801007387 */ /* 0x000fe80000100800 */
[----:B-1----:R-:W3:Y:S04]  /*2d200*/  LDL.LU R252, [R1+0x5ec] ;  /* 0x0005ec0001fc7983 */ /* 0x002ee80000300800 */
[----:B0-----:R-:W3:Y:S01]  /*2d210*/  LDL.LU R251, [R1+0x5c0] ;  /* 0x0005c00001fb7983 */ /* 0x001ee20000300800 */
[----:B------:R-:W-:-:S05]  /*2d220*/  IADD3 R247, P3, R247, UR5, RZ ;  /* 0x00000005f7f77c10 */ /* 0x000fca000ff7e0ff */
[----:B------:R0:W-:Y:S04]  /*2d230*/  STL [R1+0x5d0], R247 ;  /* 0x0005d0f701007387 */ /* 0x0001e80000100800 */
[----:B----4-:R-:W4:Y:S04]  /*2d240*/  LDL.LU R250, [R1+0x5e4] ;  /* 0x0005e40001fa7983 */ /* 0x010f280000300800 */
[----:B0-----:R-:W4:Y:S04]  /*2d250*/  LDL.LU R247, [R1+0x5b8] ;  /* 0x0005b80001f77983 */ /* 0x001f280000300800 */
[----:B------:R-:W4:Y:S04]  /*2d260*/  LDL.LU R249, [R1+0x5dc] ;  /* 0x0005dc0001f97983 */ /* 0x000f280000300800 */
[----:B------:R-:W4:Y:S01]  /*2d270*/  LDL.LU R248, [R1+0x5b0] ;  /* 0x0005b00001f87983 */ /* 0x000f220000300800 */
[----:B--2---:R-:W-:-:S05]  /*2d280*/  IADD3.X R245, R245, UR60, RZ, P4, !PT ;  /* 0x0000003cf5f57c10 */ /* 0x004fca000a7fe4ff */
[----:B------:R0:W-:Y:S04]  /*2d290*/  STL [R1+0x5f4], R245 ;  /* 0x0005f4f501007387 */ /* 0x0001e80000100800 */
[----:B------:R-:W2:Y:S01]  /*2d2a0*/  LDL.LU R246, [R1+0x5d4] ;  /* 0x0005d40001f67983 */ /* 0x000ea20000300800 */
[----:B0-----:R-:W-:Y:S02]  /*2d2b0*/  IMAD.MOV.U32 R245, RZ, RZ, R244 ;  /* 0x000000fffff57224 */ /* 0x001fe400078e00f4 */
[----:B------:R-:W-:Y:S02]  /*2d2c0*/  IMAD.MOV.U32 R244, RZ, RZ, R229 ;  /* 0x000000fffff47224 */ /* 0x000fe400078e00e5 */
[----:B------:R-:W-:Y:S02]  /*2d2d0*/  IMAD.MOV.U32 R229, RZ, RZ, R227 ;  /* 0x000000ffffe57224 */ /* 0x000fe400078e00e3 */
[----:B------:R-:W2:Y:S01]  /*2d2e0*/  LDL.LU R227, [R1+0x5a8] ;  /* 0x0005a80001e37983 */ /* 0x000ea20000300800 */
[----:B------:R-:W-:-:S05]  /*2d2f0*/  IADD3 R8, P4, R8, UR5, RZ ;  /* 0x0000000508087c10 */ /* 0x000fca000ff9e0ff */
[----:B------:R-:W-:Y:S01]  /*2d300*/  STL [R1+0x5c8], R8 ;  /* 0x0005c80801007387 */ /* 0x000fe20000100800 */
[----:B---3--:R-:W-:Y:S02]  /*2d310*/  IADD3.X R252, R252, UR60, RZ, P5, !PT ;  /* 0x0000003cfcfc7c10 */ /* 0x008fe4000affe4ff */
[----:B------:R-:W-:Y:S02]  /*2d320*/  IADD3 R251, P5, R251, UR5, RZ ;  /* 0x00000005fbfb7c10 */ /* 0x000fe4000ffbe0ff */
[----:B----4-:R-:W-:Y:S01]  /*2d330*/  IADD3.X R250, R250, UR60, RZ, P6, !PT ;  /* 0x0000003cfafa7c10 */ /* 0x010fe2000b7fe4ff */
[----:B------:R-:W-:Y:S01]  /*2d340*/  STL [R1+0x5ec], R252 ;  /* 0x0005ecfc01007387 */ /* 0x000fe20000100800 */
[----:B------:R-:W-:Y:S02]  /*2d350*/  IADD3 R247, P6, R247, UR5, RZ ;  /* 0x00000005f7f77c10 */ /* 0x000fe4000ffde0ff */
[----:B------:R-:W-:Y:S02]  /*2d360*/  IADD3.X R249, R249, UR60, RZ, P1, !PT ;  /* 0x0000003cf9f97c10 */ /* 0x000fe40008ffe4ff */
[----:B------:R-:W-:Y:S01]  /*2d370*/  IADD3 R248, P1, R248, UR5, RZ ;  /* 0x00000005f8f87c10 */ /* 0x000fe2000ff3e0ff */
[----:B------:R0:W-:Y:S04]  /*2d380*/  STL [R1+0x5b8], R247 ;  /* 0x0005b8f701007387 */ /* 0x0001e80000100800 */
[----:B------:R-:W-:Y:S04]  /*2d390*/  STL [R1+0x5c0], R251 ;  /* 0x0005c0fb01007387 */ /* 0x000fe80000100800 */
[----:B0-----:R-:W3:Y:S04]  /*2d3a0*/  LDL.LU R247, [R1+0x5cc] ;  /* 0x0005cc0001f77983 */ /* 0x001ee80000300800 */
[----:B------:R-:W-:Y:S04]  /*2d3b0*/  STL [R1+0x5e4], R250 ;  /* 0x0005e4fa01007387 */ /* 0x000fe80000100800 */
[----:B------:R-:W-:Y:S04]  /*2d3c0*/  STL [R1+0x5dc], R249 ;  /* 0x0005dcf901007387 */ /* 0x000fe80000100800 */
[----:B------:R-:W-:Y:S01]  /*2d3d0*/  STL [R1+0x5b0], R248 ;  /* 0x0005b0f801007387 */ /* 0x000fe20000100800 */
[----:B--2---:R-:W-:-:S05]  /*2d3e0*/  IADD3.X R246, R246, UR60, RZ, P2, !PT ;  /* 0x0000003cf6f67c10 */ /* 0x004fca00097fe4ff */
[----:B------:R-:W-:Y:S01]  /*2d3f0*/  STL [R1+0x5d4], R246 ;  /* 0x0005d4f601007387 */ /* 0x000fe20000100800 */
[----:B------:R-:W-:-:S05]  /*2d400*/  IADD3 R227, P2, R227, UR5, RZ ;  /* 0x00000005e3e37c10 */ /* 0x000fca000ff5e0ff */
[----:B------:R0:W-:Y:S04]  /*2d410*/  STL [R1+0x5a8], R227 ;  /* 0x0005a8e301007387 */ /* 0x0001e80000100800 */
[----:B0-----:R-:W2:Y:S04]  /*2d420*/  LDL.LU R227, [R1+0x5a0] ;  /* 0x0005a00001e37983 */ /* 0x001ea80000300800 */
[----:B------:R-:W4:Y:S04]  /*2d430*/  LDL.LU R8, [R1+0x5c4] ;  /* 0x0005c40001087983 */ /* 0x000f280000300800 */
[----:B------:R-:W4:Y:S04]  /*2d440*/  LDL.LU R252, [R1+0x598] ;  /* 0x0005980001fc7983 */ /* 0x000f280000300800 */
[----:B------:R-:W4:Y:S04]  /*2d450*/  LDL.LU R251, [R1+0x5bc] ;  /* 0x0005bc0001fb7983 */ /* 0x000f280000300800 */
[----:B------:R-:W4:Y:S04]  /*2d460*/  LDL.LU R246, [R1+0x590] ;  /* 0x0005900001f67983 */ /* 0x000f280000300800 */
[----:B------:R-:W4:Y:S04]  /*2d470*/  LDL.LU R250, [R1+0x5b4] ;  /* 0x0005b40001fa7983 */ /* 0x000f280000300800 */
[----:B------:R-:W4:Y:S01]  /*2d480*/  LDL.LU R249, [R1+0x588] ;  /* 0x0005880001f97983 */ /* 0x000f220000300800 */
[----:B---3--:R-:W-:-:S05]  /*2d490*/  IADD3.X R247, R247, UR60, RZ, P3, !PT ;  /* 0x0000003cf7f77c10 */ /* 0x008fca0009ffe4ff */
[----:B------:R0:W-:Y:S04]  /*2d4a0*/  STL [R1+0x5cc], R247 ;  /* 0x0005ccf701007387 */ /* 0x0001e80000100800 */
[----:B------:R-:W3:Y:S04]  /*2d4b0*/  LDL.LU R248, [R1+0x5ac] ;  /* 0x0005ac0001f87983 */ /* 0x000ee80000300800 */
[----:B0-----:R-:W3:Y:S01]  /*2d4c0*/  LDL.LU R247, [R1+0x580] ;  /* 0x0005800001f77983 */ /* 0x001ee20000300800 */
[----:B--2---:R-:W-:Y:S02]  /*2d4d0*/  IADD3 R227, P3, R227, UR5, RZ ;  /* 0x00000005e3e37c10 */ /* 0x004fe4000ff7e0ff */
[----:B----4-:R-:W-:-:S02]  /*2d4e0*/  IADD3.X R8, R8, UR60, RZ, P4, !PT ;  /* 0x0000003c08087c10 */ /* 0x010fc4000a7fe4ff */
[----:B------:R-:W-:Y:S02]  /*2d4f0*/  IADD3.X R251, R251, UR60, RZ, P5, !PT ;  /* 0x0000003cfbfb7c10 */ /* 0x000fe4000affe4ff */
[----:B------:R-:W-:Y:S02]  /*2d500*/  IADD3 R246, P5, R246, UR5, RZ ;  /* 0x00000005f6f67c10 */ /* 0x000fe4000ffbe0ff */
[----:B------:R-:W-:Y:S01]  /*2d510*/  IADD3 R252, P4, R252, UR5, RZ ;  /* 0x00000005fcfc7c10 */ /* 0x000fe2000ff9e0ff */
[----:B------:R0:W-:Y:S04]  /*2d520*/  STL [R1+0x5a0], R227 ;  /* 0x0005a0e301007387 */ /* 0x0001e80000100800 */
[----:B0-----:R0:W5:Y:S04]  /*2d530*/  LDL.LU R227, [R1+0xfd8] ;  /* 0x000fd80001e37983 */ /* 0x0011680000300800 */
[----:B------:R-:W-:Y:S04]  /*2d540*/  STL [R1+0x5c4], R8 ;  /* 0x0005c40801007387 */ /* 0x000fe80000100800 */
[----:B------:R1:W-:Y:S04]  /*2d550*/  STL [R1+0x590], R246 ;  /* 0x000590f601007387 */ /* 0x0003e80000100800 */
[----:B------:R2:W-:Y:S04]  /*2d560*/  STL [R1+0x598], R252 ;  /* 0x000598fc01007387 */ /* 0x0005e80000100800 */
[----:B-1----:R-:W4:Y:S01]  /*2d570*/  LDL.LU R246, [R1+0x5a4] ;  /* 0x0005a40001f67983 */ /* 0x002f220000300800 */
[----:B------:R-:W-:-:S02]  /*2d580*/  IADD3.X R250, R250, UR60, RZ, P6, !PT ;  /* 0x0000003cfafa7c10 */ /* 0x000fc4000b7fe4ff */
[----:B------:R-:W-:Y:S01]  /*2d590*/  IADD3 R249, P6, R249, UR5, RZ ;  /* 0x00000005f9f97c10 */ /* 0x000fe2000ffde0ff */
[----:B------:R1:W-:Y:S04]  /*2d5a0*/  STL [R1+0x5bc], R251 ;  /* 0x0005bcfb01007387 */ /* 0x0003e80000100800 */
[----:B------:R0:W-:Y:S04]  /*2d5b0*/  STL [R1+0x5b4], R250 ;  /* 0x0005b4fa01007387 */ /* 0x0001e80000100800 */
[----:B------:R-:W-:Y:S01]  /*2d5c0*/  STL [R1+0x588], R249 ;  /* 0x000588f901007387 */ /* 0x000fe20000100800 */
[----:B---3--:R-:W-:-:S05]  /*2d5d0*/  IADD3.X R248, R248, UR60, RZ, P1, !PT ;  /* 0x0000003cf8f87c10 */ /* 0x008fca0008ffe4ff */
[----:B------:R3:W-:Y:S04]  /*2d5e0*/  STL [R1+0x5ac], R248 ;  /* 0x0005acf801007387 */ /* 0x0007e80000100800 */
[----:B------:R-:W4:Y:S04]  /*2d5f0*/  LDL.LU R8, [R1+0x578] ;  /* 0x0005780001087983 */ /* 0x000f280000300800 */
[----:B--2---:R-:W2:Y:S04]  /*2d600*/  LDL.LU R252, [R1+0x59c] ;  /* 0x00059c0001fc7983 */ /* 0x004ea80000300800 */
[----:B-1----:R-:W2:Y:S01]  /*2d610*/  LDL.LU R251, [R1+0x570] ;  /* 0x0005700001fb7983 */ /* 0x002ea20000300800 */
[----:B------:R-:W-:-:S05]  /*2d620*/  IADD3 R247, P1, R247, UR5, RZ ;  /* 0x00000005f7f77c10 */ /* 0x000fca000ff3e0ff */
[----:B------:R-:W-:Y:S04]  /*2d630*/  STL [R1+0x580], R247 ;  /* 0x000580f701007387 */ /* 0x000fe80000100800 */
[----:B0-----:R-:W2:Y:S04]  /*2d640*/  LDL.LU R250, [R1+0x594] ;  /* 0x0005940001fa7983 */ /* 0x001ea80000300800 */
[----:B---3--:R-:W3:Y:S04]  /*2d650*/  LDL.LU R248, [R1+0x568] ;  /* 0x0005680001f87983 */ /* 0x008ee80000300800 */
[----:B------:R-:W3:Y:S01]  /*2d660*/  LDL.LU R249, [R1+0x58c] ;  /* 0x00058c0001f97983 */ /* 0x000ee20000300800 */
[----:B----4-:R-:W-:-:S05]  /*2d670*/  IADD3.X R246, R246, UR60, RZ, P2, !PT ;  /* 0x0000003cf6f67c10 */ /* 0x010fca00097fe4ff */
[----:B------:R0:W-:Y:S04]  /*2d680*/  STL [R1+0x5a4], R246 ;  /* 0x0005a4f601007387 */ /* 0x0001e80000100800 */
[----:B0-----:R-:W4:Y:S04]  /*2d690*/  LDL.LU R246, [R1+0x560] ;  /* 0x0005600001f67983 */ /* 0x001f280000300800 */
[----:B------:R-:W4:Y:S01]  /*2d6a0*/  LDL.LU R247, [R1+0x584] ;  /* 0x0005840001f77983 */ /* 0x000f220000300800 */
[----:B------:R-:W-:Y:S02]  /*2d6b0*/  IADD3 R8, P2, R8, UR5, RZ ;  /* 0x0000000508087c10 */ /* 0x000fe4000ff5e0ff */
[----:B--2---:R-:W-:-:S02]  /*2d6c0*/  IADD3.X R252, R252, UR60, RZ, P3, !PT ;  /* 0x0000003cfcfc7c10 */ /* 0x004fc40009ffe4ff */
[----:B------:R-:W-:Y:S01]  /*2d6d0*/  IADD3 R251, P3, R251, UR5, RZ ;  /* 0x00000005fbfb7c10 */ /* 0x000fe2000ff7e0ff */
[----:B------:R-:W-:Y:S01]  /*2d6e0*/  STL [R1+0x578], R8 ;  /* 0x0005780801007387 */ /* 0x000fe20000100800 */
[----:B------:R-:W-:Y:S02]  /*2d6f0*/  IADD3.X R250, R250, UR60, RZ, P4, !PT ;  /* 0x0000003cfafa7c10 */ /* 0x000fe4000a7fe4ff */
[----:B---3--:R-:W-:Y:S02]  /*2d700*/  IADD3 R248, P4, R248, UR5, RZ ;  /* 0x00000005f8f87c10 */ /* 0x008fe4000ff9e0ff */
[----:B------:R-:W-:Y:S01]  /*2d710*/  IADD3.X R249, R249, UR60, RZ, P5, !PT ;  /* 0x0000003cf9f97c10 */ /* 0x000fe2000affe4ff */
[----:B------:R-:W-:Y:S04]  /*2d720*/  STL [R1+0x59c], R252 ;  /* 0x00059cfc01007387 */ /* 0x000fe80000100800 */
[----:B------:R0:W-:Y:S04]  /*2d730*/  STL [R1+0x568], R248 ;  /* 0x000568f801007387 */ /* 0x0001e80000100800 */
[----:B------:R-:W-:Y:S04]  /*2d740*/  STL [R1+0x570], R251 ;  /* 0x000570fb01007387 */ /* 0x000fe80000100800 */
[----:B0-----:R-:W2:Y:S04]  /*2d750*/  LDL.LU R248, [R1+0x558] ;  /* 0x0005580001f87983 */ /* 0x001ea80000300800 */
[----:B------:R-:W-:Y:S01]  /*2d760*/  STL [R1+0x594], R250 ;  /* 0x000594fa01007387 */ /* 0x000fe20000100800 */
[----:B----4-:R-:W-:-:S02]  /*2d770*/  IADD3 R246, P5, R246, UR5, RZ ;  /* 0x00000005f6f67c10 */ /* 0x010fc4000ffbe0ff */
[----:B------:R-:W-:-:S03]  /*2d780*/  IADD3.X R247, R247, UR60, RZ, P6, !PT ;  /* 0x0000003cf7f77c10 */ /* 0x000fc6000b7fe4ff */
[----:B------:R0:W-:Y:S04]  /*2d790*/  STL [R1+0x560], R246 ;  /* 0x000560f601007387 */ /* 0x0001e80000100800 */
[----:B------:R-:W-:Y:S04]  /*2d7a0*/  STL [R1+0x58c], R249 ;  /* 0x00058cf901007387 */ /* 0x000fe80000100800 */
[----:B0-----:R-:W3:Y:S04]  /*2d7b0*/  LDL.LU R246, [R1+0x57c] ;  /* 0x00057c0001f67983 */ /* 0x001ee80000300800 */
[----:B------:R0:W-:Y:S04]  /*2d7c0*/  STL [R1+0x584], R247 ;  /* 0x000584f701007387 */ /* 0x0001e80000100800 */
[----:B------:R-:W4:Y:S04]  /*2d7d0*/  LDL.LU R8, [R1+0x550] ;  /* 0x0005500001087983 */ /* 0x000f280000300800 */
[----:B------:R-:W4:Y:S04]  /*2d7e0*/  LDL.LU R252, [R1+0x574] ;  /* 0x0005740001fc7983 */ /* 0x000f280000300800 */
[----:B------:R-:W4:Y:S04]  /*2d7f0*/  LDL.LU R251, [R1+0x548] ;  /* 0x0005480001fb7983 */ /* 0x000f280000300800 */
[----:B------:R-:W4:Y:S04]  /*2d800*/  LDL.LU R250, [R1+0x56c] ;  /* 0x00056c0001fa7983 */ /* 0x000f280000300800 */
[----:B0-----:R-:W4:Y:S04]  /*2d810*/  LDL.LU R247, [R1+0x540] ;  /* 0x0005400001f77983 */ /* 0x001f280000300800 */
[----:B------:R-:W4:Y:S01]  /*2d820*/  LDL.LU R249, [R1+0x564] ;  /* 0x0005640001f97983 */ /* 0x000f220000300800 */
[----:B--2---:R-:W-:-:S05]  /*2d830*/  IADD3 R248, P6, R248, UR5, RZ ;  /* 0x00000005f8f87c10 */ /* 0x004fca000ffde0ff */
[----:B------:R0:W-:Y:S04]  /*2d840*/  STL [R1+0x558], R248 ;  /* 0x000558f801007387 */ /* 0x0001e80000100800 */
[----:B0-----:R-:W2:Y:S01]  /*2d850*/  LDL.LU R248, [R1+0x538] ;  /* 0x0005380001f87983 */ /* 0x001ea20000300800 */
[----:B---3--:R-:W-:Y:S02]  /*2d860*/  IADD3.X R246, R246, UR60, RZ, P1, !PT ;  /* 0x0000003cf6f67c10 */ /* 0x008fe40008ffe4ff */
[----:B----4-:R-:W-:Y:S02]  /*2d870*/  IADD3 R8, P1, R8, UR5, RZ ;  /* 0x0000000508087c10 */ /* 0x010fe4000ff3e0ff */
[----:B------:R-:W-:Y:S01]  /*2d880*/  IADD3.X R252, R252, UR60, RZ, P2, !PT ;  /* 0x0000003cfcfc7c10 */ /* 0x000fe200097fe4ff */
[----:B------:R0:W-:Y:S01]  /*2d890*/  STL [R1+0x57c], R246 ;  /* 0x00057cf601007387 */ /* 0x0001e20000100800 */
[----:B------:R-:W-:-:S02]  /*2d8a0*/  IADD3.X R250, R250, UR60, RZ, P3, !PT ;  /* 0x0000003cfafa7c10 */ /* 0x000fc40009ffe4ff */
[----:B------:R-:W-:Y:S02]  /*2d8b0*/  IADD3 R251, P2, R251, UR5, RZ ;  /* 0x00000005fbfb7c10 */ /* 0x000fe4000ff5e0ff */
[----:B------:R-:W-:Y:S01]  /*2d8c0*/  IADD3 R247, P3, R247, UR5, RZ ;  /* 0x00000005f7f77c10 */ /* 0x000fe2000ff7e0ff */
[----:B0-----:R-:W3:Y:S04]  /*2d8d0*/  LDL.LU R246, [R1+0x55c] ;  /* 0x00055c0001f67983 */ /* 0x001ee80000300800 */
[----:B------:R-:W-:Y:S04]  /*2d8e0*/  STL [R1+0x550], R8 ;  /* 0x0005500801007387 */ /* 0x000fe80000100800 */
[----:B------:R-:W-:Y:S04]  /*2d8f0*/  STL [R1+0x574], R252 ;  /* 0x000574fc01007387 */ /* 0x000fe80000100800 */
[----:B------:R0:W-:Y:S04]  /*2d900*/  STL [R1+0x540], R247 ;  /* 0x000540f701007387 */ /* 0x0001e80000100800 */
[----:B------:R-:W-:Y:S04]  /*2d910*/  STL [R1+0x548], R251 ;  /* 0x000548fb01007387 */ /* 0x000fe80000100800 */
[----:B0-----:R-:W4:Y:S01]  /*2d920*/  LDL.LU R247, [R1+0x530] ;  /* 0x0005300001f77983 */ /* 0x001f220000300800 */
[----:B------:R-:W-:-:S03]  /*2d930*/  IADD3.X R249, R249, UR60, RZ, P4, !PT ;  /* 0x0000003cf9f97c10 */ /* 0x000fc6000a7fe4ff */
[----:B------:R-:W-:Y:S01]  /*2d940*/  STL [R1+0x56c], R250 ;  /* 0x00056cfa01007387 */ /* 0x000fe20000100800 */
[----:B--2---:R-:W-:-:S05]  /*2d950*/  IADD3 R248, P4, R248, UR5, RZ ;  /* 0x00000005f8f87c10 */ /* 0x004fca000ff9e0ff */
[----:B------:R0:W-:Y:S04]  /*2d960*/  STL [R1+0x538], R248 ;  /* 0x000538f801007387 */ /* 0x0001e80000100800 */
[----:B------:R-:W-:Y:S04]  /*2d970*/  STL [R1+0x564], R249 ;  /* 0x000564f901007387 */ /* 0x000fe80000100800 */
[----:B0-----:R-:W2:Y:S01]  /*2d980*/  LDL.LU R248, [R1+0x554] ;  /* 0x0005540001f87983 */ /* 0x001ea20000300800 */
[----:B---3--:R-:W-:-:S05]  /*2d990*/  IADD3.X R246, R246, UR60, RZ, P5, !PT ;  /* 0x0000003cf6f67c10 */ /* 0x008fca000affe4ff */
[----:B------:R0:W-:Y:S04]  /*2d9a0*/  STL [R1+0x55c], R246 ;  /* 0x00055cf601007387 */ /* 0x0001e80000100800 */
[----:B------:R-:W3:Y:S04]  /*2d9b0*/  LDL.LU R8, [R1+0x528] ;  /* 0x0005280001087983 */ /* 0x000ee80000300800 */
[----:B------:R-:W3:Y:S04]  /*2d9c0*/  LDL.LU R252, [R1+0x54c] ;  /* 0x00054c0001fc7983 */ /* 0x000ee80000300800 */
[----:B------:R-:W3:Y:S04]  /*2d9d0*/  LDL.LU R251, [R1+0x520] ;  /* 0x0005200001fb7983 */ /* 0x000ee80000300800 */
[----:B------:R-:W3:Y:S01]  /*2d9e0*/  LDL.LU R250, [R1+0x544] ;  /* 0x0005440001fa7983 */ /* 0x000ee20000300800 */
[----:B----4-:R-:W-:-:S03]  /*2d9f0*/  IADD3 R247, P5, R247, UR5, RZ ;  /* 0x00000005f7f77c10 */ /* 0x010fc6000ffbe0ff */
[----:B0-----:R-:W4:Y:S04]  /*2da00*/  LDL.LU R246, [R1+0x518] ;  /* 0x0005180001f67983 */ /* 0x001f280000300800 */
[----:B------:R-:W4:Y:S04]  /*2da10*/  LDL.LU R249, [R1+0x53c] ;  /* 0x00053c0001f97983 */ /* 0x000f280000300800 */
[----:B------:R0:W-:Y:S04]  /*2da20*/  STL [R1+0x530], R247 ;  /* 0x000530f701007387 */ /* 0x0001e80000100800 */
[----:B0-----:R-:W4:Y:S01]  /*2da30*/  LDL.LU R247, [R1+0x510] ;  /* 0x0005100001f77983 */ /* 0x001f220000300800 */
[----:B--2---:R-:W-:-:S05]  /*2da40*/  IADD3.X R248, R248, UR60, RZ, P6, !PT ;  /* 0x0000003cf8f87c10 */ /* 0x004fca000b7fe4ff */
[----:B------:R0:W-:Y:S04]  /*2da50*/  STL [R1+0x554], R248 ;  /* 0x000554f801007387 */ /* 0x0001e80000100800 */
[----:B0-----:R-:W2:Y:S01]  /*2da60*/  LDL.LU R248, [R1+0x534] ;  /* 0x0005340001f87983 */ /* 0x001ea20000300800 */
[----:B---3--:R-:W-:Y:S02]  /*2da70*/  IADD3 R8, P6, R8, UR5, RZ ;  /* 0x0000000508087c10 */ /* 0x008fe4000ffde0ff */
[----:B------:R-:W-:Y:S02]  /*2da80*/  IADD3.X R252, R252, UR60, RZ, P1, !PT ;  /* 0x0000003cfcfc7c10 */ /* 0x000fe40008ffe4ff */
[----:B------:R-:W-:Y:S02]  /*2da90*/  IADD3.X R250, R250, UR60, RZ, P2, !PT ;  /* 0x0000003cfafa7c10 */ /* 0x000fe400097fe4ff */
[----:B------:R-:W-:Y:S01]  /*2daa0*/  IADD3 R251, P1, R251, UR5, RZ ;  /* 0x00000005fbfb7c10 */ /* 0x000fe2000ff3e0ff */
[----:B------:R-:W-:Y:S01]  /*2dab0*/  STL [R1+0x528], R8 ;  /* 0x0005280801007387 */ /* 0x000fe20000100800 */
[----:B----4-:R-:W-:-:S03]  /*2dac0*/  IADD3 R246, P2, R246, UR5, RZ ;  /* 0x00000005f6f67c10 */ /* 0x010fc6000ff5e0ff */
[----:B------:R-:W-:Y:S01]  /*2dad0*/  STL [R1+0x54c], R252 ;  /* 0x00054cfc01007387 */ /* 0x000fe20000100800 */
[----:B------:R-:W-:-:S03]  /*2dae0*/  IADD3.X R249, R249, UR60, RZ, P3, !PT ;  /* 0x0000003cf9f97c10 */ /* 0x000fc60009ffe4ff */
[----:B------:R0:W-:Y:S04]  /*2daf0*/  STL [R1+0x518], R246 ;  /* 0x000518f601007387 */ /* 0x0001e80000100800 */
[----:B------:R-:W-:Y:S01]  /*2db00*/  STL [R1+0x520], R251 ;  /* 0x000520fb01007387 */ /* 0x000fe20000100800 */
[----:B------:R-:W-:-:S03]  /*2db10*/  IADD3 R247, P3, R247, UR5, RZ ;  /* 0x00000005f7f77c10 */ /* 0x000fc6000ff7e0ff */
[----:B0-----:R-:W3:Y:S04]  /*2db20*/  LDL.LU R246, [R1+0x508] ;  /* 0x0005080001f67983 */ /* 0x001ee80000300800 */
[----:B------:R-:W-:Y:S04]  /*2db30*/  STL [R1+0x544], R250 ;  /* 0x000544fa01007387 */ /* 0x000fe80000100800 */
[----:B------:R0:W-:Y:S04]  /*2db40*/  STL [R1+0x510], R247 ;  /* 0x000510f701007387 */ /* 0x0001e80000100800 */
[----:B------:R-:W-:Y:S04]  /*2db50*/  STL [R1+0x53c], R249 ;  /* 0x00053cf901007387 */ /* 0x000fe80000100800 */
[----:B0-----:R-:W4:Y:S01]  /*2db60*/  LDL.LU R247, [R1+0x52c] ;  /* 0x00052c0001f77983 */ /* 0x001f220000300800 */
[----:B--2---:R-:W-:-:S05]  /*2db70*/  IADD3.X R248, R248, UR60, RZ, P4, !PT ;  /* 0x0000003cf8f87c10 */ /* 0x004fca000a7fe4ff */
[----:B------:R0:W-:Y:S04]  /*2db80*/  STL [R1+0x534], R248 ;  /* 0x000534f801007387 */ /* 0x0001e80000100800 */
[----:B------:R-:W2:Y:S04]  /*2db90*/  LDL.LU R8, [R1+0x500] ;  /* 0x0005000001087983 */ /* 0x000ea80000300800 */
[----:B------:R-:W2:Y:S04]  /*2dba0*/  LDL.LU R252, [R1+0x524] ;  /* 0x0005240001fc7983 */ /* 0x000ea80000300800 */
[----:B------:R-:W2:Y:S04]  /*2dbb0*/  LDL.LU R251, [R1+0x4f8] ;  /* 0x0004f80001fb7983 */ /* 0x000ea80000300800 */
[----:B------:R-:W2:Y:S04]  /*2dbc0*/  LDL.LU R250, [R1+0x51c] ;  /* 0x00051c0001fa7983 */ /* 0x000ea80000300800 */
[----:B0-----:R-:W2:Y:S04]  /*2dbd0*/  LDL.LU R248, [R1+0x4f0] ;  /* 0x0004f00001f87983 */ /* 0x001ea80000300800 */
[----:B------:R-:W2:Y:S01]  /*2dbe0*/  LDL.LU R249, [R1+0x514] ;  /* 0x0005140001f97983 */ /* 0x000ea20000300800 */
[----:B---3--:R-:W-:-:S05]  /*2dbf0*/  IADD3 R246, P4, R246, UR5, RZ ;  /* 0x00000005f6f67c10 */ /* 0x008fca000ff9e0ff */
[----:B------:R0:W-:Y:S01]  /*2dc00*/  STL [R1+0x508], R246 ;  /* 0x000508f601007387 */ /* 0x0001e20000100800 */
[----:B----4-:R-:W-:-:S03]  /*2dc10*/  IADD3.X R247, R247, UR60, RZ, P5, !PT ;  /* 0x0000003cf7f77c10 */ /* 0x010fc6000affe4ff */
[----:B0-----:R-:W3:Y:S04]  /*2dc20*/  LDL.LU R246, [R1+0x4e8] ;  /* 0x0004e80001f67983 */ /* 0x001ee80000300800 */
[----:B------:R0:W-:Y:S04]  /*2dc30*/  STL [R1+0x52c], R247 ;  /* 0x00052cf701007387 */ /* 0x0001e80000100800 */
[----:B0-----:R-:W4:Y:S01]  /*2dc40*/  LDL.LU R247, [R1+0x50c] ;  /* 0x00050c0001f77983 */ /* 0x001f220000300800 */
[----:B--2---:R-:W-:Y:S02]  /*2dc50*/  IADD3 R8, P5, R8, UR5, RZ ;  /* 0x0000000508087c10 */ /* 0x004fe4000ffbe0ff */
[----:B------:R-:W-:-:S02]  /*2dc60*/  IADD3.X R252, R252, UR60, RZ, P6, !PT ;  /* 0x0000003cfcfc7c10 */ /* 0x000fc4000b7fe4ff */
[----:B------:R-:W-:Y:S02]  /*2dc70*/  IADD3.X R250, R250, UR60, RZ, P1, !PT ;  /* 0x0000003cfafa7c10 */ /* 0x000fe40008ffe4ff */
[----:B------:R-:W-:Y:S01]  /*2dc80*/  IADD3 R251, P6, R251, UR5, RZ ;  /* 0x00000005fbfb7c10 */ /* 0x000fe2000ffde0ff */
[----:B------:R-:W-:Y:S01]  /*2dc90*/  STL [R1+0x500], R8 ;  /* 0x0005000801007387 */ /* 0x000fe20000100800 */
[----:B------:R-:W-:Y:S02]  /*2dca0*/  IADD3 R248, P1, R248, UR5, RZ ;  /* 0x00000005f8f87c10 */ /* 0x000fe4000ff3e0ff */
[----:B------:R-:W-:Y:S01]  /*2dcb0*/  IADD3.X R249, R249, UR60, RZ, P2, !PT ;  /* 0x0000003cf9f97c10 */ /* 0x000fe200097fe4ff */
[----:B------:R-:W-:Y:S04]  /*2dcc0*/  STL [R1+0x524], R252 ;  /* 0x000524fc01007387 */ /* 0x000fe80000100800 */
[----:B------:R0:W-:Y:S04]  /*2dcd0*/  STL [R1+0x4f0], R248 ;  /* 0x0004f0f801007387 */ /* 0x0001e80000100800 */
[----:B------:R-:W-:Y:S04]  /*2dce0*/  STL [R1+0x4f8], R251 ;  /* 0x0004f8fb01007387 */ /* 0x000fe80000100800 */
[----:B0-----:R-:W2:Y:S04]  /*2dcf0*/  LDL.LU R248, [R1+0x4e0] ;  /* 0x0004e00001f87983 */ /* 0x001ea80000300800 */
[----:B------:R-:W-:Y:S01]  /*2dd00*/  STL [R1+0x51c], R250 ;  /* 0x00051cfa01007387 */ /* 0x000fe20000100800 */
[----:B---3--:R-:W-:-:S05]  /*2dd10*/  IADD3 R246, P2, R246, UR5, RZ ;  /* 0x00000005f6f67c10 */ /* 0x008fca000ff5e0ff */
[----:B------:R0:W-:Y:S04]  /*2dd20*/  STL [R1+0x4e8], R246 ;  /* 0x0004e8f601007387 */ /* 0x0001e80000100800 */
[----:B------:R-:W-:Y:S01]  /*2dd30*/  STL [R1+0x514], R249 ;  /* 0x000514f901007387 */ /* 0x000fe20000100800 */
[----:B----4-:R-:W-:-:S03]  /*2dd40*/  IADD3.X R247, R247, UR60, RZ, P3, !PT ;  /* 0x0000003cf7f77c10 */ /* 0x010fc60009ffe4ff */
        /* <DEDUP_REMOVED lines=198> */
[----:B0-----:R-:W-:Y:S02]  /*2e9b0*/  IMAD.MOV.U32 R246, RZ, RZ, R245 ;  /* 0x000000fffff67224 */ /* 0x001fe400078e00f5 */
[----:B------:R-:W3:Y:S04]  /*2e9c0*/  LDL.LU R245, [R1+0x3f4] ;  /* 0x0003f40001f57983 */ /* 0x000ee80000300800 */
        /* <DEDUP_REMOVED lines=17> */
[----:B----4-:R-:W-:Y:S01]  /*2eae0*/  IADD3 R247, P2, R247, UR5, RZ ;  /* 0x00000005f7f77c10 */ /* 0x010fe2000ff5e0ff */
[----:B0-----:R-:W-:-:S02]  /*2eaf0*/  IMAD.MOV.U32 R245, RZ, RZ, R229 ;  /* 0x000000fffff57224 */ /* 0x001fc400078e00e5 */
[----:B------:R-:W4:Y:S04]  /*2eb00*/  LDL.LU R229, [R1+0x3ac] ;  /* 0x0003ac0001e57983 */ /* 0x000f280000300800 */
        /* <DEDUP_REMOVED lines=10> */
[----:B------:R-:W-:Y:S04]  /*2ebb0*/  STL [R1+0x3c0], R8 ;  /* 0x0003c00801007387 */ /* 0x000fe80000100800 */
[----:B------:R-:W-:Y:S01]  /*2ebc0*/  STL [R1+0x3e4], R252 ;  /* 0x0003e4fc01007387 */ /* 0x000fe20000100800 */
[----:B----4-:R-:W-:-:S02]  /*2ebd0*/  IADD3 R229, P5, R229, UR5, RZ ;  /* 0x00000005e5e57c10 */ /* 0x010fc4000ffbe0ff */
[----:B------:R-:W-:-:S03]  /*2ebe0*/  IADD3.X R249, R249, UR60, RZ, P6, !PT ;  /* 0x0000003cf9f97c10 */ /* 0x000fc6000b7fe4ff */
[----:B------:R0:W-:Y:S04]  /*2ebf0*/  STL [R1+0x3ac], R229 ;  /* 0x0003ace501007387 */ /* 0x0001e80000100800 */
[----:B------:R-:W-:Y:S01]  /*2ec00*/  STL [R1+0x3b4], R251 ;  /* 0x0003b4fb01007387 */ /* 0x000fe20000100800 */
[----:B------:R-:W-:-:S03]  /*2ec10*/  IADD3 R247, P6, R247, UR5, RZ ;  /* 0x00000005f7f77c10 */ /* 0x000fc6000ffde0ff */
[----:B0-----:R-:W3:Y:S04]  /*2ec20*/  LDL.LU R229, [R1+0x39c] ;  /* 0x00039c0001e57983 */ /* 0x001ee80000300800 */
[----:B------:R-:W-:Y:S04]  /*2ec30*/  STL [R1+0x3dc], R250 ;  /* 0x0003dcfa01007387 */ /* 0x000fe80000100800 */
[----:B------:R0:W-:Y:S04]  /*2ec40*/  STL [R1+0x3a4], R247 ;  /* 0x0003a4f701007387 */ /* 0x0001e80000100800 */
[----:B------:R1:W-:Y:S04]  /*2ec50*/  STL [R1+0x3d4], R249 ;  /* 0x0003d4f901007387 */ /* 0x0003e80000100800 */
[----:B0-----:R-:W4:Y:S01]  /*2ec60*/  LDL.LU R247, [R1+0x3c4] ;  /* 0x0003c40001f77983 */ /* 0x001f220000300800 */
[----:B--2---:R-:W-:-:S05]  /*2ec70*/  IADD3.X R248, R248, UR60, RZ, P1, !PT ;  /* 0x0000003cf8f87c10 */ /* 0x004fca0008ffe4ff */
[----:B------:R0:W-:Y:S04]  /*2ec80*/  STL [R1+0x3cc], R248 ;  /* 0x0003ccf801007387 */ /* 0x0001e80000100800 */
[----:B------:R-:W2:Y:S04]  /*2ec90*/  LDL.LU R8, [R1+0x3b8] ;  /* 0x0003b80001087983 */ /* 0x000ea80000300800 */
[----:B------:R-:W2:Y:S04]  /*2eca0*/  LDL.LU R252, [R1+0x38c] ;  /* 0x00038c0001fc7983 */ /* 0x000ea80000300800 */
[----:B------:R-:W2:Y:S04]  /*2ecb0*/  LDL.LU R251, [R1+0x3b0] ;  /* 0x0003b00001fb7983 */ /* 0x000ea80000300800 */
[----:B------:R-:W2:Y:S04]  /*2ecc0*/  LDL.LU R250, [R1+0x384] ;  /* 0x0003840001fa7983 */ /* 0x000ea80000300800 */
[----:B-1----:R-:W2:Y:S04]  /*2ecd0*/  LDL.LU R249, [R1+0x3a8] ;  /* 0x0003a80001f97983 */ /* 0x002ea80000300800 */
[----:B0-----:R-:W2:Y:S01]  /*2ece0*/  LDL.LU R248, [R1+0x3a0] ;  /* 0x0003a00001f87983 */ /* 0x001ea20000300800 */
[----:B---3--:R-:W-:-:S05]  /*2ecf0*/  IADD3 R229, P1, R229, UR5, RZ ;  /* 0x00000005e5e57c10 */ /* 0x008fca000ff3e0ff */
[----:B------:R0:W-:Y:S01]  /*2ed00*/  STL [R1+0x39c], R229 ;  /* 0x00039ce501007387 */ /* 0x0001e20000100800 */
[----:B----4-:R-:W-:Y:S02]  /*2ed10*/  IADD3.X R247, R247, UR60, RZ, P2, !PT ;  /* 0x0000003cf7f77c10 */ /* 0x010fe400097fe4ff */
[----:B------:R-:W-:Y:S01]  /*2ed20*/  IADD3 R3, P2, R3, UR5, RZ ;  /* 0x0000000503037c10 */ /* 0x000fe2000ff5e0ff */
[----:B0-----:R-:W3:Y:S04]  /*2ed30*/  LDL.LU R229, [R1+0x374] ;  /* 0x0003740001e57983 */ /* 0x001ee80000300800 */
[----:B------:R0:W-:Y:S02]  /*2ed40*/  STL [R1+0x3c4], R247 ;  /* 0x0003c4f701007387 */ /* 0x0001e40000100800 */
[----:B0-----:R-:W-:-:S02]  /*2ed50*/  IMAD.MOV.U32 R247, RZ, RZ, R246 ;  /* 0x000000fffff77224 */ /* 0x001fc400078e00f6 */
[----:B------:R-:W4:Y:S04]  /*2ed60*/  LDL.LU R246, [R1+0x398] ;  /* 0x0003980001f67983 */ /* 0x000f280000300800 */
[----:B------:R0:W-:Y:S04]  /*2ed70*/  STL [R1+0x394], R3 ;  /* 0x0003940301007387 */ /* 0x0001e80000100800 */
[----:B0-----:R-:W4:Y:S01]  /*2ed80*/  LDL.LU R3, [R1+0xfd4] ;  /* 0x000fd40001037983 */ /* 0x001f220000300800 */
[----:B------:R-:W-:Y:S02]  /*2ed90*/  WARPGROUP.DEPBAR.LE gsb0, 0x0 ;  /* 0x00008000000079c5 */ /* 0x000fe40000010000 */
[----:B------:R-:W-:Y:S01]  /*2eda0*/  WARPGROUP.ARRIVE ;  /* 0x00000000000079c5 */ /* 0x000fe20000000000 */
[----:B------:R-:W-:Y:S01]  /*2edb0*/  UMOV UR42, UR18 ;  /* 0x00000012002a7c82 */ /* 0x000fe20008000000 */
[----:B------:R-:W-:-:S04]  /*2edc0*/  UMOV UR43, UR19 ;  /* 0x00000013002b7c82 */ /* 0x000fc80008000000 */
[----:B------:R-:W-:Y:S01]  /*2edd0*/  HGMMA.64x256x16.F32.BF16 R24, gdesc[UR40].tnspA, R24, gsb0 ;  /* 0x23e00000281879f0 */ /* 0x000fe20008001818 */
[----:B--2---:R-:W-:Y:S02]  /*2ede0*/  IADD3.X R8, R8, UR60, RZ, P3, !PT ;  /* 0x0000003c08087c10 */ /* 0x004fe40009ffe4ff */
[----:B------:R-:W-:Y:S02]  /*2edf0*/  IADD3 R252, P3, R252, UR5, RZ ;  /* 0x00000005fcfc7c10 */ /* 0x000fe4000ff7e0ff */
[----:B------:R-:W-:Y:S02]  /*2ee00*/  IADD3.X R251, R251, UR60, RZ, P4, !PT ;  /* 0x0000003cfbfb7c10 */ /* 0x000fe4000a7fe4ff */
[----:B------:R-:W-:Y:S02]  /*2ee10*/  IADD3.X R249, R249, UR60, RZ, P5, !PT ;  /* 0x0000003cf9f97c10 */ /* 0x000fe4000affe4ff */
[----:B------:R-:W-:Y:S01]  /*2ee20*/  IADD3 R250, P4, R250, UR5, RZ ;  /* 0x00000005fafa7c10 */ /* 0x000fe2000ff9e0ff */
[----:B------:R-:W-:Y:S04]  /*2ee30*/  STL [R1+0x3b8], R8 ;  /* 0x0003b80801007387 */ /* 0x000fe80000100800 */
[----:B------:R-:W-:Y:S04]  /*2ee40*/  STL [R1+0x38c], R252 ;  /* 0x00038cfc01007387 */ /* 0x000fe80000100800 */
[----:B------:R-:W-:Y:S01]  /*2ee50*/  STL [R1+0x3b0], R251 ;  /* 0x0003b0fb01007387 */ /* 0x000fe20000100800 */
[----:B------:R-:W-:-:S02]  /*2ee60*/  IADD3.X R248, R248, UR60, RZ, P6, !PT ;  /* 0x0000003cf8f87c10 */ /* 0x000fc4000b7fe4ff */
[----:B---3--:R-:W-:Y:S02]  /*2ee70*/  IADD3 R229, P6, R229, UR5, RZ ;  /* 0x00000005e5e57c10 */ /* 0x008fe4000ffde0ff */
[----:B----4-:R-:W-:-:S05]  /*2ee80*/  IADD3 R3, P5, R3, UR5, RZ ;  /* 0x0000000503037c10 */ /* 0x010fca000ffbe0ff */
[----:B------:R0:W-:Y:S04]  /*2ee90*/  STL [R1+0x37c], R3 ;  /* 0x00037c0301007387 */ /* 0x0001e80000100800 */
[----:B------:R-:W-:Y:S04]  /*2eea0*/  STL [R1+0x384], R250 ;  /* 0x000384fa01007387 */ /* 0x000fe80000100800 */
[----:B0-----:R-:W2:Y:S04]  /*2eeb0*/  LDL.LU R3, [R1+0xfd0] ;  /* 0x000fd00001037983 */ /* 0x001ea80000300800 */
[----:B------:R-:W-:Y:S04]  /*2eec0*/  STL [R1+0x3a8], R249 ;  /* 0x0003a8f901007387 */ /* 0x000fe80000100800 */
[----:B------:R0:W-:Y:S04]  /*2eed0*/  STL [R1+0x374], R229 ;  /* 0x000374e501007387 */ /* 0x0001e80000100800 */
[----:B------:R1:W-:Y:S04]  /*2eee0*/  STL [R1+0x3a0], R248 ;  /* 0x0003a0f801007387 */ /* 0x0003e80000100800 */
[----:B0-----:R-:W3:Y:S01]  /*2eef0*/  LDL.LU R229, [R1+0x364] ;  /* 0x0003640001e57983 */ /* 0x001ee20000300800 */
[----:B------:R-:W-:-:S05]  /*2ef00*/  IADD3.X R246, R246, UR60, RZ, P1, !PT ;  /* 0x0000003cf6f67c10 */ /* 0x000fca0008ffe4ff */
[----:B------:R0:W-:Y:S04]  /*2ef10*/  STL [R1+0x398], R246 ;  /* 0x000398f601007387 */ /* 0x0001e80000100800 */
[----:B-1----:R-:W4:Y:S04]  /*2ef20*/  LDL.LU R248, [R1+0x314] ;  /* 0x0003140001f87983 */ /* 0x002f280000300800 */
[----:B------:R-:W4:Y:S04]  /*2ef30*/  LDL.LU R249, [R1+0x338] ;  /* 0x0003380001f97983 */ /* 0x000f280000300800 */
[----:B------:R-:W4:Y:S04]  /*2ef40*/  LDL.LU R250, [R1+0x30c] ;  /* 0x00030c0001fa7983 */ /* 0x000f280000300800 */
[----:B------:R-:W4:Y:S04]  /*2ef50*/  LDL.LU R251, [R1+0x330] ;  /* 0x0003300001fb7983 */ /* 0x000f280000300800 */
[----:B------:R-:W4:Y:S01]  /*2ef60*/  LDL.LU R252, [R1+0x304] ;  /* 0x0003040001fc7983 */ /* 0x000f220000300800 */
[----:B0-----:R-:W-:-:S03]  /*2ef70*/  IMAD.MOV.U32 R246, RZ, RZ, R4 ;  /* 0x000000fffff67224 */ /* 0x001fc600078e0004 */
[----:B------:R-:W4:Y:S01]  /*2ef80*/  LDL.LU R4, [R1+0x328] ;  /* 0x0003280001047983 */ /* 0x000f220000300800 */
[----:B------:R-:W-:Y:S02]  /*2ef90*/  WARPGROUP.DEPBAR.LE gsb0, 0x0 ;  /* 0x00008000000079c5 */ /* 0x000fe40000010000 */
[----:B------:R-:W-:Y:S01]  /*2efa0*/  WARPGROUP.ARRIVE ;  /* 0x00000000000079c5 */ /* 0x000fe20000000000 */
[----:B------:R-:W-:Y:S01]  /*2efb0*/  UMOV UR46, UR22 ;  /* 0x00000016002e7c82 */ /* 0x000fe20008000000 */
[----:B------:R-:W-:Y:S01]  /*2efc0*/  UMOV UR47, UR23 ;  /* 0x00000017002f7c82 */ /* 0x000fe20008000000 */
[----:B------:R-:W-:-:S03]  /*2efd0*/  IADD3 R2, P1, R2, UR5, RZ ;  /* 0x0000000502027c10 */ /* 0x000fc6000ff3e0ff */
[----:B------:R-:W-:Y:S01]  /*2efe0*/  HGMMA.64x256x16.F32.BF16 R24, gdesc[UR44].tnspA, R24, gsb0 ;  /* 0x23e000002c1879f0 */ /* 0x000fe20008001818 */
[----:B------:R-:W-:Y:S01]  /*2eff0*/  IMAD.MOV.U32 R8, RZ, RZ, R247 ;  /* 0x000000ffff087224 */ /* 0x000fe200078e00f7 */
[----:B------:R-:W-:-:S04]  /*2f000*/  IADD3.X R228, R228, UR60, RZ, P2, !PT ;  /* 0x0000003ce4e47c10 */ /* 0x000fc800097fe4ff */
[----:B------:R-:W-:Y:S02]  /*2f010*/  IADD3.X R8, R8, UR60, RZ, P3, !PT ;  /* 0x0000003c08087c10 */ /* 0x000fe40009ffe4ff */
[----:B------:R-:W-:Y:S02]  /*2f020*/  IADD3 R230, P3, R230, UR5, RZ ;  /* 0x00000005e6e67c10 */ /* 0x000fe4000ff7e0ff */
[----:B------:R-:W-:Y:S02]  /*2f030*/  IADD3.X R231, R231, UR60, RZ, P4, !PT ;  /* 0x0000003ce7e77c10 */ /* 0x000fe4000a7fe4ff */
[----:B------:R-:W-:Y:S02]  /*2f040*/  IADD3 R232, P4, R232, UR5, RZ ;  /* 0x00000005e8e87c10 */ /* 0x000fe4000ff9e0ff */
[----:B------:R-:W-:Y:S02]  /*2f050*/  IADD3.X R233, R233, UR60, RZ, P5, !PT ;  /* 0x0000003ce9e97c10 */ /* 0x000fe4000affe4ff */
[----:B------:R-:W-:-:S02]  /*2f060*/  IADD3 R234, P5, R234, UR5, RZ ;  /* 0x00000005eaea7c10 */ /* 0x000fc4000ffbe0ff */
        /* <DEDUP_REMOVED lines=9> */
[----:B------:R-:W-:Y:S01]  /*2f100*/  IADD3 R246, P5, R246, UR5, RZ ;  /* 0x00000005f6f67c10 */ /* 0x000fe2000ffbe0ff */
[----:B------:R-:W-:Y:S01]  /*2f110*/  UMOV UR50, UR26 ;  /* 0x0000001a00327c82 */ /* 0x000fe20008000000 */
[----:B------:R-:W-:Y:S01]  /*2f120*/  UMOV UR51, UR27 ;  /* 0x0000001b00337c82 */ /* 0x000fe20008000000 */
[----:B--2---:R-:W-:Y:S02]  /*2f130*/  IMAD.MOV.U32 R247, RZ, RZ, R3 ;  /* 0x000000fffff77224 */ /* 0x004fe400078e0003 */
[----:B------:R-:W2:Y:S04]  /*2f140*/  LDL.LU R3, [R1+0x320] ;  /* 0x0003200001037983 */ /* 0x000ea80000300800 */
[----:B------:R0:W-:Y:S01]  /*2f150*/  STL [R1+0x36c], R2 ;  /* 0x00036c0201007387 */ /* 0x0001e20000100800 */
[----:B---3--:R-:W-:-:S03]  /*2f160*/  IADD3 R229, P2, R229, UR5, RZ ;  /* 0x00000005e5e57c10 */ /* 0x008fc6000ff5e0ff */
[----:B0-----:R-:W3:Y:S04]  /*2f170*/  LDL.LU R2, [R1+0x318] ;  /* 0x0003180001027983 */ /* 0x001ee80000300800 */
[----:B------:R0:W-:Y:S04]  /*2f180*/  STL [R1+0x390], R228 ;  /* 0x000390e401007387 */ /* 0x0001e80000100800 */
[----:B0-----:R0:W5:Y:S04]  /*2f190*/  LDL.LU R228, [R1+0xfcc] ;  /* 0x000fcc0001e47983 */ /* 0x0011680000300800 */
[----:B------:R1:W-:Y:S04]  /*2f1a0*/  STL [R1+0x364], R229 ;  /* 0x000364e501007387 */ /* 0x0003e80000100800 */
[----:B-1----:R0:W5:Y:S04]  /*2f1b0*/  LDL.LU R229, [R1+0xfc8] ;  /* 0x000fc80001e57983 */ /* 0x0021680000300800 */
[----:B------:R1:W-:Y:S04]  /*2f1c0*/  STL [R1+0x388], R8 ;  /* 0x0003880801007387 */ /* 0x0003e80000100800 */
[----:B-1----:R-:W3:Y:S04]  /*2f1d0*/  LDL.LU R8, [R1+0x2f8] ;  /* 0x0002f80001087983 */ /* 0x002ee80000300800 */
[----:B------:R1:W-:Y:S04]  /*2f1e0*/  STL [R1+0x35c], R230 ;  /* 0x00035ce601007387 */ /* 0x0003e80000100800 */
[----:B-1----:R0:W5:Y:S04]  /*2f1f0*/  LDL.LU R230, [R1+0xfc4] ;  /* 0x000fc40001e67983 */ /* 0x0021680000300800 */
[----:B------:R1:W-:Y:S04]  /*2f200*/  STL [R1+0x380], R231 ;  /* 0x000380e701007387 */ /* 0x0003e80000100800 */
[----:B-1----:R0:W5:Y:S04]  /*2f210*/  LDL.LU R231, [R1+0xfc0] ;  /* 0x000fc00001e77983 */ /* 0x0021680000300800 */
[----:B------:R1:W-:Y:S01]  /*2f220*/  STL [R1+0x354], R232 ;  /* 0x000354e801007387 */ /* 0x0003e20000100800 */
[----:B------:R-:W-:-:S03]  /*2f230*/  IADD3.X R239, R239, UR60, RZ, P2, !PT ;  /* 0x0000003cefef7c10 */ /* 0x000fc600097fe4ff */
[----:B-1----:R0:W5:Y:S04]  /*2f240*/  LDL.LU R232, [R1+0xfbc] ;  /* 0x000fbc0001e87983 */ /* 0x0021680000300800 */
[----:B------:R1:W-:Y:S01]  /*2f250*/  STL [R1+0x378], R233 ;  /* 0x000378e901007387 */ /* 0x0003e20000100800 */
[----:B------:R-:W-:-:S03]  /*2f260*/  IADD3 R240, P2, R240, UR5, RZ ;  /* 0x00000005f0f07c10 */ /* 0x000fc6000ff5e0ff */
[----:B-1----:R0:W5:Y:S04]  /*2f270*/  LDL.LU R233, [R1+0xfb8] ;  /* 0x000fb80001e97983 */ /* 0x0021680000300800 */
[----:B------:R1:W-:Y:S04]  /*2f280*/  STL [R1+0x34c], R234 ;  /* 0x00034cea01007387 */ /* 0x0003e80000100800 */
        /* <DEDUP_REMOVED lines=15> */
[----:B----4-:R-:W-:-:S03]  /*2f380*/  IADD3 R248, P6, R248, UR5, RZ ;  /* 0x00000005f8f87c10 */ /* 0x010fc6000ffde0ff */
[----:B-1----:R0:W5:Y:S04]  /*2f390*/  LDL.LU R241, [R1+0xf98] ;  /* 0x000f980001f17983 */ /* 0x0021680000300800 */
[----:B------:R1:W-:Y:S01]  /*2f3a0*/  STL [R1+0x32c], R242 ;  /* 0x00032cf201007387 */ /* 0x0003e20000100800 */
[----:B------:R-:W-:-:S03]  /*2f3b0*/  IADD3.X R249, R249, UR60, RZ, P1, !PT ;  /* 0x0000003cf9f97c10 */ /* 0x000fc60008ffe4ff */
[----:B-1----:R0:W5:Y:S04]  /*2f3c0*/  LDL.LU R242, [R1+0xf94] ;  /* 0x000f940001f27983 */ /* 0x0021680000300800 */
[----:B------:R1:W-:Y:S01]  /*2f3d0*/  STL [R1+0x350], R243 ;  /* 0x000350f301007387 */ /* 0x0003e20000100800 */
[----:B------:R-:W-:-:S03]  /*2f3e0*/  IADD3 R250, P1, R250, UR5, RZ ;  /* 0x00000005fafa7c10 */ /* 0x000fc6000ff3e0ff */
        /* <DEDUP_REMOVED lines=23> */
[----:B-1----:R-:W4:Y:S01]  /*2f560*/  LDL.LU R4, [R1+0xf68] ;  /* 0x000f680001047983 */ /* 0x002f220000300800 */
[----:B------:R-:W-:-:S02]  /*2f570*/  WARPGROUP.DEPBAR.LE gsb0, 0x0 ;  /* 0x00008000000079c5 */ /* 0x000fc40000010000 */
[----:B------:R-:W-:-:S06]  /*2f580*/  WARPGROUP.ARRIVE ;  /* 0x00000000000079c5 */ /* 0x000fcc0000000000 */
[----:B------:R-:W-:Y:S01]  /*2f590*/  HGMMA.64x256x16.F32.BF16 R24, gdesc[UR48].tnspA, R24, gsb0 ;  /* 0x23e00000301879f0 */ /* 0x000fe20008001818 */
[----:B------:R-:W-:Y:S01]  /*2f5a0*/  UMOV UR54, UR30 ;  /* 0x0000001e00367c82 */ /* 0x000fe20008000000 */
[----:B------:R-:W-:Y:S01]  /*2f5b0*/  UMOV UR55, UR31 ;  /* 0x0000001f00377c82 */ /* 0x000fe20008000000 */
[----:B--2---:R-:W-:Y:S02]  /*2f5c0*/  IADD3.X R3, R3, UR60, RZ, P4, !PT ;  /* 0x0000003c03037c10 */ /* 0x004fe4000a7fe4ff */
[----:B---3--:R-:W-:Y:S01]  /*2f5d0*/  IADD3.X R2, R2, UR60, RZ, P5, !PT ;  /* 0x0000003c02027c10 */ /* 0x008fe2000affe4ff */
[----:B------:R-:W-:Y:S01]  /*2f5e0*/  UMOV UR58, UR34 ;  /* 0x00000022003a7c82 */ /* 0x000fe20008000000 */
[----:B------:R-:W-:Y:S01]  /*2f5f0*/  UMOV UR59, UR35 ;  /* 0x00000023003b7c82 */ /* 0x000fe20008000000 */
[----:B------:R-:W-:Y:S02]  /*2f600*/  WARPGROUP.DEPBAR.LE gsb0, 0x0 ;  /* 0x00008000000079c5 */ /* 0x000fe40000010000 */
[----:B------:R-:W-:-:S15]  /*2f610*/  WARPGROUP.ARRIVE ;  /* 0x00000000000079c5 */ /* 0x000fde0000000000 */
[----:B------:R-:W-:-:S03]  /*2f620*/  NOP ;  /* 0x0000000000007918 */ /* 0x000fc60000000000 */
[----:B------:R-:W-:Y:S01]  /*2f630*/  HGMMA.64x256x16.F32.BF16 R24, gdesc[UR52].tnspA, R24, gsb0 ;  /* 0x23e00000341879f0 */ /* 0x000fe20008001818 */
[----:B----4-:R-:W-:-:S05]  /*2f640*/  IADD3 R4, P3, R4, UR5, RZ ;  /* 0x0000000504047c10 */ /* 0x010fca000ff7e0ff */
[----:B------:R1:W-:Y:S04]  /*2f650*/  STL [R1+0x2fc], R4 ;  /* 0x0002fc0401007387 */ /* 0x0003e80000100800 */
[----:B-1----:R-:W2:Y:S04]  /*2f660*/  LDL.LU R4, [R1+0xf64] ;  /* 0x000f640001047983 */ /* 0x002ea80000300800 */
[----:B------:R1:W-:Y:S04]  /*2f670*/  STL [R1+0x320], R3 ;  /* 0x0003200301007387 */ /* 0x0003e80000100800 */
[----:B-1----:R-:W3:Y:S04]  /*2f680*/  LDL.LU R3, [R1+0xf60] ;  /* 0x000f600001037983 */ /* 0x002ee80000300800 */
[----:B------:R1:W-:Y:S04]  /*2f690*/  STL [R1+0x318], R2 ;  /* 0x0003180201007387 */ /* 0x0003e80000100800 */
[----:B-1----:R-:W4:Y:S01]  /*2f6a0*/  LDL.LU R2, [R1+0xf5c] ;  /* 0x000f5c0001027983 */ /* 0x002f220000300800 */
[----:B------:R-:W-:Y:S01]  /*2f6b0*/  IADD3.X R8, R8, UR60, RZ, P3, !PT ;  /* 0x0000003c08087c10 */ /* 0x000fe20009ffe4ff */
[----:B------:R-:W-:-:S02]  /*2f6c0*/  WARPGROUP.DEPBAR.LE gsb0, 0x0 ;  /* 0x00008000000079c5 */ /* 0x000fc40000010000 */
[----:B------:R-:W-:-:S06]  /*2f6d0*/  WARPGROUP.ARRIVE ;  /* 0x00000000000079c5 */ /* 0x000fcc0000000000 */
[----:B------:R-:W-:Y:S01]  /*2f6e0*/  HGMMA.64x256x16.F32.BF16 R24, gdesc[UR56].tnspA, R24, gsb0 ;  /* 0x23e00000381879f0 */ /* 0x000fe20008001818 */
[----:B--2---:R-:W-:Y:S02]  /*2f6f0*/  IADD3.X R4, R4, UR60, RZ, P2, !PT ;  /* 0x0000003c04047c10 */ /* 0x004fe400097fe4ff */
[----:B---3--:R-:W-:Y:S02]  /*2f700*/  IADD3.X R3, R3, UR60, RZ, P1, !PT ;  /* 0x0000003c03037c10 */ /* 0x008fe40008ffe4ff */
[----:B----4-:R-:W-:-:S05]  /*2f710*/  IADD3.X R2, R2, UR60, RZ, P6, !PT ;  /* 0x0000003c02027c10 */ /* 0x010fca000b7fe4ff */
[----:B------:R1:W-:Y:S04]  /*2f720*/  STL [R1+0x310], R2 ;  /* 0x0003100201007387 */ /* 0x0003e80000100800 */
[----:B-1----:R0:W5:Y:S04]  /*2f730*/  LDL.LU R2, [R1+0xf58] ;  /* 0x000f580001027983 */ /* 0x0021680000300800 */
[----:B------:R1:W-:Y:S04]  /*2f740*/  STL [R1+0x308], R3 ;  /* 0x0003080301007387 */ /* 0x0003e80000100800 */
[----:B-1----:R0:W5:Y:S04]  /*2f750*/  LDL.LU R3, [R1+0xf54] ;  /* 0x000f540001037983 */ /* 0x0021680000300800 */
[----:B------:R1:W-:Y:S04]  /*2f760*/  STL [R1+0x300], R4 ;  /* 0x0003000401007387 */ /* 0x0003e80000100800 */
[----:B-1----:R0:W5:Y:S04]  /*2f770*/  LDL.LU R4, [R1+0xf50] ;  /* 0x000f500001047983 */ /* 0x0021680000300800 */
[----:B------:R1:W-:Y:S02]  /*2f780*/  STL [R1+0x2f8], R8 ;  /* 0x0002f80801007387 */ /* 0x0003e40000100800 */
[----:B-1----:R-:W1:Y:S02]  /*2f790*/  LDC R8, c[0x0][0x238] ;  /* 0x00008e00ff087b82 */ /* 0x002e640000000800 */
[----:B-1----:R-:W-:-:S04]  /*2f7a0*/  IMAD.SHL.U32 R8, R8, 0x80, RZ ;  /* 0x0000008008087824 */ /* 0x002fc800078e00ff */
[----:B------:R-:W-:Y:S01]  /*2f7b0*/  IMAD.SHL.U32 R8, R8, 0x2, RZ ;  /* 0x0000000208087824 */ /* 0x000fe200078e00ff */
[----:B------:R-:W-:Y:S02]  /*2f7c0*/  WARPGROUP.DEPBAR.LE gsb0, 0x0 ;  /* 0x00008000000079c5 */ /* 0x000fe40000010000 */
[----:B0-----:R-:W-:Y:S05]  /*2f7d0*/  @P0 BRA `(.L_x_1) ;  /* 0xfffffe7800280947 */ /* 0x001fea000383ffff */
[----:B------:R0:W-:Y:S01]  /*2f7e0*/  STL [R1+0xf54], R6 ;  /* 0x000f540601007387 */ /* 0x0001e20000100800 */
[----:B------:R-:W-:-:S03]  /*2f7f0*/  F2FP.BF16.F32.PACK_AB R151, R151, R150 ;  /* 0x000000969797723e */ /* 0x000fc600000010ff */
[----:B0-----:R-:W2:Y:S04]  /*2f800*/  LDL.LU R6, [R1+0x1fc] ;  /* 0x0001fc0001067983 */ /* 0x001ea80000300800 */
[----:B-----5:R0:W-:Y:S01]  /*2f810*/  STL [R1+0xf50], R4 ;  /* 0x000f500401007387 */ /* 0x0201e20000100800 */
[----:B------:R-:W-:-:S03]  /*2f820*/  F2FP.BF16.F32.PACK_AB R150, R149, R148 ;  /* 0x000000949596723e */ /* 0x000fc600000010ff */
[----:B0-----:R-:W3:Y:S04]  /*2f830*/  LDL.LU R4, [R1+0x1f4] ;  /* 0x0001f40001047983 */ /* 0x001ee80000300800 */
[----:B------:R-:W4:Y:S04]  /*2f840*/  LDL.LU R3, [R1+0x1e8] ;  /* 0x0001e80001037983 */ /* 0x000f280000300800 */
[----:B------:R-:W4:Y:S04]  /*2f850*/  LDL.LU R2, [R1+0x1e4] ;  /* 0x0001e40001027983 */ /* 0x000f280000300800 */
[----:B------:R-:W4:Y:S04]  /*2f860*/  LDL.LU R16, [R1+0x1e0] ;  /* 0x0001e00001107983 */ /* 0x000f280000300800 */
[----:B------:R-:W4:Y:S04]  /*2f870*/  LDL.LU R15, [R1+0x1dc] ;  /* 0x0001dc00010f7983 */ /* 0x000f280000300800 */
[----:B------:R-:W4:Y:S04]  /*2f880*/  LDL.LU R0, [R1+0x1d8] ;  /* 0x0001d80001007983 */ /* 0x000f280000300800 */
[----:B------:R-:W4:Y:S04]  /*2f890*/  LDL.LU R8, [R1+0x1d4] ;  /* 0x0001d40001087983 */ /* 0x000f280000300800 */
[----:B------:R-:W2:Y:S04]  /*2f8a0*/  LDL.LU R149, [R1+0x1f8] ;  /* 0x0001f80001957983 */ /* 0x000ea80000300800 */
[----:B------:R-:W3:Y:S01]  /*2f8b0*/  LDL.LU R148, [R1+0x1f0] ;  /* 0x0001f00001947983 */ /* 0x000ee20000300800 */
[----:B------:R-:W-:-:S02]  /*2f8c0*/  F2FP.BF16.F32.PACK_AB R147, R147, R146 ;  /* 0x000000929393723e */ /* 0x000fc400000010ff */
[----:B------:R-:W-:Y:S02]  /*2f8d0*/  F2FP.BF16.F32.PACK_AB R146, R145, R144 ;  /* 0x000000909192723e */ /* 0x000fe400000010ff */
[----:B--2---:R-:W-:Y:S02]  /*2f8e0*/  F2FP.BF16.F32.PACK_AB R149, R6, R149 ;  /* 0x000000950695723e */ /* 0x004fe400000010ff */
[----:B------:R-:W2:Y:S01]  /*2f8f0*/  LDL.LU R6, [R1+0xf54] ;  /* 0x000f540001067983 */ /* 0x000ea20000300800 */
[----:B---3--:R-:W-:-:S03]  /*2f900*/  F2FP.BF16.F32.PACK_AB R148, R4, R148 ;  /* 0x000000940494723e */ /* 0x008fc600000010ff */
[----:B------:R0:W5:Y:S04]  /*2f910*/  LDL.LU R4, [R1+0xf50] ;  /* 0x000f500001047983 */ /* 0x0001680000300800 */
[----:B------:R-:W3:Y:S01]  /*2f920*/  LDL.LU R145, [R1+0x1ec] ;  /* 0x0001ec0001917983 */ /* 0x000ee20000300800 */
[----:B------:R-:W-:Y:S02]  /*2f930*/  F2FP.BF16.F32.PACK_AB R67, R67, R66 ;  /* 0x000000424343723e */ /* 0x000fe400000010ff */
[----:B------:R-:W-:Y:S02]  /*2f940*/  F2FP.BF16.F32.PACK_AB R59, R59, R58 ;  /* 0x0000003a3b3b723e */ /* 0x000fe400000010ff */
[----:B------:R-:W-:Y:S02]  /*2f950*/  F2FP.BF16.F32.PACK_AB R51, R51, R50 ;  /* 0x000000323333723e */ /* 0x000fe400000010ff */
[----:B------:R-:W-:-:S02]  /*2f960*/  F2FP.BF16.F32.PACK_AB R47, R47, R46 ;  /* 0x0000002e2f2f723e */ /* 0x000fc400000010ff */
[----:B------:R-:W-:Y:S02]  /*2f970*/  F2FP.BF16.F32.PACK_AB R143, R143, R142 ;  /* 0x0000008e8f8f723e */ /* 0x000fe400000010ff */
[----:B------:R-:W-:Y:S02]  /*2f980*/  F2FP.BF16.F32.PACK_AB R139, R139, R138 ;  /* 0x0000008a8b8b723e */ /* 0x000fe400000010ff */
        /* <DEDUP_REMOVED lines=54> */
[----:B----4-:R-:W-:Y:S02]  /*2fcf0*/  F2FP.BF16.F32.PACK_AB R144, R2, R16 ;  /* 0x000000100290723e */ /* 0x010fe400000010ff */
        /* <DEDUP_REMOVED lines=59> */
[----:B--2---:R-:W-:Y:S02]  /*300b0*/  F2FP.BF16.F32.PACK_AB R176, R6, R5 ;  /* 0x0000000506b0723e */ /* 0x004fe400000010ff */
[----:B0--3--:R-:W-:-:S07]  /*300c0*/  F2FP.BF16.F32.PACK_AB R145, R145, R3 ;  /* 0x000000039191723e */ /* 0x009fce00000010ff */
.L_x_0:
[----:B------:R-:W2:Y:S01]  /*300d0*/  LDL.LU R7, [R1+0xf4c] ;  /* 0x000f4c0001077983 */ /* 0x000ea20000300800 */
[----:B------:R-:W-:Y:S01]  /*300e0*/  ULDC.64 UR10, c[0x0][0x228] ;  /* 0x00008a00000a7ab9 */ /* 0x000fe20000000a00 */
[----:B-----5:R-:W-:Y:S01]  /*300f0*/  VIADD R6, R4, 0x1 ;  /* 0x0000000104067836 */ /* 0x020fe20000000000 */
[----:B------:R-:W-:Y:S01]  /*30100*/  ULDC UR5, c[0x0][0x22c] ;  /* 0x00008b0000057ab9 */ /* 0x000fe20000000800 */
[----:B------:R-:W0:Y:S01]  /*30110*/  S2R R5, SR_TID.X ;  /* 0x0000000000057919 */ /* 0x000e220000002100 */
[----:B------:R-:W-:Y:S01]  /*30120*/  ULDC UR8, c[0x0][0x22c] ;  /* 0x00008b0000087ab9 */ /* 0x000fe20000000800 */
[----:B------:R-:W1:Y:S01]  /*30130*/  S2R R8, SR_TID.X ;  /* 0x0000000000087919 */ /* 0x000e620000002100 */
[C---:B0-----:R-:W-:Y:S02]  /*30140*/  IMAD.SHL.U32 R0, R5.reuse, 0x10, RZ ;  /* 0x0000001005007824 */ /* 0x041fe400078e00ff */
[----:B------:R-:W-:Y:S01]  /*30150*/  IMAD.SHL.U32 R2, R5, 0x40, RZ ;  /* 0x0000004005027824 */ /* 0x000fe200078e00ff */
[----:B-1----:R-:W-:-:S02]  /*30160*/  LOP3.LUT R8, R8, 0x7f, RZ, 0xc0, !PT ;  /* 0x0000007f08087812 */ /* 0x002fc400078ec0ff */
[----:B------:R-:W-:Y:S02]  /*30170*/  LOP3.LUT R0, R0, 0xf0, RZ, 0xc0, !PT ;  /* 0x000000f000007812 */ /* 0x000fe400078ec0ff */
[----:B------:R-:W-:Y:S01]  /*30180*/  LOP3.LUT R3, R2, 0x400, RZ, 0xc0, !PT ;  /* 0x0000040002037812 */ /* 0x000fe200078ec0ff */
[----:B------:R-:W-:-:S03]  /*30190*/  VIADD R2, R4, 0x2 ;  /* 0x0000000204027836 */ /* 0x000fc60000000000 */
[----:B------:R-:W-:Y:S01]  /*301a0*/  IADD3 R3, R3, UR4, R0 ;  /* 0x0000000403037c10 */ /* 0x000fe2000fffe000 */
[----:B------:R-:W-:Y:S02]  /*301b0*/  IMAD.SHL.U32 R0, R5, 0x8, RZ ;  /* 0x0000000805007824 */ /* 0x000fe400078e00ff */
[----:B------:R-:W-:-:S03]  /*301c0*/  VIADD R5, R4, 0x3 ;  /* 0x0000000304057836 */ /* 0x000fc60000000000 */
[----:B------:R-:W-:-:S05]  /*301d0*/  LOP3.LUT R0, R0, 0x300, RZ, 0xc0, !PT ;  /* 0x0000030000007812 */ /* 0x000fca00078ec0ff */
[----:B------:R-:W-:Y:S01]  /*301e0*/  IMAD.IADD R0, R0, 0x1, R3 ;  /* 0x0000000100007824 */ /* 0x000fe200078e0203 */
[----:B------:R-:W-:Y:S06]  /*301f0*/  BAR.SYNC.DEFER_BLOCKING 0x0 ;  /* 0x0000000000007b1d */ /* 0x000fec0000010000 */
[----:B------:R-:W-:Y:S02]  /*30200*/  STSM.16.M88.4 [R0], R176 ;  /* 0x000000b000007844 */ /* 0x000fe40000000200 */
[----:B------:R-:W-:Y:S01]  /*30210*/  BAR.SYNC.DEFER_BLOCKING 0x0 ;  /* 0x0000000000007b1d */ /* 0x000fe20000010000 */
[----:B--2---:R-:W-:-:S04]  /*30220*/  ISETP.GE.AND P0, PT, R7, UR10, PT ;  /* 0x0000000a07007c0c */ /* 0x004fc8000bf06270 */
[----:B------:R-:W-:Y:S01]  /*30230*/  ISETP.LT.AND P2, PT, R6, UR5, !P0 ;  /* 0x0000000506007c0c */ /* 0x000fe2000c741270 */
[----:B------:R-:W-:Y:S01]  /*30240*/  ULDC UR5, c[0x0][0x22c] ;  /* 0x00008b0000057ab9 */ /* 0x000fe20000000800 */
[----:B------:R-:W-:Y:S01]  /*30250*/  ISETP.LT.AND P3, PT, R5, UR8, !P0 ;  /* 0x0000000805007c0c */ /* 0x000fe2000c761270 */
[----:B------:R-:W-:Y:S01]  /*30260*/  VIADD R5, R4, 0x4 ;  /* 0x0000000404057836 */ /* 0x000fe20000000000 */
[----:B------:R-:W-:Y:S01]  /*30270*/  ISETP.LT.AND P1, PT, R2, UR5, !P0 ;  /* 0x0000000502007c0c */ /* 0x000fe2000c721270 */
[----:B------:R-:W-:Y:S01]  /*30280*/  ULDC UR5, c[0x0][0x22c] ;  /* 0x00008b0000057ab9 */ /* 0x000fe20000000800 */
[----:B------:R-:W-:Y:S01]  /*30290*/  LEA R2, R8, UR4, 0x4 ;  /* 0x0000000408027c11 */ /* 0x000fe2000f8e20ff */
[----:B------:R-:W-:Y:S01]  /*302a0*/  ULDC UR4, c[0x0][0x244] ;  /* 0x0000910000047ab9 */ /* 0x000fe20000000800 */
[----:B------:R-:W-:Y:S01]  /*302b0*/  ISETP.LT.AND P5, PT, R5, UR5, !P0 ;  /* 0x0000000505007c0c */ /* 0x000fe2000c7a1270 */
[----:B------:R-:W-:Y:S01]  /*302c0*/  IMAD R5, R7, UR4, RZ ;  /* 0x0000000407057c24 */ /* 0x000fe2000f8e02ff */
[----:B------:R-:W-:Y:S01]  /*302d0*/  ULDC UR4, c[0x0][0x248] ;  /* 0x0000920000047ab9 */ /* 0x000fe20000000800 */
[----:B------:R-:W0:Y:S01]  /*302e0*/  LDS.128 R8, [R2] ;  /* 0x0000000002087984 */ /* 0x000e220000000c00 */
[----:B------:R-:W-:Y:S01]  /*302f0*/  ULDC.64 UR8, c[0x0][0x220] ;  /* 0x0000880000087ab9 */ /* 0x000fe20000000a00 */
[----:B------:R-:W-:Y:S01]  /*30300*/  BAR.SYNC.DEFER_BLOCKING 0x0 ;  /* 0x0000000000007b1d */ /* 0x000fe20000010000 */
[----:B------:R-:W-:-:S02]  /*30310*/  LEA R3, P6, R5, UR8, 0x1 ;  /* 0x0000000805037c11 */ /* 0x000fc4000f8c08ff */
[C---:B------:R-:W-:Y:S02]  /*30320*/  ISETP.LT.AND P4, PT, R4.reuse, UR11, !P0 ;  /* 0x0000000b04007c0c */ /* 0x040fe4000c781270 */
[----:B------:R-:W-:Y:S01]  /*30330*/  LEA.HI.X.SX32 R5, R5, UR9, 0x1, P6 ;  /* 0x0000000905057c11 */ /* 0x000fe2000b0f0eff */
[----:B------:R-:W-:Y:S01]  /*30340*/  ULDC UR5, c[0x0][0x22c] ;  /* 0x00008b0000057ab9 */ /* 0x000fe20000000800 */
[----:B------:R-:W-:Y:S01]  /*30350*/  ULDC UR8, c[0x0][0x22c] ;  /* 0x00008b0000087ab9 */ /* 0x000fe20000000800 */
[----:B------:R-:W-:Y:S01]  /*30360*/  ULDC UR9, c[0x0][0x22c] ;  /* 0x00008b0000097ab9 */ /* 0x000fe20000000800 */
[----:B------:R-:W-:Y:S01]  /*30370*/  STSM.16.M88.4 [R0], R168 ;  /* 0x000000a800007844 */ /* 0x000fe20000000200 */
[----:B------:R-:W-:Y:S06]  /*30380*/  BAR.SYNC.DEFER_BLOCKING 0x0 ;  /* 0x0000000000007b1d */ /* 0x000fec0000010000 */
[----:B------:R-:W1:Y:S02]  /*30390*/  LDS.128 R12, [R2] ;  /* 0x00000000020c7984 */ /* 0x000e640000000c00 */
[----:B------:R-:W-:Y:S06]  /*303a0*/  BAR.SYNC.DEFER_BLOCKING 0x0 ;  /* 0x0000000000007b1d */ /* 0x000fec0000010000 */
[----:B------:R-:W-:Y:S02]  /*303b0*/  STSM.16.M88.4 [R0], R160 ;  /* 0x000000a000007844 */ /* 0x000fe40000000200 */
[----:B------:R-:W-:Y:S06]  /*303c0*/  BAR.SYNC.DEFER_BLOCKING 0x0 ;  /* 0x0000000000007b1d */ /* 0x000fec0000010000 */
[----:B------:R-:W2:Y:S02]  /*303d0*/  LDS.128 R16, [R2] ;  /* 0x0000000002107984 */ /* 0x000ea40000000c00 */
[----:B------:R-:W-:Y:S06]  /*303e0*/  BAR.SYNC.DEFER_BLOCKING 0x0 ;  /* 0x0000000000007b1d */ /* 0x000fec0000010000 */
[----:B------:R-:W-:Y:S02]  /*303f0*/  STSM.16.M88.4 [R0], R156 ;  /* 0x0000009c00007844 */ /* 0x000fe40000000200 */
[----:B------:R-:W-:Y:S06]  /*30400*/  BAR.SYNC.DEFER_BLOCKING 0x0 ;  /* 0x0000000000007b1d */ /* 0x000fec0000010000 */
[----:B------:R-:W3:Y:S02]  /*30410*/  LDS.128 R20, [R2] ;  /* 0x0000000002147984 */ /* 0x000ee40000000c00 */
[----:B------:R-:W-:Y:S06]  /*30420*/  BAR.SYNC.DEFER_BLOCKING 0x0 ;  /* 0x0000000000007b1d */ /* 0x000fec0000010000 */
[----:B------:R-:W-:Y:S02]  /*30430*/  STSM.16.M88.4 [R0], R40 ;  /* 0x0000002800007844 */ /* 0x000fe40000000200 */
[----:B------:R-:W-:Y:S06]  /*30440*/  BAR.SYNC.DEFER_BLOCKING 0x0 ;  /* 0x0000000000007b1d */ /* 0x000fec0000010000 */
[----:B------:R-:W4:Y:S02]  /*30450*/  LDS.128 R24, [R2] ;  /* 0x0000000002187984 */ /* 0x000f240000000c00 */
        /* <DEDUP_REMOVED lines=89> */
[----:B------:R0:W-:Y:S02]  /*309f0*/  STSM.16.M88.4 [R0], R132 ;  /* 0x0000008400007844 */ /* 0x0001e40000000200 */
[----:B------:R-:W-:Y:S01]  /*30a00*/  BAR.SYNC.DEFER_BLOCKING 0x0 ;  /* 0x0000000000007b1d */ /* 0x000fe20000010000 */
[----:B0-----:R-:W-:-:S02]  /*30a10*/  IMAD R132, R4, UR4, RZ ;  /* 0x0000000404847c24 */ /* 0x001fc4000f8e02ff */
[----:B------:R-:W-:Y:S02]  /*30a20*/  VIADD R133, R4, 0x5 ;  /* 0x0000000504857836 */ /* 0x000fe40000000000 */
[C---:B------:R-:W-:Y:S01]  /*30a30*/  VIADD R134, R132.reuse, UR4 ;  /* 0x0000000484867c36 */ /* 0x040fe20008000000 */
[----:B------:R-:W-:-:S04]  /*30a40*/  LEA R6, P6, R132, R3, 0x1 ;  /* 0x0000000384067211 */ /* 0x000fc800078c08ff */
[----:B------:R-:W-:Y:S02]  /*30a50*/  LEA.HI.X.SX32 R7, R132, R5, 0x1, P6 ;  /* 0x0000000584077211 */ /* 0x000fe400030f0eff */
[C---:B------:R-:W-:Y:S01]  /*30a60*/  LEA R132, P6, R134.reuse, R3, 0x1 ;  /* 0x0000000386847211 */ /* 0x040fe200078c08ff */
[----:B------:R-:W0:Y:S01]  /*30a70*/  LDS.128 R116, [R2] ;  /* 0x0000000002747984 */ /* 0x000e220000000c00 */
[----:B------:R-:W-:Y:S06]  /*30a80*/  BAR.SYNC.DEFER_BLOCKING 0x0 ;  /* 0x0000000000007b1d */ /* 0x000fec0000010000 */
[----:B------:R1:W-:Y:S02]  /*30a90*/  STSM.16.M88.4 [R0], R136 ;  /* 0x0000008800007844 */ /* 0x0003e40000000200 */
[----:B------:R-:W-:Y:S01]  /*30aa0*/  BAR.SYNC.DEFER_BLOCKING 0x0 ;  /* 0x0000000000007b1d */ /* 0x000fe20000010000 */
[----:B-1----:R-:W-:Y:S01]  /*30ab0*/  VIADD R136, R134, UR4 ;  /* 0x0000000486887c36 */ /* 0x002fe20008000000 */
[----:B------:R-:W-:-:S04]  /*30ac0*/  PRMT R137, R8, 0x7632, R137 ;  /* 0x0000763208897816 */ /* 0x000fc80000000089 */
[----:B------:R-:W1:Y:S02]  /*30ad0*/  LDS.128 R120, [R2] ;  /* 0x0000000002787984 */ /* 0x000e640000000c00 */
[----:B------:R-:W-:Y:S06]  /*30ae0*/  BAR.SYNC.DEFER_BLOCKING 0x0 ;  /* 0x0000000000007b1d */ /* 0x000fec0000010000 */
[----:B------:R-:W-:Y:S02]  /*30af0*/  STSM.16.M88.4 [R0], R140 ;  /* 0x0000008c00007844 */ /* 0x000fe40000000200 */
[----:B------:R-:W-:Y:S06]  /*30b00*/  BAR.SYNC.DEFER_BLOCKING 0x0 ;  /* 0x0000000000007b1d */ /* 0x000fec0000010000 */
[----:B------:R-:W1:Y:S02]  /*30b10*/  LDS.128 R124, [R2] ;  /* 0x00000000027c7984 */ /* 0x000e640000000c00 */
[----:B------:R-:W-:Y:S06]  /*30b20*/  BAR.SYNC.DEFER_BLOCKING 0x0 ;  /* 0x0000000000007b1d */ /* 0x000fec0000010000 */
[----:B------:R-:W-:Y:S02]  /*30b30*/  STSM.16.M88.4 [R0], R144 ;  /* 0x0000009000007844 */ /* 0x000fe40000000200 */
[----:B------:R-:W-:Y:S06]  /*30b40*/  BAR.SYNC.DEFER_BLOCKING 0x0 ;  /* 0x0000000000007b1d */ /* 0x000fec0000010000 */
[----:B------:R-:W1:Y:S02]  /*30b50*/  LDS.128 R128, [R2] ;  /* 0x0000000002807984 */ /* 0x000e640000000c00 */
[----:B------:R-:W-:Y:S06]  /*30b60*/  BAR.SYNC.DEFER_BLOCKING 0x0 ;  /* 0x0000000000007b1d */ /* 0x000fec0000010000 */
[----:B------:R2:W-:Y:S02]  /*30b70*/  STSM.16.M88.4 [R0], R148 ;  /* 0x0000009400007844 */ /* 0x0005e40000000200 */
[----:B------:R-:W-:Y:S01]  /*30b80*/  BAR.SYNC.DEFER_BLOCKING 0x0 ;  /* 0x0000000000007b1d */ /* 0x000fe20000010000 */
[----:B--2---:R-:W-:-:S05]  /*30b90*/  VIADD R0, R4, 0x6 ;  /* 0x0000000604007836 */ /* 0x004fca0000000000 */
[----:B------:R2:W-:Y:S01]  /*30ba0*/  @P4 STG.E.U16 desc[UR6][R6.64], R8 ;  /* 0x0000000806004986 */ /* 0x0005e2000c101506 */
[----:B------:R-:W-:Y:S01]  /*30bb0*/  ISETP.LT.AND P4, PT, R133, UR5, !P0 ;  /* 0x0000000585007c0c */ /* 0x000fe2000c781270 */
[----:B------:R-:W-:Y:S01]  /*30bc0*/  ULDC UR5, c[0x0][0x22c] ;  /* 0x00008b0000057ab9 */ /* 0x000fe20000000800 */
[----:B------:R-:W-:Y:S02]  /*30bd0*/  LEA.HI.X.SX32 R133, R134, R5, 0x1, P6 ;  /* 0x0000000586857211 */ /* 0x000fe400030f0eff */
[----:B------:R-:W-:-:S03]  /*30be0*/  LEA R134, P6, R136, R3, 0x1 ;  /* 0x0000000388867211 */ /* 0x000fc600078c08ff */
[----:B------:R3:W-:Y:S01]  /*30bf0*/  @P2 STG.E.U16 desc[UR6][R132.64], R137 ;  /* 0x0000008984002986 */ /* 0x0007e2000c101506 */
[C---:B------:R-:W-:Y:S01]  /*30c00*/  LEA.HI.X.SX32 R135, R136.reuse, R5, 0x1, P6 ;  /* 0x0000000588877211 */ /* 0x040fe200030f0eff */
[----:B------:R-:W-:Y:S01]  /*30c10*/  VIADD R136, R136, UR4 ;  /* 0x0000000488887c36 */ /* 0x000fe20008000000 */
[----:B------:R-:W-:Y:S01]  /*30c20*/  ISETP.LT.AND P2, PT, R0, UR5, !P0 ;  /* 0x0000000500007c0c */ /* 0x000fe2000c741270 */
[----:B--2---:R-:W-:Y:S01]  /*30c30*/  VIADD R7, R4, 0x7 ;  /* 0x0000000704077836 */ /* 0x004fe20000000000 */
[----:B------:R-:W-:Y:S01]  /*30c40*/  ULDC UR5, c[0x0][0x22c] ;  /* 0x00008b0000057ab9 */ /* 0x000fe20000000800 */
[C---:B------:R-:W-:Y:S01]  /*30c50*/  VIADD R0, R136.reuse, UR4 ;  /* 0x0000000488007c36 */ /* 0x040fe20008000000 */
[----:B------:R-:W-:Y:S01]  /*30c60*/  LEA R6, P6, R136, R3, 0x1 ;  /* 0x0000000388067211 */ /* 0x000fe200078c08ff */
[----:B------:R2:W-:Y:S01]  /*30c70*/  @P1 STG.E.U16 desc[UR6][R134.64], R9 ;  /* 0x0000000986001986 */ /* 0x0005e2000c101506 */
[----:B------:R-:W-:Y:S01]  /*30c80*/  ISETP.LT.AND P1, PT, R7, UR5, !P0 ;  /* 0x0000000507007c0c */ /* 0x000fe2000c721270 */
[----:B------:R-:W-:Y:S01]  /*30c90*/  VIADD R8, R4, 0x8 ;  /* 0x0000000804087836 */ /* 0x000fe20000000000 */
[----:B------:R-:W-:Y:S01]  /*30ca0*/  LEA.HI.X.SX32 R7, R136, R5, 0x1, P6 ;  /* 0x0000000588077211 */ /* 0x000fe200030f0eff */
[----:B------:R-:W-:Y:S01]  /*30cb0*/  ULDC UR5, c[0x0][0x22c] ;  /* 0x00008b0000057ab9 */ /* 0x000fe20000000800 */
[----:B---3--:R-:W-:-:S04]  /*30cc0*/  LEA R132, P6, R0, R3, 0x1 ;  /* 0x0000000300847211 */ /* 0x008fc800078c08ff */
[C---:B------:R-:W-:Y:S02]  /*30cd0*/  LEA.HI.X.SX32 R133, R0.reuse, R5, 0x1, P6 ;  /* 0x0000000500857211 */ /* 0x040fe400030f0eff */
[----:B--2---:R-:W-:Y:S01]  /*30ce0*/  PRMT R135, R9, 0x7632, R135 ;  /* 0x0000763209877816 */ /* 0x004fe20000000087 */
[----:B------:R-:W-:Y:S02]  /*30cf0*/  VIADD R134, R0, UR4 ;  /* 0x0000000400867c36 */ /* 0x000fe40008000000 */
[----:B------:R-:W-:Y:S02]  /*30d00*/  VIADD R0, R4, 0x9 ;  /* 0x0000000904007836 */ /* 0x000fe40000000000 */
[----:B------:R2:W-:Y:S01]  /*30d10*/  @P3 STG.E.U16 desc[UR6][R6.64], R135 ;  /* 0x0000008706003986 */ /* 0x0005e2000c101506 */
[----:B------:R-:W-:Y:S01]  /*30d20*/  ISETP.LT.AND P3, PT, R8, UR5, !P0 ;  /* 0x0000000508007c0c */ /* 0x000fe2000c761270 */
[----:B------:R-:W-:Y:S01]  /*30d30*/  ULDC UR5, c[0x0][0x22c] ;  /* 0x00008b0000057ab9 */ /* 0x000fe20000000800 */
[----:B------:R-:W-:Y:S01]  /*30d40*/  LEA R8, P6, R134, R3, 0x1 ;  /* 0x0000000386087211 */ /* 0x000fe200078c08ff */
[----:B------:R3:W-:Y:S01]  /*30d50*/  @P5 STG.E.U16 desc[UR6][R132.64], R10 ;  /* 0x0000000a84005986 */ /* 0x0007e2000c101506 */
[----:B------:R-:W-:Y:S01]  /*30d60*/  ISETP.LT.AND P5, PT, R0, UR5, !P0 ;  /* 0x0000000500007c0c */ /* 0x000fe2000c7a1270 */
[----:B------:R-:W-:Y:S01]  /*30d70*/  ULDC UR5, c[0x0][0x22c] ;  /* 0x00008b0000057ab9 */ /* 0x000fe20000000800 */
[C---:B------:R-:W-:Y:S01]  /*30d80*/  LEA.HI.X.SX32 R9, R134.reuse, R5, 0x1, P6 ;  /* 0x0000000586097211 */ /* 0x040fe200030f0eff */
[----:B------:R-:W-:Y:S01]  /*30d90*/  VIADD R134, R134, UR4 ;  /* 0x0000000486867c36 */ /* 0x000fe20008000000 */
[----:B--2---:R-:W-:Y:S01]  /*30da0*/  PRMT R7, R10, 0x7632, R7 ;  /* 0x000076320a077816 */ /* 0x004fe20000000007 */
[----:B------:R-:W-:-:S02]  /*30db0*/  VIADD R135, R4, 0xa ;  /* 0x0000000a04877836 */ /* 0x000fc40000000000 */
[C---:B------:R-:W-:Y:S02]  /*30dc0*/  VIADD R0, R134.reuse, UR4 ;  /* 0x0000000486007c36 */ /* 0x040fe40008000000 */
[----:B------:R2:W-:Y:S01]  /*30dd0*/  @P4 STG.E.U16 desc[UR6][R8.64], R7 ;  /* 0x0000000708004986 */ /* 0x0005e2000c101506 */
[-C--:B------:R-:W-:Y:S01]  /*30de0*/  LEA R6, P4, R134, R3.reuse, 0x1 ;  /* 0x0000000386067211 */ /* 0x080fe200078808ff */
[----:B---3--:R-:W-:Y:S01]  /*30df0*/  VIADD R10, R4, 0xb ;  /* 0x0000000b040a7836 */ /* 0x008fe20000000000 */
[----:B------:R-:W-:-:S04]  /*30e00*/  LEA R132, P6, R0, R3, 0x1 ;  /* 0x0000000300847211 */ /* 0x000fc800078c08ff */
[-C--:B------:R-:W-:Y:S02]  /*30e10*/  LEA.HI.X.SX32 R133, R0, R5.reuse, 0x1, P6 ;  /* 0x0000000500857211 */ /* 0x080fe400030f0eff */
[----:B--2---:R-:W-:Y:S02]  /*30e20*/  LEA.HI.X.SX32 R7, R134, R5, 0x1, P4 ;  /* 0x0000000586077211 */ /* 0x004fe400020f0eff */
[----:B------:R-:W-:Y:S01]  /*30e30*/  ISETP.LT.AND P4, PT, R135, UR5, !P0 ;  /* 0x0000000587007c0c */ /* 0x000fe2000c781270 */
[----:B------:R-:W-:Y:S01]  /*30e40*/  ULDC UR5, c[0x0][0x22c] ;  /* 0x00008b0000057ab9 */ /* 0x000fe20000000800 */
[----:B------:R-:W-:Y:S01]  /*30e50*/  PRMT R9, R11, 0x7632, R9 ;  /* 0x000076320b097816 */ /* 0x000fe20000000009 */
[----:B------:R2:W-:Y:S01]  /*30e60*/  @P2 STG.E.U16 desc[UR6][R6.64], R11 ;  /* 0x0000000b06002986 */ /* 0x0005e2000c101506 */
[----:B------:R-:W-:Y:S01]  /*30e70*/  ISETP.LT.AND P2, PT, R10, UR5, !P0 ;  /* 0x000000050a007c0c */ /* 0x000fe2000c741270 */
[----:B------:R-:W-:Y:S01]  /*30e80*/  VIADD R10, R0, UR4 ;  /* 0x00000004000a7c36 */ /* 0x000fe20008000000 */
[----:B------:R-:W-:Y:S01]  /*30e90*/  ULDC UR5, c[0x0][0x22c] ;  /* 0x00008b0000057ab9 */ /* 0x000fe20000000800 */
[----:B------:R-:W-:Y:S01]  /*30ea0*/  VIADD R0, R4, 0xc ;  /* 0x0000000c04007836 */ /* 0x000fe20000000000 */
[----:B------:R3:W-:Y:S02]  /*30eb0*/  @P1 STG.E.U16 desc[UR6][R132.64], R9 ;  /* 0x0000000984001986 */ /* 0x0007e4000c101506 */
[----:B------:R-:W-:-:S02]  /*30ec0*/  LEA R8, P6, R10, R3, 0x1 ;  /* 0x000000030a087211 */ /* 0x000fc400078c08ff */
[----:B------:R-:W-:Y:S01]  /*30ed0*/  ISETP.LT.AND P1, PT, R0, UR5, !P0 ;  /* 0x0000000500007c0c */ /* 0x000fe2000c721270 */
[----:B------:R-:W-:Y:S01]  /*30ee0*/  VIADD R0, R10, UR4 ;  /* 0x000000040a007c36 */ /* 0x000fe20008000000 */
[----:B------:R-:W-:Y:S01]  /*30ef0*/  ULDC UR5, c[0x0][0x22c] ;  /* 0x00008b0000057ab9 */ /* 0x000fe20000000800 */
[----:B--2---:R-:W-:Y:S02]  /*30f00*/  VIADD R7, R4, 0xd ;  /* 0x0000000d04077836 */ /* 0x004fe40000000000 */
[----:B------:R-:W-:Y:S01]  /*30f10*/  VIADD R134, R0, UR4 ;  /* 0x0000000400867c36 */ /* 0x000fe20008000000 */
[----:B---3--:R-:W-:Y:S02]  /*30f20*/  LEA.HI.X.SX32 R9, R10, R5, 0x1, P6 ;  /* 0x000000050a097211 */ /* 0x008fe400030f0eff */
[----:B------:R-:W-:Y:S02]  /*30f30*/  LEA R6, P6, R0, R3, 0x1 ;  /* 0x0000000300067211 */ /* 0x000fe400078c08ff */
[----:B------:R-:W-:Y:S01]  /*30f40*/  PRMT R132, R12, 0x7632, R132 ;  /* 0x000076320c847816 */ /* 0x000fe20000000084 */
[----:B------:R2:W-:Y:S01]  /*30f50*/  @P3 STG.E.U16 desc[UR6][R8.64], R12 ;  /* 0x0000000c08003986 */ /* 0x0005e2000c101506 */
[----:B------:R-:W-:Y:S01]  /*30f60*/  ISETP.LT.AND P3, PT, R7, UR5, !P0 ;  /* 0x0000000507007c0c */ /* 0x000fe2000c761270 */
[----:B------:R-:W-:Y:S01]  /*30f70*/  ULDC UR5, c[0x0][0x22c] ;  /* 0x00008b0000057ab9 */ /* 0x000fe20000000800 */
[----:B------:R-:W-:Y:S01]  /*30f80*/  LEA.HI.X.SX32 R7, R0, R5, 0x1, P6 ;  /* 0x0000000500077211 */ /* 0x000fe200030f0eff */
[----:B------:R-:W-:Y:S01]  /*30f90*/  VIADD R0, R4, 0xe ;  /* 0x0000000e04007836 */ /* 0x000fe20000000000 */
        /* <DEDUP_REMOVED lines=11> */
[----:B------:R-:W-:Y:S01]  /*31050*/  VIADD R12, R0, UR4 ;  /* 0x00000004000c7c36 */ /* 0x000fe20008000000 */
[----:B------:R-:W-:Y:S01]  /*31060*/  LEA.HI.X.SX32 R9, R134, R5, 0x1, P6 ;  /* 0x0000000586097211 */ /* 0x000fe200030f0eff */
[----:B---3--:R-:W-:Y:S01]  /*31070*/  VIADD R132, R4, 0x10 ;  /* 0x0000001004847836 */ /* 0x008fe20000000000 */
[----:B------:R-:W-:Y:S01]  /*31080*/  LEA R6, P6, R0, R3, 0x1 ;  /* 0x0000000300067211 */ /* 0x000fe200078c08ff */
[----:B------:R-:W-:-:S03]  /*31090*/  ULDC UR5, c[0x0][0x22c] ;  /* 0x00008b0000057ab9 */ /* 0x000fc60000000800 */
[----:B------:R-:W-:Y:S01]  /*310a0*/  LEA.HI.X.SX32 R7, R0, R5, 0x1, P6 ;  /* 0x0000000500077211 */ /* 0x000fe200030f0eff */
[C---:B------:R-:W-:Y:S01]  /*310b0*/  VIADD R0, R4.reuse, 0x11 ;  /* 0x0000001104007836 */ /* 0x040fe20000000000 */
[----:B--2---:R-:W-:Y:S01]  /*310c0*/  PRMT R11, R13, 0x7632, R11 ;  /* 0x000076320d0b7816 */ /* 0x004fe2000000000b */
[----:B------:R-:W-:Y:S01]  /*310d0*/  VIADD R13, R4, 0x12 ;  /* 0x00000012040d7836 */ /* 0x000fe20000000000 */
[----:B------:R-:W-:-:S03]  /*310e0*/  LEA R10, P6, R12, R3, 0x1 ;  /* 0x000000030c0a7211 */ /* 0x000fc600078c08ff */
[----:B------:R2:W-:Y:S01]  /*310f0*/  @P2 STG.E.U16 desc[UR6][R8.64], R11 ;  /* 0x0000000b08002986 */ /* 0x0005e2000c101506 */
[----:B------:R-:W-:Y:S01]  /*31100*/  ISETP.LT.AND P2, PT, R132, UR5, !P0 ;  /* 0x0000000584007c0c */ /* 0x000fe2000c741270 */
[----:B------:R-:W-:Y:S02]  /*31110*/  ULDC UR5, c[0x0][0x22c] ;  /* 0x00008b0000057ab9 */ /* 0x000fe40000000800 */
[----:B------:R3:W-:Y:S01]  /*31120*/  @P1 STG.E.U16 desc[UR6][R6.64], R14 ;  /* 0x0000000e06001986 */ /* 0x0007e2000c101506 */
[----:B------:R-:W-:Y:S01]  /*31130*/  ISETP.LT.AND P1, PT, R0, UR5, !P0 ;  /* 0x0000000500007c0c */ /* 0x000fe2000c721270 */
[----:B------:R-:W-:Y:S01]  /*31140*/  ULDC UR5, c[0x0][0x22c] ;  /* 0x00008b0000057ab9 */ /* 0x000fe20000000800 */
[C---:B--2---:R-:W-:Y:S01]  /*31150*/  LEA.HI.X.SX32 R11, R12.reuse, R5, 0x1, P6 ;  /* 0x000000050c0b7211 */ /* 0x044fe200030f0eff */
[----:B------:R-:W-:Y:S01]  /*31160*/  VIADD R12, R12, UR4 ;  /* 0x000000040c0c7c36 */ /* 0x000fe20008000000 */
[----:B------:R-:W-:Y:S01]  /*31170*/  PRMT R9, R14, 0x7632, R9 ;  /* 0x000076320e097816 */ /* 0x000fe20000000009 */
[----:B---3--:R-:W-:-:S02]  /*31180*/  VIADD R7, R4, 0x13 ;  /* 0x0000001304077836 */ /* 0x008fc40000000000 */
[C---:B------:R-:W-:Y:S02]  /*31190*/  VIADD R0, R12.reuse, UR4 ;  /* 0x000000040c007c36 */ /* 0x040fe40008000000 */
[----:B------:R2:W-:Y:S01]  /*311a0*/  @P3 STG.E.U16 desc[UR6][R10.64], R9 ;  /* 0x000000090a003986 */ /* 0x0005e2000c101506 */
[-C--:B------:R-:W-:Y:S02]  /*311b0*/  LEA R8, P3, R12, R3.reuse, 0x1 ;  /* 0x000000030c087211 */ /* 0x080fe400078608ff */
[----:B------:R-:W-:Y:S02]  /*311c0*/  LEA R6, P6, R0, R3, 0x1 ;  /* 0x0000000300067211 */ /* 0x000fe400078c08ff */
[-C--:B--2---:R-:W-:Y:S01]  /*311d0*/  LEA.HI.X.SX32 R9, R12, R5.reuse, 0x1, P3 ;  /* 0x000000050c097211 */ /* 0x084fe200018f0eff */
[C---:B------:R-:W-:Y:S01]  /*311e0*/  VIADD R12, R0.reuse, UR4 ;  /* 0x00000004000c7c36 */ /* 0x040fe20008000000 */
[----:B------:R-:W-:Y:S01]  /*311f0*/  ISETP.LT.AND P3, PT, R13, UR5, !P0 ;  /* 0x000000050d007c0c */ /* 0x000fe2000c761270 */
[----:B------:R-:W-:Y:S01]  /*31200*/  ULDC UR5, c[0x0][0x22c] ;  /* 0x00008b0000057ab9 */ /* 0x000fe20000000800 */
[----:B------:R-:W-:Y:S01]  /*31210*/  PRMT R11, R15, 0x7632, R11 ;  /* 0x000076320f0b7816 */ /* 0x000fe2000000000b */
[----:B------:R2:W-:Y:S01]  /*31220*/  @P5 STG.E.U16 desc[UR6][R8.64], R15 ;  /* 0x0000000f08005986 */ /* 0x0005e2000c101506 */
[----:B------:R-:W-:Y:S01]  /*31230*/  ISETP.LT.AND P5, PT, R7, UR5, !P0 ;  /* 0x0000000507007c0c */ /* 0x000fe2000c7a1270 */
[----:B------:R-:W-:Y:S01]  /*31240*/  ULDC UR5, c[0x0][0x22c] ;  /* 0x00008b0000057ab9 */ /* 0x000fe20000000800 */
[----:B------:R-:W-:Y:S01]  /*31250*/  LEA.HI.X.SX32 R7, R0, R5, 0x1, P6 ;  /* 0x0000000500077211 */ /* 0x000fe200030f0eff */
[----:B------:R-:W-:Y:S01]  /*31260*/  VIADD R0, R4, 0x14 ;  /* 0x0000001404007836 */ /* 0x000fe20000000000 */
[----:B------:R-:W-:-:S02]  /*31270*/  LEA R10, P6, R12, R3, 0x1 ;  /* 0x000000030c0a7211 */ /* 0x000fc400078c08ff */
[----:B------:R-:W-:Y:S01]  /*31280*/  PRMT R13, R16, 0x7632, R13 ;  /* 0x00007632100d7816 */ /* 0x000fe2000000000d */
[----:B------:R3:W-:Y:S01]  /*31290*/  @P4 STG.E.U16 desc[UR6][R6.64], R11 ;  /* 0x0000000b06004986 */ /* 0x0007e2000c101506 */
[----:B------:R-:W-:Y:S01]  /*312a0*/  ISETP.LT.AND P4, PT, R0, UR5, !P0 ;  /* 0x0000000500007c0c */ /* 0x000fe2000c781270 */
[----:B------:R-:W-:Y:S01]  /*312b0*/  VIADD R0, R12, UR4 ;  /* 0x000000040c007c36 */ /* 0x000fe20008000000 */
[----:B------:R-:W-:Y:S01]  /*312c0*/  ULDC UR5, c[0x0][0x22c] ;  /* 0x00008b0000057ab9 */ /* 0x000fe20000000800 */
[C---:B--2---:R-:W-:Y:S02]  /*312d0*/  VIADD R9, R4.reuse, 0x15 ;  /* 0x0000001504097836 */ /* 0x044fe40000000000 */
[----:B------:R-:W-:Y:S01]  /*312e0*/  VIADD R15, R4, 0xfe ;  /* 0x000000fe040f7836 */ /* 0x000fe20000000000 */
[----:B---3--:R-:W-:Y:S01]  /*312f0*/  LEA.HI.X.SX32 R11, R12, R5, 0x1, P6 ;  /* 0x000000050c0b7211 */ /* 0x008fe200030f0eff */
[C---:B------:R-:W-:Y:S01]  /*31300*/  VIADD R12, R0.reuse, UR4 ;  /* 0x00000004000c7c36 */ /* 0x040fe20008000000 */
[----:B------:R-:W-:-:S03]  /*31310*/  LEA R8, P6, R0, R3, 0x1 ;  /* 0x0000000300087211 */ /* 0x000fc600078c08ff */
        /* <DEDUP_REMOVED lines=13> */
[C---:B------:R-:W-:Y:S01]  /*313f0*/  LEA R10, P6, R12.reuse, R3, 0x1 ;  /* 0x000000030c0a7211 */ /* 0x040fe200078c08ff */
[----:B------:R2:W-:Y:S01]  /*31400*/  @P3 STG.E.U16 desc[UR6][R6.64], R17 ;  /* 0x0000001106003986 */ /* 0x0005e2000c101506 */
[----:B------:R-:W-:Y:S01]  /*31410*/  ISETP.LT.AND P3, PT, R11, UR5, !P0 ;  /* 0x000000050b007c0c */ /* 0x000fe2000c761270 */
[----:B------:R-:W-:Y:S01]  /*31420*/  ULDC UR5, c[0x0][0x22c] ;  /* 0x00008b0000057ab9 */ /* 0x000fe20000000800 */
[----:B------:R-:W-:Y:S01]  /*31430*/  LEA.HI.X.SX32 R11, R12, R5, 0x1, P6 ;  /* 0x000000050c0b7211 */ /* 0x000fe200030f0eff */
[C---:B------:R-:W-:Y:S01]  /*31440*/  VIADD R12, R0.reuse, UR4 ;  /* 0x00000004000c7c36 */ /* 0x040fe20008000000 */
[----:B---3--:R-:W-:Y:S01]  /*31450*/  LEA R8, P6, R0, R3, 0x1 ;  /* 0x0000000300087211 */ /* 0x008fe200078c08ff */
[----:B------:R-:W-:-:S03]  /*31460*/  VIADD R13, R4, 0x18 ;  /* 0x00000018040d7836 */ /* 0x000fc60000000000 */
[----:B------:R-:W-:Y:S01]  /*31470*/  LEA.HI.X.SX32 R9, R0, R5, 0x1, P6 ;  /* 0x0000000500097211 */ /* 0x000fe200030f0eff */
[----:B------:R-:W-:Y:S01]  /*31480*/  VIADD R0, R4, 0x19 ;  /* 0x0000001904007836 */ /* 0x000fe20000000000 */
[----:B--2---:R-:W-:Y:S02]  /*31490*/  PRMT R7, R17, 0x7632, R7 ;  /* 0x0000763211077816 */ /* 0x004fe40000000007 */
[----:B------:R-:W-:-:S03]  /*314a0*/  LEA R6, P6, R12, R3, 0x1 ;  /* 0x000000030c067211 */ /* 0x000fc600078c08ff */
[----:B------:R2:W-:Y:S01]  /*314b0*/  @P5 STG.E.U16 desc[UR6][R10.64], R7 ;  /* 0x000000070a005986 */ /* 0x0005e2000c101506 */
[----:B------:R-:W-:Y:S01]  /*314c0*/  ISETP.LT.AND P5, PT, R13, UR5, !P0 ;  /* 0x000000050d007c0c */ /* 0x000fe2000c7a1270 */
[----:B------:R-:W-:Y:S01]  /*314d0*/  ULDC UR5, c[0x0][0x22c] ;  /* 0x00008b0000057ab9 */ /* 0x000fe20000000800 */
[----:B------:R-:W-:Y:S01]  /*314e0*/  VIADD R13, R4, 0x1a ;  /* 0x0000001a040d7836 */ /* 0x000fe20000000000 */
        /* <DEDUP_REMOVED lines=21> */
[----:B------:R-:W-:Y:S01]  /*31640*/  LEA R6, P6, R12, R3, 0x1 ;  /* 0x000000030c067211 */ /* 0x000fe200078c08ff */
[----:B------:R3:W1:Y:S01]  /*31650*/  LDS.128 R16, [R2] ;  /* 0x0000000002107984 */ /* 0x0006620000000c00 */
[----:B------:R-:W-:-:S03]  /*31660*/  PRMT R13, R20, 0x7632, R13 ;  /* 0x00007632140d7816 */ /* 0x000fc6000000000d */
[----:B------:R4:W-:Y:S01]  /*31670*/  @P3 STG.E.U16 desc[UR6][R8.64], R7 ;  /* 0x0000000708003986 */ /* 0x0009e2000c101506 */
[----:B------:R-:W-:Y:S01]  /*31680*/  ISETP.LT.AND P3, PT, R0, UR5, !P0 ;  /* 0x0000000500007c0c */ /* 0x000fe2000c761270 */
[----:B------:R-:W-:Y:S01]  /*31690*/  VIADD R0, R12, UR4 ;  /* 0x000000040c007c36 */ /* 0x000fe20008000000 */
[----:B------:R-:W-:Y:S01]  /*316a0*/  ULDC UR5, c[0x0][0x22c] ;  /* 0x00008b0000057ab9 */ /* 0x000fe20000000800 */
[C---:B--2---:R-:W-:Y:S02]  /*316b0*/  VIADD R11, R4.reuse, 0x1d ;  /* 0x0000001d040b7836 */ /* 0x044fe40000000000 */
[----:B---3--:R-:W-:Y:S01]  /*316c0*/  VIADD R2, R4, 0xfb ;  /* 0x000000fb04027836 */ /* 0x008fe20000000000 */
[----:B----4-:R-:W-:Y:S01]  /*316d0*/  LEA.HI.X.SX32 R7, R12, R5, 0x1, P6 ;  /* 0x000000050c077211 */ /* 0x010fe200030f0eff */
        /* <DEDUP_REMOVED lines=22> */
[----:B------:R-:W-:-:S02]  /*31840*/  VIADD R13, R4, 0x20 ;  /* 0x00000020040d7836 */ /* 0x000fc40000000000 */
[----:B------:R-:W-:Y:S01]  /*31850*/  VIADD R20, R4, 0xff ;  /* 0x000000ff04147836 */ /* 0x000fe20000000000 */
        /* <DEDUP_REMOVED lines=35> */
[----:B--2---:R-:W-:Y:S01]  /*31a90*/  VIADD R7, R4, 0x25 ;  /* 0x0000002504077836 */ /* 0x004fe20000000000 */
        /* <DEDUP_REMOVED lines=757> */
[----:B---3--:R-:W-:-:S03]  /*349f0*/  PRMT R7, R74, 0x7632, R7 ;  /* 0x000076324a077816 */ /* 0x008fc60000000007 */
[C---:B------:R-:W-:Y:S02]  /*34a00*/  VIADD R0, R12.reuse, UR4 ;  /* 0x000000040c007c36 */ /* 0x040fe40008000000 */
[----:B------:R2:W-:Y:S01]  /*34a10*/  @P3 STG.E.U16 desc[UR6][R10.64], R7 ;  /* 0x000000070a003986 */ /* 0x0005e2000c101506 */
[-C--:B------:R-:W-:Y:S02]  /*34a20*/  LEA R8, P3, R12, R3.reuse, 0x1 ;  /* 0x000000030c087211 */ /* 0x080fe400078608ff */
[----:B------:R-:W-:Y:S02]  /*34a30*/  LEA R6, P6, R0, R3, 0x1 ;  /* 0x0000000300067211 */ /* 0x000fe400078c08ff */
[----:B------:R-:W-:Y:S01]  /*34a40*/  LEA.HI.X.SX32 R9, R12, R5, 0x1, P3 ;  /* 0x000000050c097211 */ /* 0x000fe200018f0eff */
[C---:B------:R-:W-:Y:S01]  /*34a50*/  VIADD R12, R4.reuse, 0x8b ;  /* 0x0000008b040c7836 */ /* 0x040fe20000000000 */
[----:B------:R-:W-:Y:S01]  /*34a60*/  ISETP.LT.AND P3, PT, R13, UR5, !P0 ;  /* 0x000000050d007c0c */ /* 0x000fe2000c761270 */
[----:B------:R-:W-:Y:S01]  /*34a70*/  ULDC UR5, c[0x0][0x22c] ;  /* 0x00008b0000057ab9 */ /* 0x000fe20000000800 */
[----:B------:R-:W-:Y:S01]  /*34a80*/  VIADD R13, R4, 0x8c ;  /* 0x0000008c040d7836 */ /* 0x000fe20000000000 */
[----:B------:R3:W-:Y:S01]  /*34a90*/  @P5 STG.E.U16 desc[UR6][R8.64], R75 ;  /* 0x0000004b08005986 */ /* 0x0007e2000c101506 */
[----:B------:R-:W-:Y:S01]  /*34aa0*/  ISETP.LT.AND P5, PT, R12, UR5, !P0 ;  /* 0x000000050c007c0c */ /* 0x000fe2000c7a1270 */
[----:B------:R-:W-:Y:S01]  /*34ab0*/  ULDC UR5, c[0x0][0x22c] ;  /* 0x00008b0000057ab9 */ /* 0x000fe20000000800 */
[----:B--2---:R-:W-:-:S02]  /*34ac0*/  PRMT R11, R75, 0x7632, R11 ;  /* 0x000076324b0b7816 */ /* 0x004fc4000000000b */
[C---:B------:R-:W-:Y:S01]  /*34ad0*/  LEA.HI.X.SX32 R7, R0.reuse, R5, 0x1, P6 ;  /* 0x0000000500077211 */ /* 0x040fe200030f0eff */
[----:B------:R-:W-:-:S04]  /*34ae0*/  VIADD R0, R0, UR4 ;  /* 0x0000000400007c36 */ /* 0x000fc80008000000 */
[----:B------:R2:W-:Y:S01]  /*34af0*/  @P4 STG.E.U16 desc[UR6][R6.64], R11 ;  /* 0x0000000b06004986 */ /* 0x0005e2000c101506 */
[C---:B------:R-:W-:Y:S01]  /*34b00*/  LEA R10, P4, R0.reuse, R3, 0x1 ;  /* 0x00000003000a7211 */ /* 0x040fe200078808ff */
[----:B------:R-:W-:-:S05]  /*34b10*/  VIADD R12, R0, UR4 ;  /* 0x00000004000c7c36 */ /* 0x000fca0008000000 */
[----:B---3--:R-:W-:-:S04]  /*34b20*/  LEA R8, P6, R12, R3, 0x1 ;  /* 0x000000030c087211 */ /* 0x008fc800078c08ff */
[-C--:B------:R-:W-:Y:S01]  /*34b30*/  LEA.HI.X.SX32 R9, R12, R5.reuse, 0x1, P6 ;  /* 0x000000050c097211 */ /* 0x080fe200030f0eff */
[----:B--2---:R-:W-:Y:S01]  /*34b40*/  VIADD R7, R4, 0x8e ;  /* 0x0000008e04077836 */ /* 0x004fe20000000000 */
[----:B------:R-:W-:Y:S01]  /*34b50*/  LEA.HI.X.SX32 R11, R0, R5, 0x1, P4 ;  /* 0x00000005000b7211 */ /* 0x000fe200020f0eff */
[----:B------:R-:W-:Y:S01]  /*34b60*/  VIADD R0, R4, 0x8d ;  /* 0x0000008d04007836 */ /* 0x000fe20000000000 */
[----:B------:R-:W-:Y:S01]  /*34b70*/  ISETP.LT.AND P4, PT, R13, UR5, !P0 ;  /* 0x000000050d007c0c */ /* 0x000fe2000c781270 */
[----:B------:R-:W-:Y:S01]  /*34b80*/  ULDC UR5, c[0x0][0x22c] ;  /* 0x00008b0000057ab9 */ /* 0x000fe20000000800 */
[----:B------:R-:W-:Y:S01]  /*34b90*/  PRMT R13, R76, 0x7632, R13 ;  /* 0x000076324c0d7816 */ /* 0x000fe2000000000d */
[----:B------:R2:W-:Y:S01]  /*34ba0*/  @P2 STG.E.U16 desc[UR6][R10.64], R76 ;  /* 0x0000004c0a002986 */ /* 0x0005e2000c101506 */
[----:B------:R-:W-:Y:S01]  /*34bb0*/  ISETP.LT.AND P2, PT, R0, UR5, !P0 ;  /* 0x0000000500007c0c */ /* 0x000fe2000c741270 */
[----:B------:R-:W-:Y:S01]  /*34bc0*/  VIADD R0, R12, UR4 ;  /* 0x000000040c007c36 */ /* 0x000fe20008000000 */
[----:B------:R-:W-:Y:S01]  /*34bd0*/  ULDC UR5, c[0x0][0x22c] ;  /* 0x00008b0000057ab9 */ /* 0x000fe20000000800 */
[----:B------:R3:W-:Y:S01]  /*34be0*/  @P1 STG.E.U16 desc[UR6][R8.64], R13 ;  /* 0x0000000d08001986 */ /* 0x0007e2000c101506 */
[----:B------:R-:W-:Y:S01]  /*34bf0*/  ISETP.LT.AND P1, PT, R7, UR5, !P0 ;  /* 0x0000000507007c0c */ /* 0x000fe2000c721270 */
[C---:B------:R-:W-:Y:S01]  /*34c00*/  VIADD R12, R0.reuse, UR4 ;  /* 0x00000004000c7c36 */ /* 0x040fe20008000000 */
[----:B------:R-:W-:Y:S01]  /*34c10*/  LEA R6, P6, R0, R3, 0x1 ;  /* 0x0000000300067211 */ /* 0x000fe200078c08ff */
[----:B------:R-:W-:-:S03]  /*34c20*/  ULDC UR5, c[0x0][0x22c] ;  /* 0x00008b0000057ab9 */ /* 0x000fc60000000800 */
[----:B------:R-:W-:Y:S01]  /*34c30*/  LEA.HI.X.SX32 R7, R0, R5, 0x1, P6 ;  /* 0x0000000500077211 */ /* 0x000fe200030f0eff */
[----:B--2---:R-:W-:Y:S01]  /*34c40*/  VIADD R11, R4, 0x8f ;  /* 0x0000008f040b7836 */ /* 0x004fe20000000000 */
[C---:B------:R-:W-:Y:S01]  /*34c50*/  LEA R10, P6, R12.reuse, R3, 0x1 ;  /* 0x000000030c0a7211 */ /* 0x040fe200078c08ff */
[C---:B------:R-:W-:Y:S02]  /*34c60*/  VIADD R0, R12.reuse, UR4 ;  /* 0x000000040c007c36 */ /* 0x040fe40008000000 */
[----:B------:R2:W-:Y:S01]  /*34c70*/  @P3 STG.E.U16 desc[UR6][R6.64], R77 ;  /* 0x0000004d06003986 */ /* 0x0005e2000c101506 */
[----:B------:R-:W-:Y:S01]  /*34c80*/  ISETP.LT.AND P3, PT, R11, UR5, !P0 ;  /* 0x000000050b007c0c */ /* 0x000fe2000c761270 */
[----:B------:R-:W-:Y:S01]  /*34c90*/  ULDC UR5, c[0x0][0x22c] ;  /* 0x00008b0000057ab9 */ /* 0x000fe20000000800 */
[----:B------:R-:W-:Y:S01]  /*34ca0*/  LEA.HI.X.SX32 R11, R12, R5, 0x1, P6 ;  /* 0x000000050c0b7211 */ /* 0x000fe200030f0eff */
[----:B------:R-:W-:Y:S01]  /*34cb0*/  VIADD R12, R4, 0x90 ;  /* 0x00000090040c7836 */ /* 0x000fe20000000000 */
[----:B---3--:R-:W-:-:S02]  /*34cc0*/  LEA R8, P6, R0, R3, 0x1 ;  /* 0x0000000300087211 */ /* 0x008fc400078c08ff */
[----:B------:R-:W-:Y:S02]  /*34cd0*/  PRMT R13, R77, 0x7632, R13 ;  /* 0x000076324d0d7816 */ /* 0x000fe4000000000d */
[C---:B------:R-:W-:Y:S01]  /*34ce0*/  LEA.HI.X.SX32 R9, R0.reuse, R5, 0x1, P6 ;  /* 0x0000000500097211 */ /* 0x040fe200030f0eff */
[----:B------:R-:W-:Y:S01]  /*34cf0*/  VIADD R0, R0, UR4 ;  /* 0x0000000400007c36 */ /* 0x000fe20008000000 */
[----:B------:R-:W-:Y:S01]  /*34d00*/  ISETP.LT.AND P6, PT, R12, UR5, !P0 ;  /* 0x000000050c007c0c */ /* 0x000fe2000c7c1270 */
[----:B------:R3:W-:Y:S01]  /*34d10*/  @P5 STG.E.U16 desc[UR6][R10.64], R13 ;  /* 0x0000000d0a005986 */ /* 0x0007e2000c101506 */
[----:B--2---:R-:W-:Y:S01]  /*34d20*/  VIADD R7, R4, 0x91 ;  /* 0x0000009104077836 */ /* 0x004fe20000000000 */
[----:B------:R-:W-:Y:S01]  /*34d30*/  ULDC UR5, c[0x0][0x22c] ;  /* 0x00008b0000057ab9 */ /* 0x000fe20000000800 */
[C---:B------:R-:W-:Y:S01]  /*34d40*/  VIADD R12, R0.reuse, UR4 ;  /* 0x00000004000c7c36 */ /* 0x040fe20008000000 */
[----:B------:R2:W-:Y:S01]  /*34d50*/  @P4 STG.E.U16 desc[UR6][R8.64], R78 ;  /* 0x0000004e08004986 */ /* 0x0005e2000c101506 */
[----:B------:R-:W-:-:S02]  /*34d60*/  LEA R6, P4, R0, R3, 0x1 ;  /* 0x0000000300067211 */ /* 0x000fc400078808ff */
[----:B------:R-:W-:Y:S01]  /*34d70*/  ISETP.LT.AND P5, PT, R7, UR5, !P0 ;  /* 0x0000000507007c0c */ /* 0x000fe2000c7a1270 */
[----:B------:R-:W-:Y:S01]  /*34d80*/  ULDC UR5, c[0x0][0x22c] ;  /* 0x00008b0000057ab9 */ /* 0x000fe20000000800 */
[----:B------:R-:W-:Y:S01]  /*34d90*/  LEA.HI.X.SX32 R7, R0, R5, 0x1, P4 ;  /* 0x0000000500077211 */ /* 0x000fe200020f0eff */
[----:B------:R-:W-:Y:S01]  /*34da0*/  VIADD R0, R4, 0x92 ;  /* 0x0000009204007836 */ /* 0x000fe20000000000 */
[----:B---3--:R-:W-:Y:S01]  /*34db0*/  LEA R10, P4, R12, R3, 0x1 ;  /* 0x000000030c0a7211 */ /* 0x008fe200078808ff */
[----:B------:R-:W-:Y:S01]  /*34dc0*/  VIADD R13, R4, 0x94 ;  /* 0x00000094040d7836 */ /* 0x000fe20000000000 */
[----:B--2---:R-:W-:Y:S02]  /*34dd0*/  PRMT R9, R78, 0x7632, R9 ;  /* 0x000076324e097816 */ /* 0x004fe40000000009 */
[C---:B------:R-:W-:Y:S01]  /*34de0*/  LEA.HI.X.SX32 R11, R12.reuse, R5, 0x1, P4 ;  /* 0x000000050c0b7211 */ /* 0x040fe200020f0eff */
[----:B------:R-:W-:Y:S01]  /*34df0*/  VIADD R12, R12, UR4 ;  /* 0x000000040c0c7c36 */ /* 0x000fe20008000000 */
[----:B------:R-:W-:Y:S01]  /*34e00*/  ISETP.LT.AND P4, PT, R13, UR8, !P0 ;  /* 0x000000080d007c0c */ /* 0x000fe2000c781270 */
[----:B------:R2:W-:Y:S01]  /*34e10*/  @P2 STG.E.U16 desc[UR6][R6.64], R9 ;  /* 0x0000000906002986 */ /* 0x0005e2000c101506 */
[----:B------:R-:W-:Y:S01]  /*34e20*/  ISETP.LT.AND P2, PT, R0, UR5, !P0 ;  /* 0x0000000500007c0c */ /* 0x000fe2000c741270 */
[----:B------:R-:W-:Y:S01]  /*34e30*/  VIADD R0, R4, 0x93 ;  /* 0x0000009304007836 */ /* 0x000fe20000000000 */
[----:B------:R-:W-:Y:S01]  /*34e40*/  ULDC UR5, c[0x0][0x22c] ;  /* 0x00008b0000057ab9 */ /* 0x000fe20000000800 */
[----:B------:R-:W-:Y:S01]  /*34e50*/  @P1 STG.E.U16 desc[UR6][R10.64], R79 ;  /* 0x0000004f0a001986 */ /* 0x000fe2000c101506 */
[----:B------:R-:W-:Y:S01]  /*34e60*/  LEA R8, P1, R12, R3, 0x1 ;  /* 0x000000030c087211 */ /* 0x000fe200078208ff */
[----:B------:R-:W-:Y:S01]  /*34e70*/  VIADD R13, R4, 0x95 ;  /* 0x00000095040d7836 */ /* 0x000fe20000000000 */
[----:B------:R-:W-:Y:S01]  /*34e80*/  ULDC UR8, c[0x0][0x248] ;  /* 0x0000920000087ab9 */ /* 0x000fe20000000800 */
[----:B--2---:R-:W-:-:S02]  /*34e90*/  PRMT R7, R79, 0x7632, R7 ;  /* 0x000076324f077816 */ /* 0x004fc40000000007 */
[C---:B------:R-:W-:Y:S01]  /*34ea0*/  LEA.HI.X.SX32 R9, R12.reuse, R5, 0x1, P1 ;  /* 0x000000050c097211 */ /* 0x040fe200008f0eff */
[----:B------:R-:W-:Y:S01]  /*34eb0*/  VIADD R12, R12, UR4 ;  /* 0x000000040c0c7c36 */ /* 0x000fe20008000000 */
[----:B------:R-:W-:Y:S01]  /*34ec0*/  ULDC UR4, c[0x0][0x248] ;  /* 0x0000920000047ab9 */ /* 0x000fe20000000800 */
[----:B------:R-:W-:Y:S01]  /*34ed0*/  ISETP.LT.AND P1, PT, R0, UR5, !P0 ;  /* 0x0000000500007c0c */ /* 0x000fe2000c721270 */
[----:B------:R-:W-:Y:S01]  /*34ee0*/  ULDC UR5, c[0x0][0x22c] ;  /* 0x00008b0000057ab9 */ /* 0x000fe20000000800 */
[----:B------:R2:W-:Y:S01]  /*34ef0*/  @P3 STG.E.U16 desc[UR6][R8.64], R7 ;  /* 0x0000000708003986 */ /* 0x0005e2000c101506 */
[C---:B------:R-:W-:Y:S01]  /*34f00*/  LEA R6, P3, R12.reuse, R3, 0x1 ;  /* 0x000000030c067211 */ /* 0x040fe200078608ff */
[C---:B------:R-:W-:Y:S01]  /*34f10*/  VIADD R0, R12.reuse, UR4 ;  /* 0x000000040c007c36 */ /* 0x040fe20008000000 */
[----:B------:R-:W-:Y:S02]  /*34f20*/  ULDC UR4, c[0x0][0x248] ;  /* 0x0000920000047ab9 */ /* 0x000fe40000000800 */
[----:B--2---:R-:W-:Y:S01]  /*34f30*/  LEA.HI.X.SX32 R7, R12, R5, 0x1, P3 ;  /* 0x000000050c077211 */ /* 0x004fe200018f0eff */
[C---:B------:R-:W-:Y:S01]  /*34f40*/  VIADD R12, R0.reuse, UR4 ;  /* 0x00000004000c7c36 */ /* 0x040fe20008000000 */
[----:B------:R-:W-:Y:S01]  /*34f50*/  LEA R10, P3, R0, R3, 0x1 ;  /* 0x00000003000a7211 */ /* 0x000fe200078608ff */
[----:B------:R-:W-:Y:S01]  /*34f60*/  ULDC UR4, c[0x0][0x248] ;  /* 0x0000920000047ab9 */ /* 0x000fe20000000800 */
[----:B------:R-:W-:Y:S01]  /*34f70*/  PRMT R9, R80, 0x7632, R9 ;  /* 0x0000763250097816 */ /* 0x000fe20000000009 */
[----:B------:R-:W-:Y:S01]  /*34f80*/  @P6 STG.E.U16 desc[UR6][R6.64], R80 ;  /* 0x0000005006006986 */ /* 0x000fe2000c101506 */
[----:B------:R-:W-:Y:S01]  /*34f90*/  LEA.HI.X.SX32 R11, R0, R5, 0x1, P3 ;  /* 0x00000005000b7211 */ /* 0x000fe200018f0eff */
[----:B------:R-:W-:Y:S01]  /*34fa0*/  VIADD R0, R4, 0x96 ;  /* 0x0000009604007836 */ /* 0x000fe20000000000 */
[----:B------:R-:W-:-:S02]  /*34fb0*/  LEA R8, P6, R12, R3, 0x1 ;  /* 0x000000030c087211 */ /* 0x000fc400078c08ff */
[----:B------:R-:W-:Y:S01]  /*34fc0*/  ISETP.LT.AND P3, PT, R13, UR5, !P0 ;  /* 0x000000050d007c0c */ /* 0x000fe2000c761270 */
[----:B------:R2:W-:Y:S01]  /*34fd0*/  @P5 STG.E.U16 desc[UR6][R10.64], R9 ;  /* 0x000000090a005986 */ /* 0x0005e2000c101506 */
[----:B------:R-:W-:Y:S01]  /*34fe0*/  ULDC UR5, c[0x0][0x22c] ;  /* 0x00008b0000057ab9 */ /* 0x000fe20000000800 */
[----:B------:R-:W-:Y:S01]  /*34ff0*/  VIADD R13, R4, 0x9b ;  /* 0x0000009b040d7836 */ /* 0x000fe20000000000 */
[----:B------:R-:W-:Y:S01]  /*35000*/  ISETP.LT.AND P5, PT, R0, UR5, !P0 ;  /* 0x0000000500007c0c */ /* 0x000fe2000c7a1270 */
[----:B------:R-:W-:Y:S01]  /*35010*/  ULDC UR5, c[0x0][0x22c] ;  /* 0x00008b0000057ab9 */ /* 0x000fe20000000800 */
[C---:B--2---:R-:W-:Y:S01]  /*35020*/  LEA.HI.X.SX32 R9, R12.reuse, R5, 0x1, P6 ;  /* 0x000000050c097211 */ /* 0x044fe200030f0eff */
[----:B------:R-:W-:Y:S01]  /*35030*/  VIADD R12, R12, UR4 ;  /* 0x000000040c0c7c36 */ /* 0x000fe20008000000 */
[----:B------:R-:W-:Y:S01]  /*35040*/  ULDC UR4, c[0x0][0x248] ;  /* 0x0000920000047ab9 */ /* 0x000fe20000000800 */
[----:B------:R-:W-:Y:S01]  /*35050*/  VIADD R10, R4, 0x97 ;  /* 0x00000097040a7836 */ /* 0x000fe20000000000 */
[----:B------:R-:W-:Y:S01]  /*35060*/  PRMT R11, R81, 0x7632, R11 ;  /* 0x00007632510b7816 */ /* 0x000fe2000000000b */
[----:B------:R2:W-:Y:S01]  /*35070*/  @P2 STG.E.U16 desc[UR6][R8.64], R81 ;  /* 0x0000005108002986 */ /* 0x0005e2000c101506 */
[C---:B------:R-:W-:Y:S01]  /*35080*/  LEA R6, P2, R12.reuse, R3, 0x1 ;  /* 0x000000030c067211 */ /* 0x040fe200078408ff */
[----:B------:R-:W-:Y:S01]  /*35090*/  VIADD R0, R12, UR4 ;  /* 0x000000040c007c36 */ /* 0x000fe20008000000 */
[----:B------:R-:W-:-:S02]  /*350a0*/  ULDC UR4, c[0x0][0x22c] ;  /* 0x00008b0000047ab9 */ /* 0x000fc40000000800 */
[----:B------:R-:W-:Y:S01]  /*350b0*/  LEA.HI.X.SX32 R7, R12, R5, 0x1, P2 ;  /* 0x000000050c077211 */ /* 0x000fe200010f0eff */
[----:B------:R-:W-:Y:S01]  /*350c0*/  VIADD R12, R4, 0x98 ;  /* 0x00000098040c7836 */ /* 0x000fe20000000000 */
[----:B------:R-:W-:Y:S01]  /*350d0*/  ISETP.LT.AND P2, PT, R10, UR5, !P0 ;  /* 0x000000050a007c0c */ /* 0x000fe2000c741270 */
[----:B------:R-:W-:Y:S01]  /*350e0*/  ULDC UR5, c[0x0][0x22c] ;  /* 0x00008b0000057ab9 */ /* 0x000fe20000000800 */
[----:B------:R-:W-:Y:S01]  /*350f0*/  LEA R10, P6, R0, R3, 0x1 ;  /* 0x00000003000a7211 */ /* 0x000fe200078c08ff */
[----:B------:R3:W-:Y:S01]  /*35100*/  @P1 STG.E.U16 desc[UR6][R6.64], R11 ;  /* 0x0000000b06001986 */ /* 0x0007e2000c101506 */
[----:B------:R-:W-:Y:S01]  /*35110*/  ISETP.LT.AND P1, PT, R12, UR4, !P0 ;  /* 0x000000040c007c0c */ /* 0x000fe2000c721270 */
[----:B------:R-:W-:Y:S01]  /*35120*/  ULDC UR4, c[0x0][0x248] ;  /* 0x0000920000047ab9 */ /* 0x000fe20000000800 */
[----:B--2---:R-:W-:Y:S01]  /*35130*/  VIADD R9, R4, 0x99 ;  /* 0x0000009904097836 */ /* 0x004fe20000000000 */
[C---:B---3--:R-:W-:Y:S01]  /*35140*/  LEA.HI.X.SX32 R11, R0.reuse, R5, 0x1, P6 ;  /* 0x00000005000b7211 */ /* 0x048fe200030f0eff */
[----:B------:R-:W-:Y:S01]  /*35150*/  VIADD R0, R0, UR4 ;  /* 0x0000000400007c36 */ /* 0x000fe20008000000 */
[----:B------:R-:W-:Y:S01]  /*35160*/  ULDC UR4, c[0x0][0x22c] ;  /* 0x00008b0000047ab9 */ /* 0x000fe20000000800 */
[----:B------:R-:W-:Y:S01]  /*35170*/  PRMT R7, R82, 0x7632, R7 ;  /* 0x0000763252077816 */ /* 0x000fe20000000007 */
[----:B------:R-:W-:Y:S01]  /*35180*/  VIADD R6, R4, 0x9a ;  /* 0x0000009a04067836 */ /* 0x000fe20000000000 */
[----:B------:R-:W-:Y:S01]  /*35190*/  @P4 STG.E.U16 desc[UR6][R10.64], R82 ;  /* 0x000000520a004986 */ /* 0x000fe2000c101506 */
[----:B------:R-:W-:-:S02]  /*351a0*/  LEA R8, P6, R0, R3, 0x1 ;  /* 0x0000000300087211 */ /* 0x000fc400078c08ff */
[----:B------:R-:W-:Y:S01]  /*351b0*/  ISETP.LT.AND P4, PT, R9, UR4, !P0 ;  /* 0x0000000409007c0c */ /* 0x000fe2000c781270 */
[----:B------:R-:W-:Y:S01]  /*351c0*/  ULDC UR4, c[0x0][0x248] ;  /* 0x0000920000047ab9 */ /* 0x000fe20000000800 */
[C---:B------:R-:W-:Y:S01]  /*351d0*/  LEA.HI.X.SX32 R9, R0.reuse, R5, 0x1, P6 ;  /* 0x0000000500097211 */ /* 0x040fe200030f0eff */
[----:B------:R-:W-:Y:S01]  /*351e0*/  VIADD R0, R0, UR4 ;  /* 0x0000000400007c36 */ /* 0x000fe20008000000 */
[----:B------:R-:W-:Y:S01]  /*351f0*/  ULDC UR4, c[0x0][0x248] ;  /* 0x0000920000047ab9 */ /* 0x000fe20000000800 */
[----:B------:R-:W-:Y:S01]  /*35200*/  ISETP.LT.AND P6, PT, R6, UR5, !P0 ;  /* 0x0000000506007c0c */ /* 0x000fe2000c7c1270 */
[----:B------:R-:W-:Y:S01]  /*35210*/  ULDC UR5, c[0x0][0x248] ;  /* 0x0000920000057ab9 */ /* 0x000fe20000000800 */
[----:B------:R2:W-:Y:S01]  /*35220*/  @P3 STG.E.U16 desc[UR6][R8.64], R7 ;  /* 0x0000000708003986 */ /* 0x0005e2000c101506 */
[C---:B------:R-:W-:Y:S01]  /*35230*/  LEA R6, P3, R0.reuse, R3, 0x1 ;  /* 0x0000000300067211 */ /* 0x040fe200078608ff */
[----:B------:R-:W-:Y:S01]  /*35240*/  VIADD R12, R0, UR4 ;  /* 0x00000004000c7c36 */ /* 0x000fe20008000000 */
[----:B------:R-:W-:-:S02]  /*35250*/  ULDC UR4, c[0x0][0x22c] ;  /* 0x00008b0000047ab9 */ /* 0x000fc40000000800 */
[----:B--2---:R-:W-:Y:S01]  /*35260*/  LEA.HI.X.SX32 R7, R0, R5, 0x1, P3 ;  /* 0x0000000500077211 */ /* 0x004fe200018f0eff */
[C---:B------:R-:W-:Y:S01]  /*35270*/  VIADD R0, R12.reuse, UR5 ;  /* 0x000000050c007c36 */ /* 0x040fe20008000000 */
[C---:B------:R-:W-:Y:S01]  /*35280*/  LEA R10, P3, R12.reuse, R3, 0x1 ;  /* 0x000000030c0a7211 */ /* 0x040fe200078608ff */
[----:B------:R-:W-:Y:S01]  /*35290*/  ULDC UR5, c[0x0][0x22c] ;  /* 0x00008b0000057ab9 */ /* 0x000fe20000000800 */
[----:B------:R-:W-:Y:S01]  /*352a0*/  PRMT R9, R83, 0x7632, R9 ;  /* 0x0000763253097816 */ /* 0x000fe20000000009 */
[----:B------:R-:W-:Y:S01]  /*352b0*/  @P5 STG.E.U16 desc[UR6][R6.64], R83 ;  /* 0x0000005306005986 */ /* 0x000fe2000c101506 */
[----:B------:R-:W-:Y:S01]  /*352c0*/  LEA.HI.X.SX32 R11, R12, R5, 0x1, P3 ;  /* 0x000000050c0b7211 */ /* 0x000fe200018f0eff */
[----:B------:R-:W-:Y:S01]  /*352d0*/  VIADD R12, R4, 0x9c ;  /* 0x0000009c040c7836 */ /* 0x000fe20000000000 */
[----:B------:R-:W-:Y:S02]  /*352e0*/  LEA R8, P3, R0, R3, 0x1 ;  /* 0x0000000300087211 */ /* 0x000fe400078608ff */
[----:B------:R-:W-:Y:S01]  /*352f0*/  ISETP.LT.AND P5, PT, R13, UR4, !P0 ;  /* 0x000000040d007c0c */ /* 0x000fe2000c7a1270 */
[----:B------:R2:W-:Y:S01]  /*35300*/  @P2 STG.E.U16 desc[UR6][R10.64], R9 ;  /* 0x000000090a002986 */ /* 0x0005e2000c101506 */
[----:B------:R-:W-:Y:S01]  /*35310*/  ULDC UR4, c[0x0][0x22c] ;  /* 0x00008b0000047ab9 */ /* 0x000fe20000000800 */
[----:B------:R-:W-:Y:S01]  /*35320*/  VIADD R13, R4, 0x9f ;  /* 0x0000009f040d7836 */ /* 0x000fe20000000000 */
[----:B--2---:R-:W-:Y:S01]  /*35330*/  LEA.HI.X.SX32 R9, R0, R5, 0x1, P3 ;  /* 0x0000000500097211 */ /* 0x004fe200018f0eff */
[----:B------:R-:W-:Y:S01]  /*35340*/  VIADD R10, R4, 0x9e ;  /* 0x0000009e040a7836 */ /* 0x000fe20000000000 */
[----:B------:R-:W-:Y:S01]  /*35350*/  ISETP.LT.AND P3, PT, R12, UR4, !P0 ;  /* 0x000000040c007c0c */ /* 0x000fe2000c761270 */
[----:B------:R-:W-:Y:S01]  /*35360*/  ULDC UR4, c[0x0][0x248] ;  /* 0x0000920000047ab9 */ /* 0x000fe20000000800 */
[----:B------:R-:W-:Y:S01]  /*35370*/  VIADD R12, R4, 0x9d ;  /* 0x0000009d040c7836 */ /* 0x000fe20000000000 */
[----:B------:R2:W-:Y:S01]  /*35380*/  @P1 STG.E.U16 desc[UR6][R8.64], R84 ;  /* 0x0000005408001986 */ /* 0x0005e2000c101506 */
[----:B------:R-:W-:Y:S01]  /*35390*/  VIADD R0, R0, UR4 ;  /* 0x0000000400007c36 */ /* 0x000fe20008000000 */
[----:B------:R-:W-:-:S02]  /*353a0*/  ULDC UR4, c[0x0][0x22c] ;  /* 0x00008b0000047ab9 */ /* 0x000fc40000000800 */
[----:B------:R-:W-:Y:S01]  /*353b0*/  ISETP.LT.AND P2, PT, R12, UR4, !P0 ;  /* 0x000000040c007c0c */ /* 0x000fe2000c741270 */
[----:B------:R-:W-:Y:S01]  /*353c0*/  ULDC UR4, c[0x0][0x248] ;  /* 0x0000920000047ab9 */ /* 0x000fe20000000800 */
[----:B------:R-:W-:-:S04]  /*353d0*/  LEA R6, P1, R0, R3, 0x1 ;  /* 0x0000000300067211 */ /* 0x000fc800078208ff */
[C---:B------:R-:W-:Y:S01]  /*353e0*/  LEA.HI.X.SX32 R7, R0.reuse, R5, 0x1, P1 ;  /* 0x0000000500077211 */ /* 0x040fe200008f0eff */
[----:B------:R-:W-:Y:S01]  /*353f0*/  VIADD R0, R0, UR4 ;  /* 0x0000000400007c36 */ /* 0x000fe20008000000 */
[----:B--2---:R-:W-:Y:S01]  /*35400*/  PRMT R9, R84, 0x7632, R9 ;  /* 0x0000763254097816 */ /* 0x004fe20000000009 */
[----:B------:R-:W-:Y:S01]  /*35410*/  ULDC UR4, c[0x0][0x248] ;  /* 0x0000920000047ab9 */ /* 0x000fe20000000800 */
[----:B------:R-:W-:Y:S01]  /*35420*/  ISETP.LT.AND P1, PT, R10, UR5, !P0 ;  /* 0x000000050a007c0c */ /* 0x000fe2000c721270 */
[C---:B------:R-:W-:Y:S01]  /*35430*/  VIADD R12, R0.reuse, UR4 ;  /* 0x00000004000c7c36 */ /* 0x040fe20008000000 */
[----:B------:R-:W-:Y:S01]  /*35440*/  ULDC UR4, c[0x0][0x248] ;  /* 0x0000920000047ab9 */ /* 0x000fe20000000800 */
[----:B------:R2:W-:Y:S01]  /*35450*/  @P4 STG.E.U16 desc[UR6][R6.64], R9 ;  /* 0x0000000906004986 */ /* 0x0005e2000c101506 */
[----:B------:R-:W-:Y:S01]  /*35460*/  LEA R8, P4, R0, R3, 0x1 ;  /* 0x0000000300087211 */ /* 0x000fe200078808ff */
[----:B------:R-:W-:-:S03]  /*35470*/  ULDC UR5, c[0x0][0x22c] ;  /* 0x00008b0000057ab9 */ /* 0x000fc60000000800 */
        /* <DEDUP_REMOVED lines=13> */
[C---:B--2---:R-:W-:Y:S01]  /*35550*/  LEA.HI.X.SX32 R7, R0.reuse, R5, 0x1, P6 ;  /* 0x0000000500077211 */ /* 0x044fe200030f0eff */
[----:B------:R-:W-:Y:S01]  /*35560*/  VIADD R0, R0, UR4 ;  /* 0x0000000400007c36 */ /* 0x000fe20008000000 */
[----:B------:R-:W-:Y:S01]  /*35570*/  ULDC UR4, c[0x0][0x248] ;  /* 0x0000920000047ab9 */ /* 0x000fe20000000800 */
[----:B------:R-:W-:Y:S01]  /*35580*/  ISETP.LT.AND P6, PT, R12, UR5, !P0 ;  /* 0x000000050c007c0c */ /* 0x000fe2000c7c1270 */
[----:B------:R-:W-:Y:S01]  /*35590*/  VIADD R10, R4, 0xa1 ;  /* 0x000000a1040a7836 */ /* 0x000fe20000000000 */
[----:B------:R2:W-:Y:S01]  /*355a0*/  @P3 STG.E.U16 desc[UR6][R6.64], R86 ;  /* 0x0000005606003986 */ /* 0x0005e2000c101506 */
[C---:B------:R-:W-:Y:S01]  /*355b0*/  LEA R8, P3, R0.reuse, R3, 0x1 ;  /* 0x0000000300087211 */ /* 0x040fe200078608ff */
[C---:B------:R-:W-:Y:S01]  /*355c0*/  VIADD R12, R0.reuse, UR4 ;  /* 0x00000004000c7c36 */ /* 0x040fe20008000000 */
[----:B------:R-:W-:Y:S01]  /*355d0*/  ULDC UR5, c[0x0][0x22c] ;  /* 0x00008b0000057ab9 */ /* 0x000fe20000000800 */
[----:B------:R-:W-:Y:S01]  /*355e0*/  ULDC UR4, c[0x0][0x22c] ;  /* 0x00008b0000047ab9 */ /* 0x000fe20000000800 */
[----:B------:R-:W-:Y:S01]  /*355f0*/  LEA.HI.X.SX32 R9, R0, R5, 0x1, P3 ;  /* 0x0000000500097211 */ /* 0x000fe200018f0eff */
[----:B------:R-:W-:Y:S01]  /*35600*/  VIADD R0, R4, 0xa2 ;  /* 0x000000a204007836 */ /* 0x000fe20000000000 */
[----:B------:R-:W-:Y:S01]  /*35610*/  ISETP.LT.AND P5, PT, R10, UR5, !P0 ;  /* 0x000000050a007c0c */ /* 0x000fe2000c7a1270 */
[----:B------:R-:W-:Y:S01]  /*35620*/  ULDC UR5, c[0x0][0x22c] ;  /* 0x00008b0000057ab9 */ /* 0x000fe20000000800 */
[----:B------:R-:W-:-:S02]  /*35630*/  LEA R10, P3, R12, R3, 0x1 ;  /* 0x000000030c0a7211 */ /* 0x000fc400078608ff */
[----:B--2---:R-:W-:Y:S02]  /*35640*/  PRMT R7, R86, 0x7632, R7 ;  /* 0x0000763256077816 */ /* 0x004fe40000000007 */
[----:B------:R-:W-:-:S03]  /*35650*/  LEA.HI.X.SX32 R11, R12, R5, 0x1, P3 ;  /* 0x000000050c0b7211 */ /* 0x000fc600018f0eff */
[----:B------:R2:W-:Y:S01]  /*35660*/  @P2 STG.E.U16 desc[UR6][R8.64], R7 ;  /* 0x0000000708002986 */ /* 0x0005e2000c101506 */
[----:B------:R-:W-:Y:S01]  /*35670*/  ISETP.LT.AND P2, PT, R0, UR4, !P0 ;  /* 0x0000000400007c0c */ /* 0x000fe2000c741270 */
[----:B------:R-:W-:Y:S01]  /*35680*/  ULDC UR4, c[0x0][0x248] ;  /* 0x0000920000047ab9 */ /* 0x000fe20000000800 */
[----:B------:R-:W-:Y:S01]  /*35690*/  VIADD R0, R4, 0xa3 ;  /* 0x000000a304007836 */ /* 0x000fe20000000000 */
[----:B------:R-:W-:Y:S01]  /*356a0*/  @P1 STG.E.U16 desc[UR6][R10.64], R87 ;  /* 0x000000570a001986 */ /* 0x000fe2000c101506 */
[----:B------:R-:W-:Y:S01]  /*356b0*/  VIADD R12, R12, UR4 ;  /* 0x000000040c0c7c36 */ /* 0x000fe20008000000 */
[----:B------:R-:W-:Y:S02]  /*356c0*/  ULDC UR4, c[0x0][0x22c] ;  /* 0x00008b0000047ab9 */ /* 0x000fe40000000800 */
[----:B------:R-:W-:Y:S01]  /*356d0*/  ISETP.LT.AND P1, PT, R0, UR4, !P0 ;  /* 0x0000000400007c0c */ /* 0x000fe2000c721270 */
[----:B------:R-:W-:Y:S01]  /*356e0*/  ULDC UR4, c[0x0][0x248] ;  /* 0x0000920000047ab9 */ /* 0x000fe20000000800 */
[----:B------:R-:W-:Y:S01]  /*356f0*/  LEA R6, P3, R12, R3, 0x1 ;  /* 0x000000030c067211 */ /* 0x000fe200078608ff */
[----:B------:R-:W-:Y:S01]  /*35700*/  VIADD R0, R4, 0xa4 ;  /* 0x000000a404007836 */ /* 0x000fe20000000000 */
        /* <DEDUP_REMOVED lines=487> */
[----:B0-----:R0:W-:Y:S01]  /*37580*/  @P1 STG.E.U16 desc[UR6][R8.64], R116 ;  /* 0x0000007408001986 */ /* 0x0011e2000c101506 */
[----:B------:R-:W-:Y:S01]  /*37590*/  VIADD R0, R0, UR4 ;  /* 0x0000000400007c36 */ /* 0x000fe20008000000 */
[----:B------:R-:W-:-:S02]  /*375a0*/  ULDC UR4, c[0x0][0x22c] ;  /* 0x00008b0000047ab9 */ /* 0x000fc40000000800 */
[----:B------:R-:W-:Y:S01]  /*375b0*/  ISETP.LT.AND P2, PT, R12, UR4, !P0 ;  /* 0x000000040c007c0c */ /* 0x000fe2000c741270 */
[----:B------:R-:W-:Y:S01]  /*375c0*/  ULDC UR4, c[0x0][0x248] ;  /* 0x0000920000047ab9 */ /* 0x000fe20000000800 */
[----:B------:R-:W-:-:S04]  /*375d0*/  LEA R6, P1, R0, R3, 0x1 ;  /* 0x0000000300067211 */ /* 0x000fc800078208ff */
[C---:B------:R-:W-:Y:S01]  /*375e0*/  LEA.HI.X.SX32 R7, R0.reuse, R5, 0x1, P1 ;  /* 0x0000000500077211 */ /* 0x040fe200008f0eff */
[----:B------:R-:W-:Y:S01]  /*375f0*/  VIADD R0, R0, UR4 ;  /* 0x0000000400007c36 */ /* 0x000fe20008000000 */
[----:B0-----:R-:W-:Y:S01]  /*37600*/  PRMT R9, R116, 0x7632, R9 ;  /* 0x0000763274097816 */ /* 0x001fe20000000009 */
[----:B------:R-:W-:Y:S01]  /*37610*/  ULDC UR4, c[0x0][0x248] ;  /* 0x0000920000047ab9 */ /* 0x000fe20000000800 */
[----:B------:R-:W-:Y:S01]  /*37620*/  ISETP.LT.AND P1, PT, R10, UR5, !P0 ;  /* 0x000000050a007c0c */ /* 0x000fe2000c721270 */
[C---:B------:R-:W-:Y:S01]  /*37630*/  VIADD R12, R0.reuse, UR4 ;  /* 0x00000004000c7c36 */ /* 0x040fe20008000000 */
[----:B------:R-:W-:Y:S01]  /*37640*/  ULDC UR4, c[0x0][0x248] ;  /* 0x0000920000047ab9 */ /* 0x000fe20000000800 */
[----:B------:R0:W-:Y:S01]  /*37650*/  @P4 STG.E.U16 desc[UR6][R6.64], R9 ;  /* 0x0000000906004986 */ /* 0x0001e2000c101506 */
[----:B------:R-:W-:Y:S01]  /*37660*/  LEA R8, P4, R0, R3, 0x1 ;  /* 0x0000000300087211 */ /* 0x000fe200078808ff */
[----:B------:R-:W-:-:S03]  /*37670*/  ULDC UR5, c[0x0][0x22c] ;  /* 0x00008b0000057ab9 */ /* 0x000fc60000000800 */
[----:B0-----:R-:W-:Y:S01]  /*37680*/  LEA.HI.X.SX32 R9, R0, R5, 0x1, P4 ;  /* 0x0000000500097211 */ /* 0x001fe200020f0eff */
        /* <DEDUP_REMOVED lines=12> */
[C---:B0-----:R-:W-:Y:S01]  /*37750*/  LEA.HI.X.SX32 R7, R0.reuse, R5, 0x1, P6 ;  /* 0x0000000500077211 */ /* 0x041fe200030f0eff */
        /* <DEDUP_REMOVED lines=14> */
[----:B0-----:R-:W-:Y:S02]  /*37840*/  PRMT R7, R118, 0x7632, R7 ;  /* 0x0000763276077816 */ /* 0x001fe40000000007 */
[----:B------:R-:W-:Y:S02]  /*37850*/  LEA.HI.X.SX32 R11, R12, R5, 0x1, P3 ;  /* 0x000000050c0b7211 */ /* 0x000fe400018f0eff */
[----:B------:R-:W-:Y:S01]  /*37860*/  ISETP.LT.AND P3, PT, R0, UR4, !P0 ;  /* 0x0000000400007c0c */ /* 0x000fe2000c761270 */
[----:B------:R-:W-:Y:S01]  /*37870*/  ULDC UR4, c[0x0][0x248] ;  /* 0x0000920000047ab9 */ /* 0x000fe20000000800 */
[----:B------:R-:W-:Y:S01]  /*37880*/  VIADD R0, R4, 0xe3 ;  /* 0x000000e304007836 */ /* 0x000fe20000000000 */
[----:B------:R0:W-:Y:S01]  /*37890*/  @P2 STG.E.U16 desc[UR6][R8.64], R7 ;  /* 0x0000000708002986 */ /* 0x0001e2000c101506 */
[----:B------:R-:W-:Y:S01]  /*378a0*/  VIADD R12, R12, UR4 ;  /* 0x000000040c0c7c36 */ /* 0x000fe20008000000 */
[----:B------:R-:W-:Y:S02]  /*378b0*/  ULDC UR4, c[0x0][0x22c] ;  /* 0x00008b0000047ab9 */ /* 0x000fe40000000800 */
[----:B------:R-:W-:Y:S01]  /*378c0*/  @P1 STG.E.U16 desc[UR6][R10.64], R119 ;  /* 0x000000770a001986 */ /* 0x000fe2000c101506 */
[----:B------:R-:W-:Y:S01]  /*378d0*/  ISETP.LT.AND P2, PT, R0, UR4, !P0 ;  /* 0x0000000400007c0c */ /* 0x000fe2000c741270 */
[----:B------:R-:W-:Y:S01]  /*378e0*/  ULDC UR4, c[0x0][0x248] ;  /* 0x0000920000047ab9 */ /* 0x000fe20000000800 */
[----:B------:R-:W-:Y:S01]  /*378f0*/  LEA R6, P1, R12, R3, 0x1 ;  /* 0x000000030c067211 */ /* 0x000fe200078208ff */
[----:B------:R-:W-:Y:S01]  /*37900*/  VIADD R0, R4, 0xe4 ;  /* 0x000000e404007836 */ /* 0x000fe20000000000 */
[----:B0-----:R-:W-:-:S02]  /*37910*/  PRMT R9, R119, 0x7632, R9 ;  /* 0x0000763277097816 */ /* 0x001fc40000000009 */
        /* <DEDUP_REMOVED lines=9> */
[----:B0-----:R-:W-:Y:S01]  /*379b0*/  LEA.HI.X.SX32 R9, R12, R5, 0x1, P4 ;  /* 0x000000050c097211 */ /* 0x001fe200020f0eff */
[C---:B------:R-:W-:Y:S01]  /*379c0*/  VIADD R12, R0.reuse, UR4 ;  /* 0x00000004000c7c36 */ /* 0x040fe20008000000 */
[----:B------:R-:W-:Y:S01]  /*379d0*/  LEA R10, P4, R0, R3, 0x1 ;  /* 0x00000003000a7211 */ /* 0x000fe200078808ff */
[----:B------:R-:W-:Y:S01]  /*379e0*/  ULDC UR4, c[0x0][0x248] ;  /* 0x0000920000047ab9 */ /* 0x000fe20000000800 */
[----:B-1----:R-:W-:Y:S01]  /*379f0*/  PRMT R7, R120, 0x7632, R7 ;  /* 0x0000763278077816 */ /* 0x002fe20000000007 */
        /* <DEDUP_REMOVED lines=17> */
[----:B------:R-:W-:Y:S01]  /*37b10*/  PRMT R11, R121, 0x7632, R11 ;  /* 0x00007632790b7816 */ /* 0x000fe2000000000b */
[----:B------:R-:W-:Y:S01]  /*37b20*/  ULDC UR4, c[0x0][0x22c] ;  /* 0x00008b0000047ab9 */ /* 0x000fe20000000800 */
[----:B------:R-:W-:Y:S01]  /*37b30*/  LEA.HI.X.SX32 R9, R12, R5, 0x1, P3 ;  /* 0x000000050c097211 */ /* 0x000fe200018f0eff */
[----:B------:R-:W-:Y:S01]  /*37b40*/  VIADD R12, R4, 0xe8 ;  /* 0x000000e8040c7836 */ /* 0x000fe20000000000 */
[----:B------:R-:W-:Y:S01]  /*37b50*/  ISETP.LT.AND P5, PT, R10, UR5, !P0 ;  /* 0x000000050a007c0c */ /* 0x000fe2000c7a1270 */
[----:B------:R-:W-:Y:S01]  /*37b60*/  ULDC UR5, c[0x0][0x22c] ;  /* 0x00008b0000057ab9 */ /* 0x000fe20000000800 */
[----:B------:R-:W-:Y:S01]  /*37b70*/  LEA R10, P3, R0, R3, 0x1 ;  /* 0x00000003000a7211 */ /* 0x000fe200078608ff */
[----:B------:R1:W-:Y:S01]  /*37b80*/  @P2 STG.E.U16 desc[UR6][R8.64], R11 ;  /* 0x0000000b08002986 */ /* 0x0003e2000c101506 */
[----:B0-----:R-:W-:-:S02]  /*37b90*/  VIADD R7, R4, 0xe9 ;  /* 0x000000e904077836 */ /* 0x001fc40000000000 */
[----:B-1----:R-:W-:Y:S01]  /*37ba0*/  LEA.HI.X.SX32 R11, R0, R5, 0x1, P3 ;  /* 0x00000005000b7211 */ /* 0x002fe200018f0eff */
[----:B------:R-:W-:Y:S01]  /*37bb0*/  VIADD R8, R4, 0xea ;  /* 0x000000ea04087836 */ /* 0x000fe20000000000 */
[----:B------:R-:W-:Y:S01]  /*37bc0*/  ISETP.LT.AND P3, PT, R12, UR4, !P0 ;  /* 0x000000040c007c0c */ /* 0x000fe2000c761270 */
[----:B------:R-:W-:Y:S01]  /*37bd0*/  ULDC UR4, c[0x0][0x248] ;  /* 0x0000920000047ab9 */ /* 0x000fe20000000800 */
[----:B------:R-:W-:Y:S01]  /*37be0*/  PRMT R9, R122, 0x7632, R9 ;  /* 0x000076327a097816 */ /* 0x000fe20000000009 */
[----:B------:R-:W-:Y:S01]  /*37bf0*/  VIADD R0, R0, UR4 ;  /* 0x0000000400007c36 */ /* 0x000fe20008000000 */
[----:B------:R-:W-:Y:S01]  /*37c00*/  @P1 STG.E.U16 desc[UR6][R10.64], R122 ;  /* 0x0000007a0a001986 */ /* 0x000fe2000c101506 */
[----:B------:R-:W-:Y:S02]  /*37c10*/  ULDC UR4, c[0x0][0x22c] ;  /* 0x00008b0000047ab9 */ /* 0x000fe40000000800 */
[----:B------:R-:W-:Y:S01]  /*37c20*/  ISETP.LT.AND P2, PT, R7, UR4, !P0 ;  /* 0x0000000407007c0c */ /* 0x000fe2000c741270 */
[----:B------:R-:W-:Y:S01]  /*37c30*/  ULDC UR4, c[0x0][0x248] ;  /* 0x0000920000047ab9 */ /* 0x000fe20000000800 */
[----:B------:R-:W-:-:S04]  /*37c40*/  LEA R6, P1, R0, R3, 0x1 ;  /* 0x0000000300067211 */ /* 0x000fc800078208ff */
        /* <DEDUP_REMOVED lines=74> */
[----:B------:R-:W-:Y:S01]  /*380f0*/  VIADD R0, R4, 0xf3 ;  /* 0x000000f304007836 */ /* 0x000fe20000000000 */
[----:B------:R-:W-:Y:S01]  /*38100*/  ULDC UR5, c[0x0][0x22c] ;  /* 0x00008b0000057ab9 */ /* 0x000fe20000000800 */
[C---:B0-----:R-:W-:Y:S01]  /*38110*/  LEA.HI.X.SX32 R7, R12.reuse, R5, 0x1, P4 ;  /* 0x000000050c077211 */ /* 0x041fe200020f0eff */
[----:B------:R-:W-:Y:S01]  /*38120*/  VIADD R12, R12, UR4 ;  /* 0x000000040c0c7c36 */ /* 0x000fe20008000000 */
[----:B------:R-:W-:Y:S01]  /*38130*/  ULDC UR4, c[0x0][0x248] ;  /* 0x0000920000047ab9 */ /* 0x000fe20000000800 */
[----:B------:R-:W-:-:S02]  /*38140*/  VIADD R10, R4, 0xf4 ;  /* 0x000000f4040a7836 */ /* 0x000fc40000000000 */
[----:B------:R0:W-:Y:S01]  /*38150*/  @P2 STG.E.U16 desc[UR6][R6.64], R127 ;  /* 0x0000007f06002986 */ /* 0x0001e2000c101506 */
[----:B------:R-:W-:Y:S02]  /*38160*/  LEA R8, P4, R12, R3, 0x1 ;  /* 0x000000030c087211 */ /* 0x000fe400078808ff */
[----:B------:R-:W-:Y:S01]  /*38170*/  ISETP.LT.AND P2, PT, R0, UR5, !P0 ;  /* 0x0000000500007c0c */ /* 0x000fe2000c741270 */
[C---:B------:R-:W-:Y:S01]  /*38180*/  VIADD R0, R12.reuse, UR4 ;  /* 0x000000040c007c36 */ /* 0x040fe20008000000 */
[----:B------:R-:W-:Y:S01]  /*38190*/  LEA.HI.X.SX32 R9, R12, R5, 0x1, P4 ;  /* 0x000000050c097211 */ /* 0x000fe200020f0eff */
[----:B------:R-:W-:Y:S01]  /*381a0*/  ULDC UR4, c[0x0][0x22c] ;  /* 0x00008b0000047ab9 */ /* 0x000fe20000000800 */
[----:B------:R-:W-:Y:S01]  /*381b0*/  ULDC UR5, c[0x0][0x22c] ;  /* 0x00008b0000057ab9 */ /* 0x000fe20000000800 */
[----:B0-----:R-:W-:Y:S02]  /*381c0*/  PRMT R7, R127, 0x7632, R7 ;  /* 0x000076327f077816 */ /* 0x001fe40000000007 */
[----:B------:R-:W-:-:S03]  /*381d0*/  LEA R6, P4, R0, R3, 0x1 ;  /* 0x0000000300067211 */ /* 0x000fc600078808ff */
[----:B------:R0:W-:Y:S01]  /*381e0*/  @P1 STG.E.U16 desc[UR6][R8.64], R7 ;  /* 0x0000000708001986 */ /* 0x0001e2000c101506 */
[----:B------:R-:W-:Y:S01]  /*381f0*/  ISETP.LT.AND P1, PT, R10, UR4, !P0 ;  /* 0x000000040a007c0c */ /* 0x000fe2000c721270 */
[----:B------:R-:W-:Y:S01]  /*38200*/  ULDC UR4, c[0x0][0x248] ;  /* 0x0000920000047ab9 */ /* 0x000fe20000000800 */
[----:B------:R-:W-:Y:S01]  /*38210*/  VIADD R10, R4, 0xf5 ;  /* 0x000000f5040a7836 */ /* 0x000fe20000000000 */
[C---:B0-----:R-:W-:Y:S01]  /*38220*/  LEA.HI.X.SX32 R7, R0.reuse, R5, 0x1, P4 ;  /* 0x0000000500077211 */ /* 0x041fe200020f0eff */
[----:B------:R-:W-:Y:S01]  /*38230*/  VIADD R0, R0, UR4 ;  /* 0x0000000400007c36 */ /* 0x000fe20008000000 */
[----:B------:R-:W-:Y:S02]  /*38240*/  ULDC UR4, c[0x0][0x248] ;  /* 0x0000920000047ab9 */ /* 0x000fe40000000800 */
[----:B------:R-:W-:Y:S01]  /*38250*/  ISETP.LT.AND P4, PT, R10, UR5, !P0 ;  /* 0x000000050a007c0c */ /* 0x000fe2000c781270 */
[----:B------:R-:W-:Y:S01]  /*38260*/  ULDC UR5, c[0x0][0x22c] ;  /* 0x00008b0000057ab9 */ /* 0x000fe20000000800 */
[----:B------:R0:W-:Y:S01]  /*38270*/  @P5 STG.E.U16 desc[UR6][R6.64], R128 ;  /* 0x0000008006005986 */ /* 0x0001e2000c101506 */
[C---:B------:R-:W-:Y:S01]  /*38280*/  LEA R10, P5, R0.reuse, R3, 0x1 ;  /* 0x00000003000a7211 */ /* 0x040fe200078a08ff */
[----:B------:R-:W-:Y:S01]  /*38290*/  VIADD R12, R0, UR4 ;  /* 0x00000004000c7c36 */ /* 0x000fe20008000000 */
[----:B------:R-:W-:-:S02]  /*382a0*/  ULDC UR4, c[0x0][0x248] ;  /* 0x0000920000047ab9 */ /* 0x000fc40000000800 */
[----:B------:R-:W-:Y:S01]  /*382b0*/  LEA.HI.X.SX32 R11, R0, R5, 0x1, P5 ;  /* 0x00000005000b7211 */ /* 0x000fe200028f0eff */
[C---:B------:R-:W-:Y:S01]  /*382c0*/  VIADD R0, R12.reuse, UR4 ;  /* 0x000000040c007c36 */ /* 0x040fe20008000000 */
[----:B------:R-:W-:Y:S01]  /*382d0*/  LEA R8, P5, R12, R3, 0x1 ;  /* 0x000000030c087211 */ /* 0x000fe200078a08ff */
[----:B------:R-:W-:-:S03]  /*382e0*/  ULDC UR4, c[0x0][0x248] ;  /* 0x0000920000047ab9 */ /* 0x000fc60000000800 */
[----:B------:R-:W-:Y:S01]  /*382f0*/  LEA.HI.X.SX32 R9, R12, R5, 0x1, P5 ;  /* 0x000000050c097211 */ /* 0x000fe200028f0eff */
[----:B------:R-:W-:Y:S01]  /*38300*/  VIADD R12, R4, 0xf7 ;  /* 0x000000f7040c7836 */ /* 0x000fe20000000000 */
[----:B0-----:R-:W-:Y:S02]  /*38310*/  PRMT R7, R128, 0x7632, R7 ;  /* 0x0000763280077816 */ /* 0x001fe40000000007 */
[----:B------:R-:W-:-:S03]  /*38320*/  LEA R6, P5, R0, R3, 0x1 ;  /* 0x0000000300067211 */ /* 0x000fc600078a08ff */
[----:B------:R0:W-:Y:S01]  /*38330*/  @P6 STG.E.U16 desc[UR6][R10.64], R7 ;  /* 0x000000070a006986 */ /* 0x0001e2000c101506 */
[----:B------:R-:W-:Y:S01]  /*38340*/  ISETP.LT.AND P6, PT, R13, UR5, !P0 ;  /* 0x000000050d007c0c */ /* 0x000fe2000c7c1270 */
[----:B------:R-:W-:Y:S02]  /*38350*/  ULDC UR5, c[0x0][0x22c] ;  /* 0x00008b0000057ab9 */ /* 0x000fe40000000800 */
[----:B------:R1:W-:Y:S01]  /*38360*/  @P3 STG.E.U16 desc[UR6][R8.64], R129 ;  /* 0x0000008108003986 */ /* 0x0003e2000c101506 */
[----:B------:R-:W-:Y:S01]  /*38370*/  ISETP.LT.AND P3, PT, R12, UR5, !P0 ;  /* 0x000000050c007c0c */ /* 0x000fe2000c761270 */
[----:B------:R-:W-:Y:S01]  /*38380*/  ULDC UR5, c[0x0][0x22c] ;  /* 0x00008b0000057ab9 */ /* 0x000fe20000000800 */
[----:B------:R-:W-:Y:S02]  /*38390*/  PRMT R12, R131, 0x7632, R12 ;  /* 0x00007632830c7816 */ /* 0x000fe4000000000c */
[C---:B0-----:R-:W-:Y:S01]  /*383a0*/  LEA.HI.X.SX32 R7, R0.reuse, R5, 0x1, P5 ;  /* 0x0000000500077211 */ /* 0x041fe200028f0eff */
[----:B------:R-:W-:Y:S01]  /*383b0*/  VIADD R0, R0, UR4 ;  /* 0x0000000400007c36 */ /* 0x000fe20008000000 */
[----:B------:R-:W-:Y:S01]  /*383c0*/  ULDC UR4, c[0x0][0x248] ;  /* 0x0000920000047ab9 */ /* 0x000fe20000000800 */
[C---:B------:R-:W-:Y:S01]  /*383d0*/  VIADD R10, R4.reuse, 0xf8 ;  /* 0x000000f8040a7836 */ /* 0x040fe20000000000 */
[----:B-1----:R-:W-:Y:S01]  /*383e0*/  PRMT R9, R129, 0x7632, R9 ;  /* 0x0000763281097816 */ /* 0x002fe20000000009 */
[----:B------:R-:W-:Y:S01]  /*383f0*/  VIADD R11, R4, 0xfa ;  /* 0x000000fa040b7836 */ /* 0x000fe20000000000 */
[----:B------:R-:W-:-:S03]  /*38400*/  LEA R8, P5, R0, R3, 0x1 ;  /* 0x0000000300087211 */ /* 0x000fc600078a08ff */
[----:B------:R0:W-:Y:S01]  /*38410*/  @P2 STG.E.U16 desc[UR6][R6.64], R9 ;  /* 0x0000000906002986 */ /* 0x0001e2000c101506 */
[----:B------:R-:W-:Y:S01]  /*38420*/  ISETP.LT.AND P2, PT, R10, UR5, !P0 ;  /* 0x000000050a007c0c */ /* 0x000fe2000c741270 */
[C---:B------:R-:W-:Y:S01]  /*38430*/  VIADD R10, R0.reuse, UR4 ;  /* 0x00000004000a7c36 */ /* 0x040fe20008000000 */
[----:B------:R-:W-:Y:S01]  /*38440*/  ULDC UR4, c[0x0][0x22c] ;  /* 0x00008b0000047ab9 */ /* 0x000fe20000000800 */
[----:B------:R-:W-:Y:S01]  /*38450*/  ULDC UR5, c[0x0][0x22c] ;  /* 0x00008b0000057ab9 */ /* 0x000fe20000000800 */
[----:B0-----:R-:W-:Y:S01]  /*38460*/  LEA.HI.X.SX32 R9, R0, R5, 0x1, P5 ;  /* 0x0000000500097211 */ /* 0x001fe200028f0eff */
[----:B------:R-:W-:Y:S01]  /*38470*/  VIADD R0, R4, 0xf9 ;  /* 0x000000f904007836 */ /* 0x000fe20000000000 */
[----:B------:R-:W-:-:S03]  /*38480*/  LEA R6, P5, R10, R3, 0x1 ;  /* 0x000000030a067211 */ /* 0x000fc600078a08ff */
[----:B------:R0:W-:Y:S01]  /*38490*/  @P1 STG.E.U16 desc[UR6][R8.64], R130 ;  /* 0x0000008208001986 */ /* 0x0001e2000c101506 */
[----:B------:R-:W-:Y:S01]  /*384a0*/  ISETP.LT.AND P1, PT, R0, UR4, !P0 ;  /* 0x0000000400007c0c */ /* 0x000fe2000c721270 */
[----:B------:R-:W-:Y:S01]  /*384b0*/  ULDC UR4, c[0x0][0x248] ;  /* 0x0000920000047ab9 */ /* 0x000fe20000000800 */
[C---:B------:R-:W-:Y:S01]  /*384c0*/  LEA.HI.X.SX32 R7, R10.reuse, R5, 0x1, P5 ;  /* 0x000000050a077211 */ /* 0x040fe200028f0eff */
[----:B------:R-:W-:Y:S01]  /*384d0*/  VIADD R0, R10, UR4 ;  /* 0x000000040a007c36 */ /* 0x000fe20008000000 */
[----:B------:R-:W-:Y:S02]  /*384e0*/  ULDC UR4, c[0x0][0x22c] ;  /* 0x00008b0000047ab9 */ /* 0x000fe40000000800 */
[----:B------:R-:W-:Y:S01]  /*384f0*/  ISETP.LT.AND P5, PT, R11, UR4, !P0 ;  /* 0x000000040b007c0c */ /* 0x000fe2000c7a1270 */
[----:B------:R-:W-:Y:S01]  /*38500*/  ULDC UR4, c[0x0][0x248] ;  /* 0x0000920000047ab9 */ /* 0x000fe20000000800 */
[----:B0-----:R-:W-:-:S05]  /*38510*/  PRMT R9, R130, 0x7632, R9 ;  /* 0x0000763282097816 */ /* 0x001fca0000000009 */
[----:B------:R0:W-:Y:S01]  /*38520*/  @P4 STG.E.U16 desc[UR6][R6.64], R9 ;  /* 0x0000000906004986 */ /* 0x0001e2000c101506 */
[----:B------:R-:W-:-:S04]  /*38530*/  LEA R10, P4, R0, R3, 0x1 ;  /* 0x00000003000a7211 */ /* 0x000fc800078808ff */
[C---:B------:R-:W-:Y:S01]  /*38540*/  LEA.HI.X.SX32 R11, R0.reuse, R5, 0x1, P4 ;  /* 0x00000005000b7211 */ /* 0x040fe200020f0eff */
[----:B------:R-:W-:Y:S01]  /*38550*/  VIADD R0, R0, UR4 ;  /* 0x0000000400007c36 */ /* 0x000fe20008000000 */
[----:B------:R-:W-:Y:S01]  /*38560*/  ULDC UR4, c[0x0][0x248] ;  /* 0x0000920000047ab9 */ /* 0x000fe20000000800 */
[----:B------:R-:W-:Y:S01]  /*38570*/  ISETP.LT.AND P4, PT, R2, UR5, !P0 ;  /* 0x0000000502007c0c */ /* 0x000fe2000c781270 */
[----:B------:R-:W-:Y:S01]  /*38580*/  ULDC UR5, c[0x0][0x248] ;  /* 0x0000920000057ab9 */ /* 0x000fe20000000800 */
[----:B------:R1:W-:Y:S01]  /*38590*/  @P6 STG.E.U16 desc[UR6][R10.64], R131 ;  /* 0x000000830a006986 */ /* 0x0003e2000c101506 */
[C---:B------:R-:W-:Y:S01]  /*385a0*/  VIADD R2, R0.reuse, UR4 ;  /* 0x0000000400027c36 */ /* 0x040fe20008000000 */
[----:B0-----:R-:W-:Y:S01]  /*385b0*/  LEA R6, P6, R0, R3, 0x1 ;  /* 0x0000000300067211 */ /* 0x001fe200078c08ff */
[----:B------:R-:W-:Y:S01]  /*385c0*/  VIADD R9, R4, 0xfc ;  /* 0x000000fc04097836 */ /* 0x000fe20000000000 */
[----:B------:R-:W-:Y:S02]  /*385d0*/  ULDC UR4, c[0x0][0x22c] ;  /* 0x00008b0000047ab9 */ /* 0x000fe40000000800 */
[----:B------:R-:W-:Y:S01]  /*385e0*/  LEA.HI.X.SX32 R7, R0, R5, 0x1, P6 ;  /* 0x0000000500077211 */ /* 0x000fe200030f0eff */
[C---:B------:R-:W-:Y:S01]  /*385f0*/  VIADD R0, R2.reuse, UR5 ;  /* 0x0000000502007c36 */ /* 0x040fe20008000000 */
[----:B------:R-:W-:Y:S01]  /*38600*/  LEA R8, P6, R2, R3, 0x1 ;  /* 0x0000000302087211 */ /* 0x000fe200078c08ff */
[----:B------:R-:W-:-:S02]  /*38610*/  ULDC UR5, c[0x0][0x248] ;  /* 0x0000920000057ab9 */ /* 0x000fc40000000800 */
[----:B------:R0:W-:Y:S01]  /*38620*/  @P3 STG.E.U16 desc[UR6][R6.64], R12 ;  /* 0x0000000c06003986 */ /* 0x0001e2000c101506 */
[----:B------:R-:W-:Y:S01]  /*38630*/  ISETP.LT.AND P3, PT, R9, UR4, !P0 ;  /* 0x0000000409007c0c */ /* 0x000fe2000c761270 */
[----:B------:R-:W-:Y:S01]  /*38640*/  ULDC UR4, c[0x0][0x22c] ;  /* 0x00008b0000047ab9 */ /* 0x000fe20000000800 */
[----:B------:R-:W-:Y:S01]  /*38650*/  LEA.HI.X.SX32 R9, R2, R5, 0x1, P6 ;  /* 0x0000000502097211 */ /* 0x000fe200030f0eff */
[----:B------:R-:W-:Y:S01]  /*38660*/  VIADD R2, R4, 0xfd ;  /* 0x000000fd04027836 */ /* 0x000fe20000000000 */
[----:B-1----:R-:W-:-:S03]  /*38670*/  LEA R10, P6, R0, R3, 0x1 ;  /* 0x00000003000a7211 */ /* 0x002fc600078c08ff */
[----:B------:R-:W-:Y:S01]  /*38680*/  @P2 STG.E.U16 desc[UR6][R8.64], R16 ;  /* 0x0000001008002986 */ /* 0x000fe2000c101506 */
[----:B------:R-:W-:Y:S01]  /*38690*/  ISETP.LT.AND P2, PT, R2, UR4, !P0 ;  /* 0x0000000402007c0c */ /* 0x000fe2000c741270 */
[----:B------:R-:W-:Y:S01]  /*386a0*/  ULDC UR4, c[0x0][0x248] ;  /* 0x0000920000047ab9 */ /* 0x000fe20000000800 */
[C---:B------:R-:W-:Y:S01]  /*386b0*/  LEA.HI.X.SX32 R11, R0.reuse, R5, 0x1, P6 ;  /* 0x00000005000b7211 */ /* 0x040fe200030f0eff */
[----:B------:R-:W-:Y:S01]  /*386c0*/  VIADD R0, R0, UR4 ;  /* 0x0000000400007c36 */ /* 0x000fe20008000000 */
[----:B0-----:R-:W-:Y:S01]  /*386d0*/  PRMT R7, R16, 0x7632, R7 ;  /* 0x0000763210077816 */ /* 0x001fe20000000007 */
[----:B------:R-:W-:Y:S02]  /*386e0*/  ULDC UR4, c[0x0][0x248] ;  /* 0x0000920000047ab9 */ /* 0x000fe40000000800 */
[C---:B------:R-:W-:Y:S01]  /*386f0*/  VIADD R2, R0.reuse, UR4 ;  /* 0x0000000400027c36 */ /* 0x040fe20008000000 */
[----:B------:R-:W-:Y:S01]  /*38700*/  ULDC UR4, c[0x0][0x248] ;  /* 0x0000920000047ab9 */ /* 0x000fe20000000800 */
[----:B------:R0:W-:Y:S01]  /*38710*/  @P1 STG.E.U16 desc[UR6][R10.64], R7 ;  /* 0x000000070a001986 */ /* 0x0001e2000c101506 */
[----:B------:R-:W-:Y:S01]  /*38720*/  LEA R6, P1, R0, R3, 0x1 ;  /* 0x0000000300067211 */ /* 0x000fe200078208ff */
[----:B------:R-:W-:-:S03]  /*38730*/  VIADD R12, R2, UR5 ;  /* 0x00000005020c7c36 */ /* 0x000fc60008000000 */
[----:B0-----:R-:W-:Y:S01]  /*38740*/  LEA.HI.X.SX32 R7, R0, R5, 0x1, P1 ;  /* 0x0000000500077211 */ /* 0x001fe200008f0eff */
[C---:B------:R-:W-:Y:S01]  /*38750*/  VIADD R0, R12.reuse, UR4 ;  /* 0x000000040c007c36 */ /* 0x040fe20008000000 */
[-C--:B------:R-:W-:Y:S01]  /*38760*/  LEA R10, P6, R12, R3.reuse, 0x1 ;  /* 0x000000030c0a7211 */ /* 0x080fe200078c08ff */
[----:B------:R-:W-:Y:S01]  /*38770*/  ULDC UR4, c[0x0][0x248] ;  /* 0x0000920000047ab9 */ /* 0x000fe20000000800 */
[----:B------:R-:W-:Y:S01]  /*38780*/  LEA R8, P1, R2, R3, 0x1 ;  /* 0x0000000302087211 */ /* 0x000fe200078208ff */
[----:B------:R-:W-:Y:S01]  /*38790*/  VIADD R14, R0, UR8 ;  /* 0x00000008000e7c36 */ /* 0x000fe20008000000 */
[----:B------:R-:W-:Y:S01]  /*387a0*/  LEA.HI.X.SX32 R11, R12, R5, 0x1, P6 ;  /* 0x000000050c0b7211 */ /* 0x000fe200030f0eff */
[----:B------:R0:W-:Y:S01]  /*387b0*/  @P5 STG.E.U16 desc[UR6][R6.64], R17 ;  /* 0x0000001106005986 */ /* 0x0001e2000c101506 */
[----:B------:R-:W-:Y:S01]  /*387c0*/  LEA R12, P6, R0, R3, 0x1 ;  /* 0x00000003000c7211 */ /* 0x000fe200078c08ff */
[----:B------:R-:W-:Y:S01]  /*387d0*/  VIADD R16, R14, UR4 ;  /* 0x000000040e107c36 */ /* 0x000fe20008000000 */
[----:B------:R-:W-:Y:S01]  /*387e0*/  LEA.HI.X.SX32 R9, R2, R5, 0x1, P1 ;  /* 0x0000000502097211 */ /* 0x000fe200008f0eff */
[----:B------:R-:W-:Y:S01]  /*387f0*/  ULDC UR4, c[0x0][0x22c] ;  /* 0x00008b0000047ab9 */ /* 0x000fe20000000800 */
[----:B------:R-:W-:-:S02]  /*38800*/  LEA R2, P1, R14, R3, 0x1 ;  /* 0x000000030e027211 */ /* 0x000fc400078208ff */
[----:B------:R-:W-:Y:S02]  /*38810*/  LEA.HI.X.SX32 R13, R0, R5, 0x1, P6 ;  /* 0x00000005000d7211 */ /* 0x000fe400030f0eff */
[----:B------:R-:W-:Y:S02]  /*38820*/  LEA R4, P6, R16, R3, 0x1 ;  /* 0x0000000310047211 */ /* 0x000fe400078c08ff */
[----:B------:R-:W-:Y:S02]  /*38830*/  LEA.HI.X.SX32 R3, R14, R5, 0x1, P1 ;  /* 0x000000050e037211 */ /* 0x000fe400008f0eff */
[----:B------:R-:W-:Y:S02]  /*38840*/  ISETP.LT.AND P1, PT, R15, UR4, !P0 ;  /* 0x000000040f007c0c */ /* 0x000fe4000c721270 */
[----:B------:R-:W-:Y:S02]  /*38850*/  ISETP.LT.AND P0, PT, R20, UR9, !P0 ;  /* 0x0000000914007c0c */ /* 0x000fe4000c701270 */
[----:B------:R-:W-:-:S02]  /*38860*/  PRMT R0, R17, 0x7632, R0 ;  /* 0x0000763211007816 */ /* 0x000fc40000000000 */
[----:B0-----:R-:W-:Y:S02]  /*38870*/  PRMT R7, R18, 0x7632, R7 ;  /* 0x0000763212077816 */ /* 0x001fe40000000007 */
[----:B------:R-:W-:Y:S01]  /*38880*/  LEA.HI.X.SX32 R5, R16, R5, 0x1, P6 ;  /* 0x0000000510057211 */ /* 0x000fe200030f0eff */
[----:B------:R0:W-:Y:S04]  /*38890*/  @P4 STG.E.U16 desc[UR6][R8.64], R0 ;  /* 0x0000000008004986 */ /* 0x0001e8000c101506 */
[----:B------:R0:W-:Y:S04]  /*388a0*/  @P3 STG.E.U16 desc[UR6][R10.64], R18 ;  /* 0x000000120a003986 */ /* 0x0001e8000c101506 */
[----:B------:R0:W-:Y:S04]  /*388b0*/  @P2 STG.E.U16 desc[UR6][R12.64], R7 ;  /* 0x000000070c002986 */ /* 0x0001e8000c101506 */
[----:B------:R0:W-:Y:S01]  /*388c0*/  @P1 STG.E.U16 desc[UR6][R2.64], R19 ;  /* 0x0000001302001986 */ /* 0x0001e2000c101506 */
[----:B------:R-:W-:Y:S05]  /*388d0*/  @!P0 EXIT ;  /* 0x000000000000894d */ /* 0x000fea0003800000 */
[----:B0-----:R-:W-:-:S05]  /*388e0*/  PRMT R2, R19, 0x7632, R2 ;  /* 0x0000763213027816 */ /* 0x001fca0000000002 */
[----:B------:R-:W-:Y:S01]  /*388f0*/  STG.E.U16 desc[UR6][R4.64], R2 ;  /* 0x0000000204007986 */ /* 0x000fe2000c101506 */
[----:B------:R-:W-:Y:S05]  /*38900*/  EXIT ;  /* 0x000000000000794d */ /* 0x000fea0003800000 */
.L_x_2:
[----:B------:R-:W-:-:S00]  /*38910*/  BRA `(.L_x_2) ;  /* 0xfffffffc00fc7947 */ /* 0x000fc0000383ffff */
[----:B------:R-:W-:-:S00]  /*38920*/  NOP ;  /* 0x0000000000007918 */ /* 0x000fc00000000000 */
        /* <DEDUP_REMOVED lines=13> */
.L_x_3:


//--------------------- .nv.shared.matmul_kernel  --------------------------
	.section	.nv.shared.matmul_kernel,"aw",@nobits
	.sectionflags	@""
	.align	16
	.zero		1024


//--------------------- .nv.shared.reserved.0     --------------------------
	.section	.nv.shared.reserved.0,"aw",@nobits
	.weak		__nv_reservedSMEM_offset_0_alias
	.size		__nv_reservedSMEM_offset_0_alias, 0, 0
	.other		__nv_reservedSMEM_offset_0_alias,@"STO_CUDA_RESERVED_SHARED STV_DEFAULT"
__nv_reservedSMEM_offset_0_alias:
	.zero		0


//--------------------- .nv.constant0.matmul_kernel --------------------------
	.section	.nv.constant0.matmul_kernel,"a",@progbits
	.sectionflags	@""
	.align	4
.nv.constant0.matmul_kernel:
	.zero		608


//--------------------- SYMBOLS --------------------------

	.type		.nv.reservedSmem.offset0,@object
	.size		.nv.reservedSmem.offset0,0x4
